	.target	sm_100a

	.elftype	@"ET_EXEC"


//--------------------- .note.nv.tkinfo           --------------------------
	.section	.note.nv.tkinfo,"",@"SHT_NOTE"
	.sectionflags	@"SHF_NOTE_NV_TKINFO"
	.tkinfo
        /*0018*/ 	.word	0x00000002
        /*0030*/ 	.string	""
        /*0030*/ 	.string	"ptxas"
        /*0030*/ 	.string	"Cuda compilation tools, release 13.0, V13.0.88"
        /*0030*/ 	.string	"Build cuda_13.0.r13.0/compiler.36424714_0"
        /*0030*/ 	.string	"-arch sm_100a -m 64 "



//--------------------- .note.nv.cuinfo           --------------------------
	.section	.note.nv.cuinfo,"",@"SHT_NOTE"
	.sectionflags	@"SHF_NOTE_NV_CUINFO"
        /*0018*/ 	.short	0x0002
        /*001a*/ 	.short	0x0064
        /*001c*/ 	.short	0x0082
	.zero		2


//--------------------- .nv.info                  --------------------------
	.section	.nv.info,"",@"SHT_CUDA_INFO"
	.align	4


	//----- nvinfo : EIATTR_REGCOUNT
	.align		4
        /*0000*/ 	.byte	0x04, 0x2f
        /*0002*/ 	.short	(.L_19 - .L_18)
	.align		4
.L_18:
        /*0004*/ 	.word	index@(_ZN7cutlass13device_kernelINS_4gemm6kernel13GemmUniversalIN4cute5tupleIJiiiiEEENS1_10collective13CollectiveMmaINS1_46MainloopSm100TmaUmmaWarpSpecializedBlockScaledILi4ELi2ELi2ENS5_IJNS4_1CILi4EEESB_NSA_ILi1EEEEEEEENS5_IJNSA_ILi128EEENSA_ILi64EEENSA_ILi256EEEEEENS5_IJNS_12float_e4m3_tENS_13float_ue8m0_tEEEENS5_IJNS5_IJlSC_lEEENS4_6LayoutINS5_IJNS5_IJNS5_IJNSA_ILi32EEESB_EEEiEEESQ_NS5_IJSC_iEEEEEENS5_IJNS5_IJNS5_IJNSA_ILi16EEESB_EEEiEEENS5_IJNS5_IJNSA_ILi0EEESC_EEENSA_ILi512EEEEEENS5_IJSW_iEEEEEEEEEEESL_S13_NS4_8TiledMMAINS4_8MMA_AtomIJNS4_21SM100_MMA_MXF8F6F4_SSISJ_SJ_fSK_Li128ELi64ELNS4_4UMMA5MajorE0ELS18_0ELNS17_7ScaleInE0ELS19_0EEEEEENSN_INS5_IJSC_SC_SC_EEENS5_IJSW_SW_SW_EEEEENS5_IJNS4_10UnderscoreES1F_S1F_EEEEENS5_IJNS4_23SM90_TMA_LOAD_MULTICASTES1I_EEENS5_IJNS4_14ComposedLayoutINS4_7SwizzleILi3ELi4ELi3EEENS4_18smem_ptr_flag_bitsILi8EEENSN_INS5_IJNSA_ILi8EEESF_EEENS5_IJSF_SC_EEEEEEENSN_INS5_IJNS5_IJNS5_IJSP_SC_EEENS5_IJSO_SC_EEEEEESC_NS5_IJSB_NSA_ILi2EEEEEEEEENS5_IJNS5_IJNS5_IJSU_SY_EEESX_EEESW_NS5_IJSC_SY_EEEEEEEEEEEvNS4_8identityES1J_S25_vS26_EENS_8epilogue10collective18CollectiveEpilogueINS28_23Sm100TmaWarpSpecializedILi3ELi2ELi16ELb1ELb0EEEJNS5_IJSG_SG_SH_EEENS5_IJNSN_ISG_SC_EENSN_INS5_IJST_S1X_EEENS5_IJSC_SO_EEEEEEEENS_10bfloat16_tESM_S2J_SM_NS28_6fusion15FusionCallbacksIS2C_NS2K_17LinearCombinationIS2J_fS2J_fLNS_15FloatRoundStyleE2EEES2D_S2I_JEEENS4_5SM1004TMEM4LOAD26SM100_TMEM_LOAD_32dp32b16xENS4_13SM90_TMA_LOADENS1K_INS1L_ILi1ELi4ELi3EEENS1N_ILi16EEENSN_INS5_IJS1P_ST_EEENS5_IJST_SC_EEEEEEENS4_39AutoVectorizingCopyWithAssumedAlignmentILi128EEENS4_14SM90_TMA_STOREES30_S32_S32_EEEvvEEEEvNT_6ParamsE)
        /*0008*/ 	.word	0x00000077


	//----- nvinfo : EIATTR_FRAME_SIZE
	.align		4
.L_19:
        /*000c*/ 	.byte	0x04, 0x11
        /*000e*/ 	.short	(.L_21 - .L_20)
	.align		4
.L_20:
        /*0010*/ 	.word	index@($__internal_2_$__cuda_sm10x_tcgen05_guardrail_trap_unallocated_columns_being_dealloced)
        /*0014*/ 	.word	0x00000000


	//----- nvinfo : EIATTR_FRAME_SIZE
	.align		4
.L_21:
        /*0018*/ 	.byte	0x04, 0x11
        /*001a*/ 	.short	(.L_23 - .L_22)
	.align		4
.L_22:
        /*001c*/ 	.word	index@($__internal_1_$__cuda_sm10x_tcgen05_guardrail_trap_phase_invalid_during_alloc)
        /*0020*/ 	.word	0x00000000


	//----- nvinfo : EIATTR_FRAME_SIZE
	.align		4
.L_23:
        /*0024*/ 	.byte	0x04, 0x11
        /*0026*/ 	.short	(.L_25 - .L_24)
	.align		4
.L_24:
        /*0028*/ 	.word	index@($__internal_0_$__cuda_sm10x_tcgen05_guardrail_trap_col_being_dealloced_not_returned_by_alloc)
        /*002c*/ 	.word	0x00000000


	//----- nvinfo : EIATTR_FRAME_SIZE
	.align		4
.L_25:
        /*0030*/ 	.byte	0x04, 0x11
        /*0032*/ 	.short	(.L_27 - .L_26)
	.align		4
.L_26:
        /*0034*/ 	.word	index@(_ZN7cutlass13device_kernelINS_4gemm6kernel13GemmUniversalIN4cute5tupleIJiiiiEEENS1_10collective13CollectiveMmaINS1_46MainloopSm100TmaUmmaWarpSpecializedBlockScaledILi4ELi2ELi2ENS5_IJNS4_1CILi4EEESB_NSA_ILi1EEEEEEEENS5_IJNSA_ILi128EEENSA_ILi64EEENSA_ILi256EEEEEENS5_IJNS_12float_e4m3_tENS_13float_ue8m0_tEEEENS5_IJNS5_IJlSC_lEEENS4_6LayoutINS5_IJNS5_IJNS5_IJNSA_ILi32EEESB_EEEiEEESQ_NS5_IJSC_iEEEEEENS5_IJNS5_IJNS5_IJNSA_ILi16EEESB_EEEiEEENS5_IJNS5_IJNSA_ILi0EEESC_EEENSA_ILi512EEEEEENS5_IJSW_iEEEEEEEEEEESL_S13_NS4_8TiledMMAINS4_8MMA_AtomIJNS4_21SM100_MMA_MXF8F6F4_SSISJ_SJ_fSK_Li128ELi64ELNS4_4UMMA5MajorE0ELS18_0ELNS17_7ScaleInE0ELS19_0EEEEEENSN_INS5_IJSC_SC_SC_EEENS5_IJSW_SW_SW_EEEEENS5_IJNS4_10UnderscoreES1F_S1F_EEEEENS5_IJNS4_23SM90_TMA_LOAD_MULTICASTES1I_EEENS5_IJNS4_14ComposedLayoutINS4_7SwizzleILi3ELi4ELi3EEENS4_18smem_ptr_flag_bitsILi8EEENSN_INS5_IJNSA_ILi8EEESF_EEENS5_IJSF_SC_EEEEEEENSN_INS5_IJNS5_IJNS5_IJSP_SC_EEENS5_IJSO_SC_EEEEEESC_NS5_IJSB_NSA_ILi2EEEEEEEEENS5_IJNS5_IJNS5_IJSU_SY_EEESX_EEESW_NS5_IJSC_SY_EEEEEEEEEEEvNS4_8identityES1J_S25_vS26_EENS_8epilogue10collective18CollectiveEpilogueINS28_23Sm100TmaWarpSpecializedILi3ELi2ELi16ELb1ELb0EEEJNS5_IJSG_SG_SH_EEENS5_IJNSN_ISG_SC_EENSN_INS5_IJST_S1X_EEENS5_IJSC_SO_EEEEEEEENS_10bfloat16_tESM_S2J_SM_NS28_6fusion15FusionCallbacksIS2C_NS2K_17LinearCombinationIS2J_fS2J_fLNS_15FloatRoundStyleE2EEES2D_S2I_JEEENS4_5SM1004TMEM4LOAD26SM100_TMEM_LOAD_32dp32b16xENS4_13SM90_TMA_LOADENS1K_INS1L_ILi1ELi4ELi3EEENS1N_ILi16EEENSN_INS5_IJS1P_ST_EEENS5_IJST_SC_EEEEEEENS4_39AutoVectorizingCopyWithAssumedAlignmentILi128EEENS4_14SM90_TMA_STOREES30_S32_S32_EEEvvEEEEvNT_6ParamsE)
        /*0038*/ 	.word	0x00000000


	//----- nvinfo : EIATTR_MIN_STACK_SIZE
	.align		4
.L_27:
        /*003c*/ 	.byte	0x04, 0x12
        /*003e*/ 	.short	(.L_29 - .L_28)
	.align		4
.L_28:
        /*0040*/ 	.word	index@(_ZN7cutlass13device_kernelINS_4gemm6kernel13GemmUniversalIN4cute5tupleIJiiiiEEENS1_10collective13CollectiveMmaINS1_46MainloopSm100TmaUmmaWarpSpecializedBlockScaledILi4ELi2ELi2ENS5_IJNS4_1CILi4EEESB_NSA_ILi1EEEEEEEENS5_IJNSA_ILi128EEENSA_ILi64EEENSA_ILi256EEEEEENS5_IJNS_12float_e4m3_tENS_13float_ue8m0_tEEEENS5_IJNS5_IJlSC_lEEENS4_6LayoutINS5_IJNS5_IJNS5_IJNSA_ILi32EEESB_EEEiEEESQ_NS5_IJSC_iEEEEEENS5_IJNS5_IJNS5_IJNSA_ILi16EEESB_EEEiEEENS5_IJNS5_IJNSA_ILi0EEESC_EEENSA_ILi512EEEEEENS5_IJSW_iEEEEEEEEEEESL_S13_NS4_8TiledMMAINS4_8MMA_AtomIJNS4_21SM100_MMA_MXF8F6F4_SSISJ_SJ_fSK_Li128ELi64ELNS4_4UMMA5MajorE0ELS18_0ELNS17_7ScaleInE0ELS19_0EEEEEENSN_INS5_IJSC_SC_SC_EEENS5_IJSW_SW_SW_EEEEENS5_IJNS4_10UnderscoreES1F_S1F_EEEEENS5_IJNS4_23SM90_TMA_LOAD_MULTICASTES1I_EEENS5_IJNS4_14ComposedLayoutINS4_7SwizzleILi3ELi4ELi3EEENS4_18smem_ptr_flag_bitsILi8EEENSN_INS5_IJNSA_ILi8EEESF_EEENS5_IJSF_SC_EEEEEEENSN_INS5_IJNS5_IJNS5_IJSP_SC_EEENS5_IJSO_SC_EEEEEESC_NS5_IJSB_NSA_ILi2EEEEEEEEENS5_IJNS5_IJNS5_IJSU_SY_EEESX_EEESW_NS5_IJSC_SY_EEEEEEEEEEEvNS4_8identityES1J_S25_vS26_EENS_8epilogue10collective18CollectiveEpilogueINS28_23Sm100TmaWarpSpecializedILi3ELi2ELi16ELb1ELb0EEEJNS5_IJSG_SG_SH_EEENS5_IJNSN_ISG_SC_EENSN_INS5_IJST_S1X_EEENS5_IJSC_SO_EEEEEEEENS_10bfloat16_tESM_S2J_SM_NS28_6fusion15FusionCallbacksIS2C_NS2K_17LinearCombinationIS2J_fS2J_fLNS_15FloatRoundStyleE2EEES2D_S2I_JEEENS4_5SM1004TMEM4LOAD26SM100_TMEM_LOAD_32dp32b16xENS4_13SM90_TMA_LOADENS1K_INS1L_ILi1ELi4ELi3EEENS1N_ILi16EEENSN_INS5_IJS1P_ST_EEENS5_IJST_SC_EEEEEEENS4_39AutoVectorizingCopyWithAssumedAlignmentILi128EEENS4_14SM90_TMA_STOREES30_S32_S32_EEEvvEEEEvNT_6ParamsE)
        /*0044*/ 	.word	0x00000000
.L_29:


//--------------------- .nv.compat                --------------------------
	.section	.nv.compat,"",@"SHT_CUDA_COMPAT_INFO"
	.align	4
        /*0000*/ 	.byte	0x02, 0x09, 0x01, 0x00, 0x02, 0x02, 0x02, 0x00, 0x02, 0x05, 0x05, 0x00, 0x03, 0x07, 0x01, 0x01
        /*0010*/ 	.byte	0x02, 0x03, 0x01, 0x00, 0x02, 0x06, 0x01, 0x00, 0x04, 0x0b, 0x08, 0x00, 0x09, 0x00, 0x00, 0x00
        /*0020*/ 	.byte	0x00, 0x00, 0x00, 0x00


//--------------------- .nv.info._ZN7cutlass13device_kernelINS_4gemm6kernel13GemmUniversalIN4cute5tupleIJiiiiEEENS1_10collective13CollectiveMmaINS1_46MainloopSm100TmaUmmaWarpSpecializedBlockScaledILi4ELi2ELi2ENS5_IJNS4_1CILi4EEESB_NSA_ILi1EEEEEEEENS5_IJNSA_ILi128EEENSA_ILi64EEENSA_ILi256EEEEEENS5_IJNS_12float_e4m3_tENS_13float_ue8m0_tEEEENS5_IJNS5_IJlSC_lEEENS4_6LayoutINS5_IJNS5_IJNS5_IJNSA_ILi32EEESB_EEEiEEESQ_NS5_IJSC_iEEEEEENS5_IJNS5_IJNS5_IJNSA_ILi16EEESB_EEEiEEENS5_IJNS5_IJNSA_ILi0EEESC_EEENSA_ILi512EEEEEENS5_IJSW_iEEEEEEEEEEESL_S13_NS4_8TiledMMAINS4_8MMA_AtomIJNS4_21SM100_MMA_MXF8F6F4_SSISJ_SJ_fSK_Li128ELi64ELNS4_4UMMA5MajorE0ELS18_0ELNS17_7ScaleInE0ELS19_0EEEEEENSN_INS5_IJSC_SC_SC_EEENS5_IJSW_SW_SW_EEEEENS5_IJNS4_10UnderscoreES1F_S1F_EEEEENS5_IJNS4_23SM90_TMA_LOAD_MULTICASTES1I_EEENS5_IJNS4_14ComposedLayoutINS4_7SwizzleILi3ELi4ELi3EEENS4_18smem_ptr_flag_bitsILi8EEENSN_INS5_IJNSA_ILi8EEESF_EEENS5_IJSF_SC_EEEEEEENSN_INS5_IJNS5_IJNS5_IJSP_SC_EEENS5_IJSO_SC_EEEEEESC_NS5_IJSB_NSA_ILi2EEEEEEEEENS5_IJNS5_IJNS5_IJSU_SY_EEESX_EEESW_NS5_IJSC_SY_EEEEEEEEEEEvNS4_8identityES1J_S25_vS26_EENS_8epilogue10collective18CollectiveEpilogueINS28_23Sm100TmaWarpSpecializedILi3ELi2ELi16ELb1ELb0EEEJNS5_IJSG_SG_SH_EEENS5_IJNSN_ISG_SC_EENSN_INS5_IJST_S1X_EEENS5_IJSC_SO_EEEEEEEENS_10bfloat16_tESM_S2J_SM_NS28_6fusion15FusionCallbacksIS2C_NS2K_17LinearCombinationIS2J_fS2J_fLNS_15FloatRoundStyleE2EEES2D_S2I_JEEENS4_5SM1004TMEM4LOAD26SM100_TMEM_LOAD_32dp32b16xENS4_13SM90_TMA_LOADENS1K_INS1L_ILi1ELi4ELi3EEENS1N_ILi16EEENSN_INS5_IJS1P_ST_EEENS5_IJST_SC_EEEEEEENS4_39AutoVectorizingCopyWithAssumedAlignmentILi128EEENS4_14SM90_TMA_STOREES30_S32_S32_EEEvvEEEEvNT_6ParamsE --------------------------
	.section	.nv.info._ZN7cutlass13device_kernelINS_4gemm6kernel13GemmUniversalIN4cute5tupleIJiiiiEEENS1_10collective13CollectiveMmaINS1_46MainloopSm100TmaUmmaWarpSpecializedBlockScaledILi4ELi2ELi2ENS5_IJNS4_1CILi4EEESB_NSA_ILi1EEEEEEEENS5_IJNSA_ILi128EEENSA_ILi64EEENSA_ILi256EEEEEENS5_IJNS_12float_e4m3_tENS_13float_ue8m0_tEEEENS5_IJNS5_IJlSC_lEEENS4_6LayoutINS5_IJNS5_IJNS5_IJNSA_ILi32EEESB_EEEiEEESQ_NS5_IJSC_iEEEEEENS5_IJNS5_IJNS5_IJNSA_ILi16EEESB_EEEiEEENS5_IJNS5_IJNSA_ILi0EEESC_EEENSA_ILi512EEEEEENS5_IJSW_iEEEEEEEEEEESL_S13_NS4_8TiledMMAINS4_8MMA_AtomIJNS4_21SM100_MMA_MXF8F6F4_SSISJ_SJ_fSK_Li128ELi64ELNS4_4UMMA5MajorE0ELS18_0ELNS17_7ScaleInE0ELS19_0EEEEEENSN_INS5_IJSC_SC_SC_EEENS5_IJSW_SW_SW_EEEEENS5_IJNS4_10UnderscoreES1F_S1F_EEEEENS5_IJNS4_23SM90_TMA_LOAD_MULTICASTES1I_EEENS5_IJNS4_14ComposedLayoutINS4_7SwizzleILi3ELi4ELi3EEENS4_18smem_ptr_flag_bitsILi8EEENSN_INS5_IJNSA_ILi8EEESF_EEENS5_IJSF_SC_EEEEEEENSN_INS5_IJNS5_IJNS5_IJSP_SC_EEENS5_IJSO_SC_EEEEEESC_NS5_IJSB_NSA_ILi2EEEEEEEEENS5_IJNS5_IJNS5_IJSU_SY_EEESX_EEESW_NS5_IJSC_SY_EEEEEEEEEEEvNS4_8identityES1J_S25_vS26_EENS_8epilogue10collective18CollectiveEpilogueINS28_23Sm100TmaWarpSpecializedILi3ELi2ELi16ELb1ELb0EEEJNS5_IJSG_SG_SH_EEENS5_IJNSN_ISG_SC_EENSN_INS5_IJST_S1X_EEENS5_IJSC_SO_EEEEEEEENS_10bfloat16_tESM_S2J_SM_NS28_6fusion15FusionCallbacksIS2C_NS2K_17LinearCombinationIS2J_fS2J_fLNS_15FloatRoundStyleE2EEES2D_S2I_JEEENS4_5SM1004TMEM4LOAD26SM100_TMEM_LOAD_32dp32b16xENS4_13SM90_TMA_LOADENS1K_INS1L_ILi1ELi4ELi3EEENS1N_ILi16EEENSN_INS5_IJS1P_ST_EEENS5_IJST_SC_EEEEEEENS4_39AutoVectorizingCopyWithAssumedAlignmentILi128EEENS4_14SM90_TMA_STOREES30_S32_S32_EEEvvEEEEvNT_6ParamsE,"",@"SHT_CUDA_INFO"
	.sectionflags	@""
	.align	4


	//----- nvinfo : EIATTR_CUDA_API_VERSION
	.align		4
        /*0000*/ 	.byte	0x04, 0x37
        /*0002*/ 	.short	(.L_31 - .L_30)
.L_30:
        /*0004*/ 	.word	0x00000082


	//----- nvinfo : EIATTR_KPARAM_INFO
	.align		4
.L_31:
        /*0008*/ 	.byte	0x04, 0x17
        /*000a*/ 	.short	(.L_33 - .L_32)
.L_32:
        /*000c*/ 	.word	0x00000000
        /*0010*/ 	.short	0x0000
        /*0012*/ 	.short	0x0000
        /*0014*/ 	.byte	0x00, 0xf0, 0x01, 0x30


	//----- nvinfo : EIATTR_AT_ENTRY_FRAGMENTS
	.align		4
.L_33:
        /*0018*/ 	.byte	0x04, 0x4f
        /*001a*/ 	.short	(.L_35 - .L_34)


	//   ....[0]....
.L_34:
        /*001c*/ 	.word	0x00000006


	//----- nvinfo : EIATTR_RESERVED_SMEM_USED
	.align		4
.L_35:
        /*0020*/ 	.byte	0x01, 0x41
	.zero		2


	//----- nvinfo : EIATTR_SPARSE_MMA_MASK
	.align		4
        /*0024*/ 	.byte	0x03, 0x50
        /*0026*/ 	.short	0x0000


	//----- nvinfo : EIATTR_TCGEN05_1CTA_USED
	.align		4
        /*0028*/ 	.byte	0x01, 0x51
	.zero		2


	//----- nvinfo : EIATTR_MAXREG_COUNT
	.align		4
        /*002c*/ 	.byte	0x03, 0x1b
        /*002e*/ 	.short	0x00ff


	//----- nvinfo : EIATTR_NUM_BARRIERS
	.align		4
        /*0030*/ 	.byte	0x02, 0x4c
        /*0032*/ 	.byte	0x07
	.zero		1


	//----- nvinfo : EIATTR_EXTERNS
	.align		4
        /*0034*/ 	.byte	0x04, 0x0f
        /*0036*/ 	.short	(.L_37 - .L_36)


	//   ....[0]....
	.align		4
.L_36:
        /*0038*/ 	.word	index@(__assertfail)


	//----- nvinfo : EIATTR_MERCURY_ISA_VERSION
	.align		4
.L_37:
        /*003c*/ 	.byte	0x03, 0x5f
        /*003e*/ 	.short	0x0101


	//----- nvinfo : EIATTR_INT_WARP_WIDE_INSTR_OFFSETS
	.align		4
        /*0040*/ 	.byte	0x04, 0x31
        /*0042*/ 	.short	(.L_39 - .L_38)


	//   ....[0]....
.L_38:
        /*0044*/ 	.word	0x00005330


	//   ....[1]....
        /*0048*/ 	.word	0x00005360


	//   ....[2]....
        /*004c*/ 	.word	0x00005380


	//   ....[3]....
        /*0050*/ 	.word	0x00005f40


	//   ....[4]....
        /*0054*/ 	.word	0x00006010


	//   ....[5]....
        /*0058*/ 	.word	0x00006080


	//   ....[6]....
        /*005c*/ 	.word	0x000061e0


	//   ....[7]....
        /*0060*/ 	.word	0x000062b0


	//   ....[8]....
        /*0064*/ 	.word	0x00006300


	//   ....[9]....
        /*0068*/ 	.word	0x00006450


	//   ....[10]....
        /*006c*/ 	.word	0x00006500


	//   ....[11]....
        /*0070*/ 	.word	0x00006550


	//   ....[12]....
        /*0074*/ 	.word	0x00006670


	//   ....[13]....
        /*0078*/ 	.word	0x000067a0


	//   ....[14]....
        /*007c*/ 	.word	0x000067e0


	//----- nvinfo : EIATTR_COOP_GROUP_MASK_REGIDS
	.align		4
.L_39:
        /*0080*/ 	.byte	0x04, 0x29
        /*0082*/ 	.short	(.L_41 - .L_40)


	//   ....[0]....
.L_40:
        /*0084*/ 	.word	0xffffffff


	//   ....[1]....
        /*0088*/ 	.word	0xffffffff


	//   ....[2]....
        /*008c*/ 	.word	0xffffffff


	//   ....[3]....
        /*0090*/ 	.word	0xffffffff


	//   ....[4]....
        /*0094*/ 	.word	0xffffffff


	//   ....[5]....
        /*0098*/ 	.word	0xffffffff


	//   ....[6]....
        /*009c*/ 	.word	0xffffffff


	//   ....[7]....
        /*00a0*/ 	.word	0xffffffff


	//   ....[8]....
        /*00a4*/ 	.word	0xffffffff


	//   ....[9]....
        /*00a8*/ 	.word	0xffffffff


	//   ....[10]....
        /*00ac*/ 	.word	0xffffffff


	//   ....[11]....
        /*00b0*/ 	.word	0xffffffff


	//   ....[12]....
        /*00b4*/ 	.word	0xffffffff


	//   ....[13]....
        /*00b8*/ 	.word	0xffffffff


	//----- nvinfo : EIATTR_COOP_GROUP_INSTR_OFFSETS
	.align		4
.L_41:
        /*00bc*/ 	.byte	0x04, 0x28
        /*00be*/ 	.short	(.L_43 - .L_42)


	//   ....[0]....
.L_42:
        /*00c0*/ 	.word	0x00000080


	//   ....[1]....
        /*00c4*/ 	.word	0x00000540


	//   ....[2]....
        /*00c8*/ 	.word	0x000006f0


	//   ....[3]....
        /*00cc*/ 	.word	0x00000870


	//   ....[4]....
        /*00d0*/ 	.word	0x00000970


	//   ....[5]....
        /*00d4*/ 	.word	0x00000ae0


	//   ....[6]....
        /*00d8*/ 	.word	0x00000c40


	//   ....[7]....
        /*00dc*/ 	.word	0x00000e10


	//   ....[8]....
        /*00e0*/ 	.word	0x00002960


	//   ....[9]....
        /*00e4*/ 	.word	0x00003850


	//   ....[10]....
        /*00e8*/ 	.word	0x00003a60


	//   ....[11]....
        /*00ec*/ 	.word	0x00003a90


	//   ....[12]....
        /*00f0*/ 	.word	0x00005210


	//   ....[13]....
        /*00f4*/ 	.word	0x00005440


	//----- nvinfo : EIATTR_VRC_CTA_INIT_COUNT
	.align		4
.L_43:
        /*00f8*/ 	.byte	0x02, 0x4a
        /*00fa*/ 	.byte	0x80
	.zero		1


	//----- nvinfo : EIATTR_SYSCALL_OFFSETS
	.align		4
        /*00fc*/ 	.byte	0x04, 0x46
        /*00fe*/ 	.short	(.L_45 - .L_44)


	//   ....[0]....
.L_44:
        /*0100*/ 	.word	0x000074f0


	//   ....[1]....
        /*0104*/ 	.word	0x000075e0


	//   ....[2]....
        /*0108*/ 	.word	0x00007f70


	//   ....[3]....
        /*010c*/ 	.word	0x000080e0


	//   ....[4]....
        /*0110*/ 	.word	0x00008ed0


	//   ....[5]....
        /*0114*/ 	.word	0x00009040


	//   ....[6]....
        /*0118*/ 	.word	0x00009e90


	//   ....[7]....
        /*011c*/ 	.word	0x0000a000


	//   ....[8]....
        /*0120*/ 	.word	0x0000adf0


	//   ....[9]....
        /*0124*/ 	.word	0x0000af60


	//----- nvinfo : EIATTR_MBARRIER_INSTR_OFFSETS
	.align		4
.L_45:
        /*0128*/ 	.byte	0x04, 0x39
        /*012a*/ 	.short	(.L_47 - .L_46)


	//   ....[0]....
.L_46:
        /*012c*/ 	.word	0x00000660
        /*0130*/ 	.word	0x000000ff
        /*0134*/ 	.word	0x00000000
        /*0138*/ 	.short	0x0100
        /*013a*/ 	.byte	0x04
	.zero		1


	//   ....[1]....
        /*013c*/ 	.word	0x00000670
        /*0140*/ 	.word	0x000000ff
        /*0144*/ 	.word	0x00000020
        /*0148*/ 	.short	0x0100
        /*014a*/ 	.byte	0x04
	.zero		1


	//   ....[2]....
        /*014c*/ 	.word	0x00000680
        /*0150*/ 	.word	0x000000ff
        /*0154*/ 	.word	0x00000008
        /*0158*/ 	.short	0x0100
        /*015a*/ 	.byte	0x04
	.zero		1


	//   ....[3]....
        /*015c*/ 	.word	0x00000690
        /*0160*/ 	.word	0x000000ff
        /*0164*/ 	.word	0x00000028
        /*0168*/ 	.short	0x0100
        /*016a*/ 	.byte	0x04
	.zero		1


	//   ....[4]....
        /*016c*/ 	.word	0x000006a0
        /*0170*/ 	.word	0x000000ff
        /*0174*/ 	.word	0x00000010
        /*0178*/ 	.short	0x0100
        /*017a*/ 	.byte	0x04
	.zero		1


	//   ....[5]....
        /*017c*/ 	.word	0x000006b0
        /*0180*/ 	.word	0x000000ff
        /*0184*/ 	.word	0x00000030
        /*0188*/ 	.short	0x0100
        /*018a*/ 	.byte	0x04
	.zero		1


	//   ....[6]....
        /*018c*/ 	.word	0x000006c0
        /*0190*/ 	.word	0x000000ff
        /*0194*/ 	.word	0x00000018
        /*0198*/ 	.short	0x0100
        /*019a*/ 	.byte	0x04
	.zero		1


	//   ....[7]....
        /*019c*/ 	.word	0x000006d0
        /*01a0*/ 	.word	0x000000ff
        /*01a4*/ 	.word	0x00000038
        /*01a8*/ 	.short	0x0100
        /*01aa*/ 	.byte	0x04
	.zero		1


	//   ....[8]....
        /*01ac*/ 	.word	0x00000800
        /*01b0*/ 	.word	0x000000ff
        /*01b4*/ 	.word	0x00000040
        /*01b8*/ 	.short	0x0100
        /*01ba*/ 	.byte	0x04
	.zero		1


	//   ....[9]....
        /*01bc*/ 	.word	0x00000810
        /*01c0*/ 	.word	0x000000ff
        /*01c4*/ 	.word	0x00000058
        /*01c8*/ 	.short	0x0100
        /*01ca*/ 	.byte	0x04
	.zero		1


	//   ....[10]....
        /*01cc*/ 	.word	0x00000820
        /*01d0*/ 	.word	0x000000ff
        /*01d4*/ 	.word	0x00000048
        /*01d8*/ 	.short	0x0100
        /*01da*/ 	.byte	0x04
	.zero		1


	//   ....[11]....
        /*01dc*/ 	.word	0x00000830
        /*01e0*/ 	.word	0x000000ff
        /*01e4*/ 	.word	0x00000060
        /*01e8*/ 	.short	0x0100
        /*01ea*/ 	.byte	0x04
	.zero		1


	//   ....[12]....
        /*01ec*/ 	.word	0x00000840
        /*01f0*/ 	.word	0x000000ff
        /*01f4*/ 	.word	0x00000050
        /*01f8*/ 	.short	0x0100
        /*01fa*/ 	.byte	0x04
	.zero		1


	//   ....[13]....
        /*01fc*/ 	.word	0x00000850
        /*0200*/ 	.word	0x000000ff
        /*0204*/ 	.word	0x00000068
        /*0208*/ 	.short	0x0100
        /*020a*/ 	.byte	0x04
	.zero		1


	//   ....[14]....
        /*020c*/ 	.word	0x00000940
        /*0210*/ 	.word	0x000000ff
        /*0214*/ 	.word	0x00000070
        /*0218*/ 	.short	0x0100
        /*021a*/ 	.byte	0x06
	.zero		1


	//   ....[15]....
        /*021c*/ 	.word	0x00000950
        /*0220*/ 	.word	0x000000ff
        /*0224*/ 	.word	0x00000078
        /*0228*/ 	.short	0x0100
        /*022a*/ 	.byte	0x06
	.zero		1


	//   ....[16]....
        /*022c*/ 	.word	0x00000a90
        /*0230*/ 	.word	0x000000ff
        /*0234*/ 	.word	0x00000080
        /*0238*/ 	.short	0x0100
        /*023a*/ 	.byte	0x06
	.zero		1


	//   ....[17]....
        /*023c*/ 	.word	0x00000aa0
        /*0240*/ 	.word	0x000000ff
        /*0244*/ 	.word	0x00000090
        /*0248*/ 	.short	0x0100
        /*024a*/ 	.byte	0x06
	.zero		1


	//   ....[18]....
        /*024c*/ 	.word	0x00000ab0
        /*0250*/ 	.word	0x000000ff
        /*0254*/ 	.word	0x00000088
        /*0258*/ 	.short	0x0100
        /*025a*/ 	.byte	0x06
	.zero		1


	//   ....[19]....
        /*025c*/ 	.word	0x00000ac0
        /*0260*/ 	.word	0x000000ff
        /*0264*/ 	.word	0x00000098
        /*0268*/ 	.short	0x0100
        /*026a*/ 	.byte	0x06
	.zero		1


	//   ....[20]....
        /*026c*/ 	.word	0x00000bf0
        /*0270*/ 	.word	0x000000ff
        /*0274*/ 	.word	0x000000a0
        /*0278*/ 	.short	0x0100
        /*027a*/ 	.byte	0x04
	.zero		1


	//   ....[21]....
        /*027c*/ 	.word	0x00000c00
        /*0280*/ 	.word	0x000000ff
        /*0284*/ 	.word	0x000000b0
        /*0288*/ 	.short	0x0100
        /*028a*/ 	.byte	0x04
	.zero		1


	//   ....[22]....
        /*028c*/ 	.word	0x00000c10
        /*0290*/ 	.word	0x000000ff
        /*0294*/ 	.word	0x000000a8
        /*0298*/ 	.short	0x0100
        /*029a*/ 	.byte	0x04
	.zero		1


	//   ....[23]....
        /*029c*/ 	.word	0x00000c20
        /*02a0*/ 	.word	0x000000ff
        /*02a4*/ 	.word	0x000000b8
        /*02a8*/ 	.short	0x0100
        /*02aa*/ 	.byte	0x04
	.zero		1


	//   ....[24]....
        /*02ac*/ 	.word	0x00000d30
        /*02b0*/ 	.word	0x000000ff
        /*02b4*/ 	.word	0x000000c0
        /*02b8*/ 	.short	0x0100
        /*02ba*/ 	.byte	0x04
	.zero		1


	//   ....[25]....
        /*02bc*/ 	.word	0x00000d40
        /*02c0*/ 	.word	0x000000ff
        /*02c4*/ 	.word	0x000000d0
        /*02c8*/ 	.short	0x0100
        /*02ca*/ 	.byte	0x04
	.zero		1


	//   ....[26]....
        /*02cc*/ 	.word	0x00000d50
        /*02d0*/ 	.word	0x000000ff
        /*02d4*/ 	.word	0x000000c8
        /*02d8*/ 	.short	0x0100
        /*02da*/ 	.byte	0x04
	.zero		1


	//   ....[27]....
        /*02dc*/ 	.word	0x00000d60
        /*02e0*/ 	.word	0x000000ff
        /*02e4*/ 	.word	0x000000d8
        /*02e8*/ 	.short	0x0100
        /*02ea*/ 	.byte	0x04
	.zero		1


	//   ....[28]....
        /*02ec*/ 	.word	0x00001d10
        /*02f0*/ 	.word	0x00000000
        /*02f4*/ 	.word	0x000000d0
        /*02f8*/ 	.short	0x010a
        /*02fa*/ 	.byte	0xff
	.zero		1


	//   ....[29]....
        /*02fc*/ 	.word	0x00001d40
        /*0300*/ 	.word	0x00000000
        /*0304*/ 	.word	0x000000c0
        /*0308*/ 	.short	0x0101
        /*030a*/ 	.byte	0xff
	.zero		1


	//   ....[30]....
        /*030c*/ 	.word	0x00001e60
        /*0310*/ 	.word	0x000000ff
        /*0314*/ 	.word	0x00000020
        /*0318*/ 	.short	0x010a
        /*031a*/ 	.byte	0x04
	.zero		1


	//   ....[31]....
        /*031c*/ 	.word	0x00001ee0
        /*0320*/ 	.word	0x000000ff
        /*0324*/ 	.word	0x00000020
        /*0328*/ 	.short	0x010a
        /*032a*/ 	.byte	0x31
	.zero		1


	//   ....[32]....
        /*032c*/ 	.word	0x00002020
        /*0330*/ 	.word	0x000000ff
        /*0334*/ 	.word	0x00000020
        /*0338*/ 	.short	0x010a
        /*033a*/ 	.byte	0x04
	.zero		1


	//   ....[33]....
        /*033c*/ 	.word	0x000023e0
        /*0340*/ 	.word	0x000000ff
        /*0344*/ 	.word	0x00000078
        /*0348*/ 	.short	0x0101
        /*034a*/ 	.byte	0x0e
	.zero		1


	//   ....[34]....
        /*034c*/ 	.word	0x00002400
        /*0350*/ 	.word	0x000000ff
        /*0354*/ 	.word	0x00000020
        /*0358*/ 	.short	0x010a
        /*035a*/ 	.byte	0x04
	.zero		1


	//   ....[35]....
        /*035c*/ 	.word	0x00002480
        /*0360*/ 	.word	0x000000ff
        /*0364*/ 	.word	0x00000020
        /*0368*/ 	.short	0x010a
        /*036a*/ 	.byte	0x31
	.zero		1


	//   ....[36]....
        /*036c*/ 	.word	0x000025c0
        /*0370*/ 	.word	0x000000ff
        /*0374*/ 	.word	0x00000020
        /*0378*/ 	.short	0x010a
        /*037a*/ 	.byte	0x04
	.zero		1


	//   ....[37]....
        /*037c*/ 	.word	0x00002990
        /*0380*/ 	.word	0x00000003
        /*0384*/ 	.word	0x00000080
        /*0388*/ 	.short	0x010a
        /*038a*/ 	.byte	0xff
	.zero		1


	//   ....[38]....
        /*038c*/ 	.word	0x00002ae0
        /*0390*/ 	.word	0x00000000
        /*0394*/ 	.word	0x00000000
        /*0398*/ 	.short	0x0101
        /*039a*/ 	.byte	0xff
	.zero		1


	//   ....[39]....
        /*039c*/ 	.word	0x000030a0
        /*03a0*/ 	.word	0x000000ff
        /*03a4*/ 	.word	0x00000000
        /*03a8*/ 	.short	0x010a
        /*03aa*/ 	.byte	0x04
	.zero		1


	//   ....[40]....
        /*03ac*/ 	.word	0x00003130
        /*03b0*/ 	.word	0x000000ff
        /*03b4*/ 	.word	0x00000000
        /*03b8*/ 	.short	0x010a
        /*03ba*/ 	.byte	0x05
	.zero		1


	//   ....[41]....
        /*03bc*/ 	.word	0x000031c0
        /*03c0*/ 	.word	0x000000ff
        /*03c4*/ 	.word	0x00000000
        /*03c8*/ 	.short	0x010a
        /*03ca*/ 	.byte	0x05
	.zero		1


	//   ....[42]....
        /*03cc*/ 	.word	0x00003260
        /*03d0*/ 	.word	0x00000000
        /*03d4*/ 	.word	0x00000000
        /*03d8*/ 	.short	0x010a
        /*03da*/ 	.byte	0xff
	.zero		1


	//   ....[43]....
        /*03dc*/ 	.word	0x000033a0
        /*03e0*/ 	.word	0x00000000
        /*03e4*/ 	.word	0x000000c0
        /*03e8*/ 	.short	0x010a
        /*03ea*/ 	.byte	0xff
	.zero		1


	//   ....[44]....
        /*03ec*/ 	.word	0x00003410
        /*03f0*/ 	.word	0x00000000
        /*03f4*/ 	.word	0x00000000
        /*03f8*/ 	.short	0x0101
        /*03fa*/ 	.byte	0xff
	.zero		1


	//   ....[45]....
        /*03fc*/ 	.word	0x00003430
        /*0400*/ 	.word	0x000000ff
        /*0404*/ 	.word	0x00000090
        /*0408*/ 	.short	0x010a
        /*040a*/ 	.byte	0x04
	.zero		1


	//   ....[46]....
        /*040c*/ 	.word	0x00003550
        /*0410*/ 	.word	0x00000000
        /*0414*/ 	.word	0x00000080
        /*0418*/ 	.short	0x010a
        /*041a*/ 	.byte	0xff
	.zero		1


	//   ....[47]....
        /*041c*/ 	.word	0x00003650
        /*0420*/ 	.word	0x00000000
        /*0424*/ 	.word	0x00000000
        /*0428*/ 	.short	0x0101
        /*042a*/ 	.byte	0xff
	.zero		1


	//   ....[48]....
        /*042c*/ 	.word	0x000036e0
        /*0430*/ 	.word	0x000000ff
        /*0434*/ 	.word	0x00000090
        /*0438*/ 	.short	0x0106
        /*043a*/ 	.byte	0x04
	.zero		1


	//   ....[49]....
        /*043c*/ 	.word	0x00003700
        /*0440*/ 	.word	0x000000ff
        /*0444*/ 	.word	0x00000090
        /*0448*/ 	.short	0x010a
        /*044a*/ 	.byte	0x04
	.zero		1


	//   ....[50]....
        /*044c*/ 	.word	0x00003790
        /*0450*/ 	.word	0x000000ff
        /*0454*/ 	.word	0x00000090
        /*0458*/ 	.short	0x0106
        /*045a*/ 	.byte	0x07
	.zero		1


	//   ....[51]....
        /*045c*/ 	.word	0x000037d0
        /*0460*/ 	.word	0x00000000
        /*0464*/ 	.word	0x00000090
        /*0468*/ 	.short	0x010a
        /*046a*/ 	.byte	0xff
	.zero		1


	//   ....[52]....
        /*046c*/ 	.word	0x00004030
        /*0470*/ 	.word	0x00000002
        /*0474*/ 	.word	0x00000080
        /*0478*/ 	.short	0x010a
        /*047a*/ 	.byte	0xff
	.zero		1


	//   ....[53]....
        /*047c*/ 	.word	0x00004160
        /*0480*/ 	.word	0x00000000
        /*0484*/ 	.word	0x00000000
        /*0488*/ 	.short	0x0101
        /*048a*/ 	.byte	0xff
	.zero		1


	//   ....[54]....
        /*048c*/ 	.word	0x00004720
        /*0490*/ 	.word	0x000000ff
        /*0494*/ 	.word	0x00000000
        /*0498*/ 	.short	0x010a
        /*049a*/ 	.byte	0x04
	.zero		1


	//   ....[55]....
        /*049c*/ 	.word	0x00004770
        /*04a0*/ 	.word	0x000000ff
        /*04a4*/ 	.word	0x000000b0
        /*04a8*/ 	.short	0x010a
        /*04aa*/ 	.byte	0x07
	.zero		1


	//   ....[56]....
        /*04ac*/ 	.word	0x00004b30
        /*04b0*/ 	.word	0x000000ff
        /*04b4*/ 	.word	0x00000000
        /*04b8*/ 	.short	0x010a
        /*04ba*/ 	.byte	0x07
	.zero		1


	//   ....[57]....
        /*04bc*/ 	.word	0x00004c60
        /*04c0*/ 	.word	0x000000ff
        /*04c4*/ 	.word	0x00000000
        /*04c8*/ 	.short	0x010a
        /*04ca*/ 	.byte	0x04
	.zero		1


	//   ....[58]....
        /*04cc*/ 	.word	0x00005150
        /*04d0*/ 	.word	0x000000ff
        /*04d4*/ 	.word	0x00000000
        /*04d8*/ 	.short	0x010a
        /*04da*/ 	.byte	0x04
	.zero		1


	//   ....[59]....
        /*04dc*/ 	.word	0x000051f0
        /*04e0*/ 	.word	0x000000ff
        /*04e4*/ 	.word	0x00000000
        /*04e8*/ 	.short	0x010a
        /*04ea*/ 	.byte	0x04
	.zero		1


	//   ....[60]....
        /*04ec*/ 	.word	0x00005690
        /*04f0*/ 	.word	0x0000000c
        /*04f4*/ 	.word	0x00000080
        /*04f8*/ 	.short	0x010a
        /*04fa*/ 	.byte	0xff
	.zero		1


	//   ....[61]....
        /*04fc*/ 	.word	0x00005800
        /*0500*/ 	.word	0x00000000
        /*0504*/ 	.word	0x00000000
        /*0508*/ 	.short	0x0101
        /*050a*/ 	.byte	0xff
	.zero		1


	//   ....[62]....
        /*050c*/ 	.word	0x00005c80
        /*0510*/ 	.word	0x000000ff
        /*0514*/ 	.word	0x00000078
        /*0518*/ 	.short	0x010a
        /*051a*/ 	.byte	0x1d
	.zero		1


	//   ....[63]....
        /*051c*/ 	.word	0x00005e40
        /*0520*/ 	.word	0x000000ff
        /*0524*/ 	.word	0x00000058
        /*0528*/ 	.short	0x010a
        /*052a*/ 	.byte	0x04
	.zero		1


	//   ....[64]....
        /*052c*/ 	.word	0x000060a0
        /*0530*/ 	.word	0x000000ff
        /*0534*/ 	.word	0x00000040
        /*0538*/ 	.short	0x010b
        /*053a*/ 	.byte	0x04
	.zero		1


	//   ....[65]....
        /*053c*/ 	.word	0x000060b0
        /*0540*/ 	.word	0x000000ff
        /*0544*/ 	.word	0x00000000
        /*0548*/ 	.short	0x0101
        /*054a*/ 	.byte	0x06
	.zero		1


	//   ....[66]....
        /*054c*/ 	.word	0x000060c0
        /*0550*/ 	.word	0x000000ff
        /*0554*/ 	.word	0x00000058
        /*0558*/ 	.short	0x010a
        /*055a*/ 	.byte	0x07
	.zero		1


	//   ....[67]....
        /*055c*/ 	.word	0x00006320
        /*0560*/ 	.word	0x000000ff
        /*0564*/ 	.word	0x00000040
        /*0568*/ 	.short	0x010b
        /*056a*/ 	.byte	0x07
	.zero		1


	//   ....[68]....
        /*056c*/ 	.word	0x00006330
        /*0570*/ 	.word	0x000000ff
        /*0574*/ 	.word	0x00000000
        /*0578*/ 	.short	0x0101
        /*057a*/ 	.byte	0x04
	.zero		1


	//   ....[69]....
        /*057c*/ 	.word	0x00006340
        /*0580*/ 	.word	0x000000ff
        /*0584*/ 	.word	0x00000058
        /*0588*/ 	.short	0x010a
        /*058a*/ 	.byte	0x05
	.zero		1


	//   ....[70]....
        /*058c*/ 	.word	0x00006590
        /*0590*/ 	.word	0x000000ff
        /*0594*/ 	.word	0x00000040
        /*0598*/ 	.short	0x010b
        /*059a*/ 	.byte	0x05
	.zero		1


	//   ....[71]....
        /*059c*/ 	.word	0x000065a0
        /*05a0*/ 	.word	0x000000ff
        /*05a4*/ 	.word	0x00000000
        /*05a8*/ 	.short	0x0101
        /*05aa*/ 	.byte	0x06
	.zero		1


	//   ....[72]....
        /*05ac*/ 	.word	0x000065b0
        /*05b0*/ 	.word	0x000000ff
        /*05b4*/ 	.word	0x00000058
        /*05b8*/ 	.short	0x010a
        /*05ba*/ 	.byte	0x04
	.zero		1


	//   ....[73]....
        /*05bc*/ 	.word	0x00006800
        /*05c0*/ 	.word	0x000000ff
        /*05c4*/ 	.word	0x00000040
        /*05c8*/ 	.short	0x010b
        /*05ca*/ 	.byte	0x04
	.zero		1


	//   ....[74]....
        /*05cc*/ 	.word	0x00006840
        /*05d0*/ 	.word	0x000000ff
        /*05d4*/ 	.word	0x00000000
        /*05d8*/ 	.short	0x0101
        /*05da*/ 	.byte	0x05
	.zero		1


	//   ....[75]....
        /*05dc*/ 	.word	0x000068d0
        /*05e0*/ 	.word	0x000000ff
        /*05e4*/ 	.word	0x00000000
        /*05e8*/ 	.short	0x010a
        /*05ea*/ 	.byte	0x04
	.zero		1


	//   ....[76]....
        /*05ec*/ 	.word	0x00006960
        /*05f0*/ 	.word	0x000000ff
        /*05f4*/ 	.word	0x00000000
        /*05f8*/ 	.short	0x010a
        /*05fa*/ 	.byte	0x05
	.zero		1


	//   ....[77]....
        /*05fc*/ 	.word	0x00006a00
        /*0600*/ 	.word	0x00000000
        /*0604*/ 	.word	0x00000000
        /*0608*/ 	.short	0x010a
        /*060a*/ 	.byte	0xff
	.zero		1


	//   ....[78]....
        /*060c*/ 	.word	0x00006d50
        /*0610*/ 	.word	0x00000000
        /*0614*/ 	.word	0x00000080
        /*0618*/ 	.short	0x010a
        /*061a*/ 	.byte	0xff
	.zero		1


	//   ....[79]....
        /*061c*/ 	.word	0x00006e20
        /*0620*/ 	.word	0x00000000
        /*0624*/ 	.word	0x00000000
        /*0628*/ 	.short	0x0101
        /*062a*/ 	.byte	0xff
	.zero		1


	//   ....[80]....
        /*062c*/ 	.word	0x00007a90
        /*0630*/ 	.word	0x00000000
        /*0634*/ 	.word	0x00000040
        /*0638*/ 	.short	0x010a
        /*063a*/ 	.byte	0xff
	.zero		1


	//   ....[81]....
        /*063c*/ 	.word	0x00007af0
        /*0640*/ 	.word	0x0000006b
        /*0644*/ 	.word	0x000000a0
        /*0648*/ 	.short	0x010a
        /*064a*/ 	.byte	0xff
	.zero		1


	//   ....[82]....
        /*064c*/ 	.word	0x00007be0
        /*0650*/ 	.word	0x00000000
        /*0654*/ 	.word	0x00000040
        /*0658*/ 	.short	0x010a
        /*065a*/ 	.byte	0xff
	.zero		1


	//   ....[83]....
        /*065c*/ 	.word	0x00007d00
        /*0660*/ 	.word	0x0000006b
        /*0664*/ 	.word	0x000000a0
        /*0668*/ 	.short	0x010a
        /*066a*/ 	.byte	0xff
	.zero		1


	//   ....[84]....
        /*066c*/ 	.word	0x00008b80
        /*0670*/ 	.word	0x00000000
        /*0674*/ 	.word	0x00000000
        /*0678*/ 	.short	0x0101
        /*067a*/ 	.byte	0xff
	.zero		1


	//   ....[85]....
        /*067c*/ 	.word	0x00008ba0
        /*0680*/ 	.word	0x00000002
        /*0684*/ 	.word	0x00000040
        /*0688*/ 	.short	0x010a
        /*068a*/ 	.byte	0xff
	.zero		1


	//   ....[86]....
        /*068c*/ 	.word	0x00008c60
        /*0690*/ 	.word	0x00000002
        /*0694*/ 	.word	0x00000040
        /*0698*/ 	.short	0x010a
        /*069a*/ 	.byte	0xff
	.zero		1


	//   ....[87]....
        /*069c*/ 	.word	0x00009b50
        /*06a0*/ 	.word	0x00000002
        /*06a4*/ 	.word	0x00000000
        /*06a8*/ 	.short	0x0101
        /*06aa*/ 	.byte	0xff
	.zero		1


	//   ....[88]....
        /*06ac*/ 	.word	0x00009b70
        /*06b0*/ 	.word	0x00000015
        /*06b4*/ 	.word	0x00000040
        /*06b8*/ 	.short	0x010a
        /*06ba*/ 	.byte	0xff
	.zero		1


	//   ....[89]....
        /*06bc*/ 	.word	0x00009c30
        /*06c0*/ 	.word	0x00000015
        /*06c4*/ 	.word	0x00000040
        /*06c8*/ 	.short	0x010a
        /*06ca*/ 	.byte	0xff
	.zero		1


	//   ....[90]....
        /*06cc*/ 	.word	0x0000ab00
        /*06d0*/ 	.word	0x00000003
        /*06d4*/ 	.word	0x00000000
        /*06d8*/ 	.short	0x0101
        /*06da*/ 	.byte	0xff
	.zero		1


	//   ....[91]....
        /*06dc*/ 	.word	0x0000ab20
        /*06e0*/ 	.word	0x00000000
        /*06e4*/ 	.word	0x00000040
        /*06e8*/ 	.short	0x010a
        /*06ea*/ 	.byte	0xff
	.zero		1


	//   ....[92]....
        /*06ec*/ 	.word	0x0000abd0
        /*06f0*/ 	.word	0x00000000
        /*06f4*/ 	.word	0x00000040
        /*06f8*/ 	.short	0x010a
        /*06fa*/ 	.byte	0xff
	.zero		1


	//   ....[93]....
        /*06fc*/ 	.word	0x0000b480
        /*0700*/ 	.word	0x000000ff
        /*0704*/ 	.word	0x00000000
        /*0708*/ 	.short	0x0101
        /*070a*/ 	.byte	0x04
	.zero		1


	//   ....[94]....
        /*070c*/ 	.word	0x0000baf0
        /*0710*/ 	.word	0x00000000
        /*0714*/ 	.word	0x00000000
        /*0718*/ 	.short	0x0101
        /*071a*/ 	.byte	0xff
	.zero		1


	//   ....[95]....
        /*071c*/ 	.word	0x0000bdc0
        /*0720*/ 	.word	0x000000ff
        /*0724*/ 	.word	0x00000000
        /*0728*/ 	.short	0x0101
        /*072a*/ 	.byte	0x06
	.zero		1


	//   ....[96]....
        /*072c*/ 	.word	0x0000bde0
        /*0730*/ 	.word	0x00000000
        /*0734*/ 	.word	0x000000d0
        /*0738*/ 	.short	0x010a
        /*073a*/ 	.byte	0xff
	.zero		1


	//   ....[97]....
        /*073c*/ 	.word	0x0000be40
        /*0740*/ 	.word	0x00000000
        /*0744*/ 	.word	0x00000020
        /*0748*/ 	.short	0x010a
        /*074a*/ 	.byte	0xff
	.zero		1


	//   ....[98]....
        /*074c*/ 	.word	0x0000bea0
        /*0750*/ 	.word	0x00000000
        /*0754*/ 	.word	0x00000020
        /*0758*/ 	.short	0x010a
        /*075a*/ 	.byte	0xff
	.zero		1


	//   ....[99]....
        /*075c*/ 	.word	0x0000bef0
        /*0760*/ 	.word	0x00000003
        /*0764*/ 	.word	0x00000080
        /*0768*/ 	.short	0x010a
        /*076a*/ 	.byte	0xff
	.zero		1


	//   ....[100]....
        /*076c*/ 	.word	0x0000bf50
        /*0770*/ 	.word	0x00000000
        /*0774*/ 	.word	0x00000000
        /*0778*/ 	.short	0x010a
        /*077a*/ 	.byte	0xff
	.zero		1


	//   ....[101]....
        /*077c*/ 	.word	0x0000bfb0
        /*0780*/ 	.word	0x00000000
        /*0784*/ 	.word	0x00000000
        /*0788*/ 	.short	0x010a
        /*078a*/ 	.byte	0xff
	.zero		1


	//   ....[102]....
        /*078c*/ 	.word	0x0000c010
        /*0790*/ 	.word	0x00000000
        /*0794*/ 	.word	0x00000000
        /*0798*/ 	.short	0x010a
        /*079a*/ 	.byte	0xff
	.zero		1


	//   ....[103]....
        /*079c*/ 	.word	0x0000c060
        /*07a0*/ 	.word	0x00000000
        /*07a4*/ 	.word	0x000000c0
        /*07a8*/ 	.short	0x010a
        /*07aa*/ 	.byte	0xff
	.zero		1


	//   ....[104]....
        /*07ac*/ 	.word	0x0000c0c0
        /*07b0*/ 	.word	0x00000000
        /*07b4*/ 	.word	0x00000090
        /*07b8*/ 	.short	0x010a
        /*07ba*/ 	.byte	0xff
	.zero		1


	//   ....[105]....
        /*07bc*/ 	.word	0x0000c110
        /*07c0*/ 	.word	0x00000000
        /*07c4*/ 	.word	0x00000080
        /*07c8*/ 	.short	0x010a
        /*07ca*/ 	.byte	0xff
	.zero		1


	//   ....[106]....
        /*07cc*/ 	.word	0x0000c170
        /*07d0*/ 	.word	0x00000000
        /*07d4*/ 	.word	0x00000090
        /*07d8*/ 	.short	0x010a
        /*07da*/ 	.byte	0xff
	.zero		1


	//   ....[107]....
        /*07dc*/ 	.word	0x0000c1c0
        /*07e0*/ 	.word	0x00000002
        /*07e4*/ 	.word	0x00000080
        /*07e8*/ 	.short	0x010a
        /*07ea*/ 	.byte	0xff
	.zero		1


	//   ....[108]....
        /*07ec*/ 	.word	0x0000c230
        /*07f0*/ 	.word	0x00000004
        /*07f4*/ 	.word	0x000000b0
        /*07f8*/ 	.short	0x010a
        /*07fa*/ 	.byte	0xff
	.zero		1


	//   ....[109]....
        /*07fc*/ 	.word	0x0000c290
        /*0800*/ 	.word	0x00000004
        /*0804*/ 	.word	0x00000000
        /*0808*/ 	.short	0x010a
        /*080a*/ 	.byte	0xff
	.zero		1


	//   ....[110]....
        /*080c*/ 	.word	0x0000c2f0
        /*0810*/ 	.word	0x00000000
        /*0814*/ 	.word	0x00000000
        /*0818*/ 	.short	0x010a
        /*081a*/ 	.byte	0xff
	.zero		1


	//   ....[111]....
        /*081c*/ 	.word	0x0000c350
        /*0820*/ 	.word	0x00000000
        /*0824*/ 	.word	0x00000000
        /*0828*/ 	.short	0x010a
        /*082a*/ 	.byte	0xff
	.zero		1


	//   ....[112]....
        /*082c*/ 	.word	0x0000c3a0
        /*0830*/ 	.word	0x0000000c
        /*0834*/ 	.word	0x00000080
        /*0838*/ 	.short	0x010a
        /*083a*/ 	.byte	0xff
	.zero		1


	//   ....[113]....
        /*083c*/ 	.word	0x0000c400
        /*0840*/ 	.word	0x00000000
        /*0844*/ 	.word	0x00000078
        /*0848*/ 	.short	0x010a
        /*084a*/ 	.byte	0xff
	.zero		1


	//   ....[114]....
        /*084c*/ 	.word	0x0000c460
        /*0850*/ 	.word	0x00000000
        /*0854*/ 	.word	0x00000058
        /*0858*/ 	.short	0x010a
        /*085a*/ 	.byte	0xff
	.zero		1


	//   ....[115]....
        /*085c*/ 	.word	0x0000c4c0
        /*0860*/ 	.word	0x00000000
        /*0864*/ 	.word	0x00000058
        /*0868*/ 	.short	0x010a
        /*086a*/ 	.byte	0xff
	.zero		1


	//   ....[116]....
        /*086c*/ 	.word	0x0000c520
        /*0870*/ 	.word	0x00000000
        /*0874*/ 	.word	0x00000058
        /*0878*/ 	.short	0x010a
        /*087a*/ 	.byte	0xff
	.zero		1


	//   ....[117]....
        /*087c*/ 	.word	0x0000c580
        /*0880*/ 	.word	0x00000000
        /*0884*/ 	.word	0x00000058
        /*0888*/ 	.short	0x010a
        /*088a*/ 	.byte	0xff
	.zero		1


	//   ....[118]....
        /*088c*/ 	.word	0x0000c5e0
        /*0890*/ 	.word	0x00000000
        /*0894*/ 	.word	0x00000000
        /*0898*/ 	.short	0x010a
        /*089a*/ 	.byte	0xff
	.zero		1


	//   ....[119]....
        /*089c*/ 	.word	0x0000c640
        /*08a0*/ 	.word	0x00000000
        /*08a4*/ 	.word	0x00000000
        /*08a8*/ 	.short	0x010a
        /*08aa*/ 	.byte	0xff
	.zero		1


	//   ....[120]....
        /*08ac*/ 	.word	0x0000c690
        /*08b0*/ 	.word	0x00000000
        /*08b4*/ 	.word	0x00000080
        /*08b8*/ 	.short	0x010a
        /*08ba*/ 	.byte	0xff
	.zero		1


	//   ....[121]....
        /*08bc*/ 	.word	0x0000c6e0
        /*08c0*/ 	.word	0x00000000
        /*08c4*/ 	.word	0x00000040
        /*08c8*/ 	.short	0x010a
        /*08ca*/ 	.byte	0xff
	.zero		1


	//   ....[122]....
        /*08cc*/ 	.word	0x0000c730
        /*08d0*/ 	.word	0x0000006b
        /*08d4*/ 	.word	0x000000a0
        /*08d8*/ 	.short	0x010a
        /*08da*/ 	.byte	0xff
	.zero		1


	//   ....[123]....
        /*08dc*/ 	.word	0x0000c780
        /*08e0*/ 	.word	0x00000002
        /*08e4*/ 	.word	0x00000040
        /*08e8*/ 	.short	0x010a
        /*08ea*/ 	.byte	0xff
	.zero		1


	//   ....[124]....
        /*08ec*/ 	.word	0x0000c7d0
        /*08f0*/ 	.word	0x00000015
        /*08f4*/ 	.word	0x00000040
        /*08f8*/ 	.short	0x010a
        /*08fa*/ 	.byte	0xff
	.zero		1


	//   ....[125]....
        /*08fc*/ 	.word	0x0000c820
        /*0900*/ 	.word	0x00000000
        /*0904*/ 	.word	0x00000040
        /*0908*/ 	.short	0x010a
        /*090a*/ 	.byte	0xff
	.zero		1


	//----- nvinfo : EIATTR_NUM_MBARRIERS
	.align		4
.L_47:
        /*090c*/ 	.byte	0x03, 0x38
        /*090e*/ 	.short	0x001c


	//----- nvinfo : EIATTR_EXIT_INSTR_OFFSETS
	.align		4
        /*0910*/ 	.byte	0x04, 0x1c
        /*0912*/ 	.short	(.L_49 - .L_48)


	//   ....[0]....
.L_48:
        /*0914*/ 	.word	0x00003290


	//   ....[1]....
        /*0918*/ 	.word	0x000037a0


	//   ....[2]....
        /*091c*/ 	.word	0x00003800


	//   ....[3]....
        /*0920*/ 	.word	0x00005450


	//   ....[4]....
        /*0924*/ 	.word	0x00006a30


	//   ....[5]....
        /*0928*/ 	.word	0x00006a70


	//   ....[6]....
        /*092c*/ 	.word	0x0000bcb0


	//   ....[7]....
        /*0930*/ 	.word	0x0000bd20


	//   ....[8]....
        /*0934*/ 	.word	0x0000bd50


	//   ....[9]....
        /*0938*/ 	.word	0x0000bdd0


	//----- nvinfo : EIATTR_MAX_THREADS
	.align		4
.L_49:
        /*093c*/ 	.byte	0x04, 0x05
        /*093e*/ 	.short	(.L_51 - .L_50)
.L_50:
        /*0940*/ 	.word	0x00000100
        /*0944*/ 	.word	0x00000001
        /*0948*/ 	.word	0x00000001


	//----- nvinfo : EIATTR_CRS_STACK_SIZE
	.align		4
.L_51:
        /*094c*/ 	.byte	0x04, 0x1e
        /*094e*/ 	.short	(.L_53 - .L_52)
.L_52:
        /*0950*/ 	.word	0x00000000


	//----- nvinfo : EIATTR_CBANK_PARAM_SIZE
	.align		4
.L_53:
        /*0954*/ 	.byte	0x03, 0x19
        /*0956*/ 	.short	0x0c00


	//----- nvinfo : EIATTR_PARAM_CBANK
	.align		4
        /*0958*/ 	.byte	0x04, 0x0a
        /*095a*/ 	.short	(.L_55 - .L_54)
	.align		4
.L_54:
        /*095c*/ 	.word	index@(.nv.constant0._ZN7cutlass13device_kernelINS_4gemm6kernel13GemmUniversalIN4cute5tupleIJiiiiEEENS1_10collective13CollectiveMmaINS1_46MainloopSm100TmaUmmaWarpSpecializedBlockScaledILi4ELi2ELi2ENS5_IJNS4_1CILi4EEESB_NSA_ILi1EEEEEEEENS5_IJNSA_ILi128EEENSA_ILi64EEENSA_ILi256EEEEEENS5_IJNS_12float_e4m3_tENS_13float_ue8m0_tEEEENS5_IJNS5_IJlSC_lEEENS4_6LayoutINS5_IJNS5_IJNS5_IJNSA_ILi32EEESB_EEEiEEESQ_NS5_IJSC_iEEEEEENS5_IJNS5_IJNS5_IJNSA_ILi16EEESB_EEEiEEENS5_IJNS5_IJNSA_ILi0EEESC_EEENSA_ILi512EEEEEENS5_IJSW_iEEEEEEEEEEESL_S13_NS4_8TiledMMAINS4_8MMA_AtomIJNS4_21SM100_MMA_MXF8F6F4_SSISJ_SJ_fSK_Li128ELi64ELNS4_4UMMA5MajorE0ELS18_0ELNS17_7ScaleInE0ELS19_0EEEEEENSN_INS5_IJSC_SC_SC_EEENS5_IJSW_SW_SW_EEEEENS5_IJNS4_10UnderscoreES1F_S1F_EEEEENS5_IJNS4_23SM90_TMA_LOAD_MULTICASTES1I_EEENS5_IJNS4_14ComposedLayoutINS4_7SwizzleILi3ELi4ELi3EEENS4_18smem_ptr_flag_bitsILi8EEENSN_INS5_IJNSA_ILi8EEESF_EEENS5_IJSF_SC_EEEEEEENSN_INS5_IJNS5_IJNS5_IJSP_SC_EEENS5_IJSO_SC_EEEEEESC_NS5_IJSB_NSA_ILi2EEEEEEEEENS5_IJNS5_IJNS5_IJSU_SY_EEESX_EEESW_NS5_IJSC_SY_EEEEEEEEEEEvNS4_8identityES1J_S25_vS26_EENS_8epilogue10collective18CollectiveEpilogueINS28_23Sm100TmaWarpSpecializedILi3ELi2ELi16ELb1ELb0EEEJNS5_IJSG_SG_SH_EEENS5_IJNSN_ISG_SC_EENSN_INS5_IJST_S1X_EEENS5_IJSC_SO_EEEEEEEENS_10bfloat16_tESM_S2J_SM_NS28_6fusion15FusionCallbacksIS2C_NS2K_17LinearCombinationIS2J_fS2J_fLNS_15FloatRoundStyleE2EEES2D_S2I_JEEENS4_5SM1004TMEM4LOAD26SM100_TMEM_LOAD_32dp32b16xENS4_13SM90_TMA_LOADENS1K_INS1L_ILi1ELi4ELi3EEENS1N_ILi16EEENSN_INS5_IJS1P_ST_EEENS5_IJST_SC_EEEEEEENS4_39AutoVectorizingCopyWithAssumedAlignmentILi128EEENS4_14SM90_TMA_STOREES30_S32_S32_EEEvvEEEEvNT_6ParamsE)
        /*0960*/ 	.short	0x0380
        /*0962*/ 	.short	0x0c00


	//----- nvinfo : EIATTR_SW_WAR
	.align		4
.L_55:
        /*0964*/ 	.byte	0x04, 0x36
        /*0966*/ 	.short	(.L_57 - .L_56)
.L_56:
        /*0968*/ 	.word	0x00000008
.L_57:


//--------------------- .nv.callgraph             --------------------------
	.section	.nv.callgraph,"",@"SHT_CUDA_CALLGRAPH"
	.align	4
	.sectionentsize	8
	.align		4
        /*0000*/ 	.word	0x00000000
	.align		4
        /*0004*/ 	.word	0xffffffff
	.align		4
        /*0008*/ 	.word	index@(_ZN7cutlass13device_kernelINS_4gemm6kernel13GemmUniversalIN4cute5tupleIJiiiiEEENS1_10collective13CollectiveMmaINS1_46MainloopSm100TmaUmmaWarpSpecializedBlockScaledILi4ELi2ELi2ENS5_IJNS4_1CILi4EEESB_NSA_ILi1EEEEEEEENS5_IJNSA_ILi128EEENSA_ILi64EEENSA_ILi256EEEEEENS5_IJNS_12float_e4m3_tENS_13float_ue8m0_tEEEENS5_IJNS5_IJlSC_lEEENS4_6LayoutINS5_IJNS5_IJNS5_IJNSA_ILi32EEESB_EEEiEEESQ_NS5_IJSC_iEEEEEENS5_IJNS5_IJNS5_IJNSA_ILi16EEESB_EEEiEEENS5_IJNS5_IJNSA_ILi0EEESC_EEENSA_ILi512EEEEEENS5_IJSW_iEEEEEEEEEEESL_S13_NS4_8TiledMMAINS4_8MMA_AtomIJNS4_21SM100_MMA_MXF8F6F4_SSISJ_SJ_fSK_Li128ELi64ELNS4_4UMMA5MajorE0ELS18_0ELNS17_7ScaleInE0ELS19_0EEEEEENSN_INS5_IJSC_SC_SC_EEENS5_IJSW_SW_SW_EEEEENS5_IJNS4_10UnderscoreES1F_S1F_EEEEENS5_IJNS4_23SM90_TMA_LOAD_MULTICASTES1I_EEENS5_IJNS4_14ComposedLayoutINS4_7SwizzleILi3ELi4ELi3EEENS4_18smem_ptr_flag_bitsILi8EEENSN_INS5_IJNSA_ILi8EEESF_EEENS5_IJSF_SC_EEEEEEENSN_INS5_IJNS5_IJNS5_IJSP_SC_EEENS5_IJSO_SC_EEEEEESC_NS5_IJSB_NSA_ILi2EEEEEEEEENS5_IJNS5_IJNS5_IJSU_SY_EEESX_EEESW_NS5_IJSC_SY_EEEEEEEEEEEvNS4_8identityES1J_S25_vS26_EENS_8epilogue10collective18CollectiveEpilogueINS28_23Sm100TmaWarpSpecializedILi3ELi2ELi16ELb1ELb0EEEJNS5_IJSG_SG_SH_EEENS5_IJNSN_ISG_SC_EENSN_INS5_IJST_S1X_EEENS5_IJSC_SO_EEEEEEEENS_10bfloat16_tESM_S2J_SM_NS28_6fusion15FusionCallbacksIS2C_NS2K_17LinearCombinationIS2J_fS2J_fLNS_15FloatRoundStyleE2EEES2D_S2I_JEEENS4_5SM1004TMEM4LOAD26SM100_TMEM_LOAD_32dp32b16xENS4_13SM90_TMA_LOADENS1K_INS1L_ILi1ELi4ELi3EEENS1N_ILi16EEENSN_INS5_IJS1P_ST_EEENS5_IJST_SC_EEEEEEENS4_39AutoVectorizingCopyWithAssumedAlignmentILi128EEENS4_14SM90_TMA_STOREES30_S32_S32_EEEvvEEEEvNT_6ParamsE)
	.align		4
        /*000c*/ 	.word	index@(__assertfail)
	.align		4
        /*0010*/ 	.word	0x00000000
	.align		4
        /*0014*/ 	.word	0xfffffffe
	.align		4
        /*0018*/ 	.word	0x00000000
	.align		4
        /*001c*/ 	.word	0xfffffffd
	.align		4
        /*0020*/ 	.word	0x00000000
	.align		4
        /*0024*/ 	.word	0xfffffffc


//--------------------- .nv.constant4             --------------------------
	.section	.nv.constant4,"a",@progbits
	.align	8
	.align		8
.nv.constant4:
        /*0000*/ 	.dword	__assertfail
	.align		8
        /*0008*/ 	.dword	__unnamed_1
	.align		8
        /*0010*/ 	.dword	__unnamed_2
	.align		8
        /*0018*/ 	.dword	_ZN40_INTERNAL_f8faa3df_4_k_cu_3741dbe8_335774cuda3std3__45__cpo5beginE
	.align		8
        /*0020*/ 	.dword	_ZN40_INTERNAL_f8faa3df_4_k_cu_3741dbe8_335774cuda3std3__45__cpo3endE
	.align		8
        /*0028*/ 	.dword	_ZN40_INTERNAL_f8faa3df_4_k_cu_3741dbe8_335774cuda3std3__45__cpo6cbeginE
	.align		8
        /*0030*/ 	.dword	_ZN40_INTERNAL_f8faa3df_4_k_cu_3741dbe8_335774cuda3std3__45__cpo4cendE
	.align		8
        /*0038*/ 	.dword	_ZN40_INTERNAL_f8faa3df_4_k_cu_3741dbe8_335774cuda3std3__442_GLOBAL__N__f8faa3df_4_k_cu_3741dbe8_335776ignoreE
	.align		8
        /*0040*/ 	.dword	_ZN40_INTERNAL_f8faa3df_4_k_cu_3741dbe8_335774cuda3std3__419piecewise_constructE
	.align		8
        /*0048*/ 	.dword	_ZN40_INTERNAL_f8faa3df_4_k_cu_3741dbe8_335774cuda3std3__48in_placeE
	.align		8
        /*0050*/ 	.dword	_ZN40_INTERNAL_f8faa3df_4_k_cu_3741dbe8_335774cuda3std6ranges3__45__cpo4swapE
	.align		8
        /*0058*/ 	.dword	_ZN40_INTERNAL_f8faa3df_4_k_cu_3741dbe8_335774cuda3std6ranges3__45__cpo9iter_moveE
	.align		8
        /*0060*/ 	.dword	_ZN40_INTERNAL_f8faa3df_4_k_cu_3741dbe8_335774cute7productE
	.align		8
        /*0068*/ 	.dword	_ZN40_INTERNAL_f8faa3df_4_k_cu_3741dbe8_335774cute1_E
	.align		8
        /*0070*/ 	.dword	$str$25
	.align		8
        /*0078*/ 	.dword	$str$26
	.align		8
        /*0080*/ 	.dword	$str$27
	.align		8
        /*0088*/ 	.dword	$str$28


//--------------------- .text._ZN7cutlass13device_kernelINS_4gemm6kernel13GemmUniversalIN4cute5tupleIJiiiiEEENS1_10collective13CollectiveMmaINS1_46MainloopSm100TmaUmmaWarpSpecializedBlockScaledILi4ELi2ELi2ENS5_IJNS4_1CILi4EEESB_NSA_ILi1EEEEEEEENS5_IJNSA_ILi128EEENSA_ILi64EEENSA_ILi256EEEEEENS5_IJNS_12float_e4m3_tENS_13float_ue8m0_tEEEENS5_IJNS5_IJlSC_lEEENS4_6LayoutINS5_IJNS5_IJNS5_IJNSA_ILi32EEESB_EEEiEEESQ_NS5_IJSC_iEEEEEENS5_IJNS5_IJNS5_IJNSA_ILi16EEESB_EEEiEEENS5_IJNS5_IJNSA_ILi0EEESC_EEENSA_ILi512EEEEEENS5_IJSW_iEEEEEEEEEEESL_S13_NS4_8TiledMMAINS4_8MMA_AtomIJNS4_21SM100_MMA_MXF8F6F4_SSISJ_SJ_fSK_Li128ELi64ELNS4_4UMMA5MajorE0ELS18_0ELNS17_7ScaleInE0ELS19_0EEEEEENSN_INS5_IJSC_SC_SC_EEENS5_IJSW_SW_SW_EEEEENS5_IJNS4_10UnderscoreES1F_S1F_EEEEENS5_IJNS4_23SM90_TMA_LOAD_MULTICASTES1I_EEENS5_IJNS4_14ComposedLayoutINS4_7SwizzleILi3ELi4ELi3EEENS4_18smem_ptr_flag_bitsILi8EEENSN_INS5_IJNSA_ILi8EEESF_EEENS5_IJSF_SC_EEEEEEENSN_INS5_IJNS5_IJNS5_IJSP_SC_EEENS5_IJSO_SC_EEEEEESC_NS5_IJSB_NSA_ILi2EEEEEEEEENS5_IJNS5_IJNS5_IJSU_SY_EEESX_EEESW_NS5_IJSC_SY_EEEEEEEEEEEvNS4_8identityES1J_S25_vS26_EENS_8epilogue10collective18CollectiveEpilogueINS28_23Sm100TmaWarpSpecializedILi3ELi2ELi16ELb1ELb0EEEJNS5_IJSG_SG_SH_EEENS5_IJNSN_ISG_SC_EENSN_INS5_IJST_S1X_EEENS5_IJSC_SO_EEEEEEEENS_10bfloat16_tESM_S2J_SM_NS28_6fusion15FusionCallbacksIS2C_NS2K_17LinearCombinationIS2J_fS2J_fLNS_15FloatRoundStyleE2EEES2D_S2I_JEEENS4_5SM1004TMEM4LOAD26SM100_TMEM_LOAD_32dp32b16xENS4_13SM90_TMA_LOADENS1K_INS1L_ILi1ELi4ELi3EEENS1N_ILi16EEENSN_INS5_IJS1P_ST_EEENS5_IJST_SC_EEEEEEENS4_39AutoVectorizingCopyWithAssumedAlignmentILi128EEENS4_14SM90_TMA_STOREES30_S32_S32_EEEvvEEEEvNT_6ParamsE --------------------------
	.section	.text._ZN7cutlass13device_kernelINS_4gemm6kernel13GemmUniversalIN4cute5tupleIJiiiiEEENS1_10collective13CollectiveMmaINS1_46MainloopSm100TmaUmmaWarpSpecializedBlockScaledILi4ELi2ELi2ENS5_IJNS4_1CILi4EEESB_NSA_ILi1EEEEEEEENS5_IJNSA_ILi128EEENSA_ILi64EEENSA_ILi256EEEEEENS5_IJNS_12float_e4m3_tENS_13float_ue8m0_tEEEENS5_IJNS5_IJlSC_lEEENS4_6LayoutINS5_IJNS5_IJNS5_IJNSA_ILi32EEESB_EEEiEEESQ_NS5_IJSC_iEEEEEENS5_IJNS5_IJNS5_IJNSA_ILi16EEESB_EEEiEEENS5_IJNS5_IJNSA_ILi0EEESC_EEENSA_ILi512EEEEEENS5_IJSW_iEEEEEEEEEEESL_S13_NS4_8TiledMMAINS4_8MMA_AtomIJNS4_21SM100_MMA_MXF8F6F4_SSISJ_SJ_fSK_Li128ELi64ELNS4_4UMMA5MajorE0ELS18_0ELNS17_7ScaleInE0ELS19_0EEEEEENSN_INS5_IJSC_SC_SC_EEENS5_IJSW_SW_SW_EEEEENS5_IJNS4_10UnderscoreES1F_S1F_EEEEENS5_IJNS4_23SM90_TMA_LOAD_MULTICASTES1I_EEENS5_IJNS4_14ComposedLayoutINS4_7SwizzleILi3ELi4ELi3EEENS4_18smem_ptr_flag_bitsILi8EEENSN_INS5_IJNSA_ILi8EEESF_EEENS5_IJSF_SC_EEEEEEENSN_INS5_IJNS5_IJNS5_IJSP_SC_EEENS5_IJSO_SC_EEEEEESC_NS5_IJSB_NSA_ILi2EEEEEEEEENS5_IJNS5_IJNS5_IJSU_SY_EEESX_EEESW_NS5_IJSC_SY_EEEEEEEEEEEvNS4_8identityES1J_S25_vS26_EENS_8epilogue10collective18CollectiveEpilogueINS28_23Sm100TmaWarpSpecializedILi3ELi2ELi16ELb1ELb0EEEJNS5_IJSG_SG_SH_EEENS5_IJNSN_ISG_SC_EENSN_INS5_IJST_S1X_EEENS5_IJSC_SO_EEEEEEEENS_10bfloat16_tESM_S2J_SM_NS28_6fusion15FusionCallbacksIS2C_NS2K_17LinearCombinationIS2J_fS2J_fLNS_15FloatRoundStyleE2EEES2D_S2I_JEEENS4_5SM1004TMEM4LOAD26SM100_TMEM_LOAD_32dp32b16xENS4_13SM90_TMA_LOADENS1K_INS1L_ILi1ELi4ELi3EEENS1N_ILi16EEENSN_INS5_IJS1P_ST_EEENS5_IJST_SC_EEEEEEENS4_39AutoVectorizingCopyWithAssumedAlignmentILi128EEENS4_14SM90_TMA_STOREES30_S32_S32_EEEvvEEEEvNT_6ParamsE,"ax",@progbits
	.align	128
.text._ZN7cutlass13device_kernelINS_4gemm6kernel13GemmUniversalIN4cute5tupleIJiiiiEEENS1_10collective13CollectiveMmaINS1_46MainloopSm100TmaUmmaWarpSpecializedBlockScaledILi4ELi2ELi2ENS5_IJNS4_1CILi4EEESB_NSA_ILi1EEEEEEEENS5_IJNSA_ILi128EEENSA_ILi64EEENSA_ILi256EEEEEENS5_IJNS_12float_e4m3_tENS_13float_ue8m0_tEEEENS5_IJNS5_IJlSC_lEEENS4_6LayoutINS5_IJNS5_IJNS5_IJNSA_ILi32EEESB_EEEiEEESQ_NS5_IJSC_iEEEEEENS5_IJNS5_IJNS5_IJNSA_ILi16EEESB_EEEiEEENS5_IJNS5_IJNSA_ILi0EEESC_EEENSA_ILi512EEEEEENS5_IJSW_iEEEEEEEEEEESL_S13_NS4_8TiledMMAINS4_8MMA_AtomIJNS4_21SM100_MMA_MXF8F6F4_SSISJ_SJ_fSK_Li128ELi64ELNS4_4UMMA5MajorE0ELS18_0ELNS17_7ScaleInE0ELS19_0EEEEEENSN_INS5_IJSC_SC_SC_EEENS5_IJSW_SW_SW_EEEEENS5_IJNS4_10UnderscoreES1F_S1F_EEEEENS5_IJNS4_23SM90_TMA_LOAD_MULTICASTES1I_EEENS5_IJNS4_14ComposedLayoutINS4_7SwizzleILi3ELi4ELi3EEENS4_18smem_ptr_flag_bitsILi8EEENSN_INS5_IJNSA_ILi8EEESF_EEENS5_IJSF_SC_EEEEEEENSN_INS5_IJNS5_IJNS5_IJSP_SC_EEENS5_IJSO_SC_EEEEEESC_NS5_IJSB_NSA_ILi2EEEEEEEEENS5_IJNS5_IJNS5_IJSU_SY_EEESX_EEESW_NS5_IJSC_SY_EEEEEEEEEEEvNS4_8identityES1J_S25_vS26_EENS_8epilogue10collective18CollectiveEpilogueINS28_23Sm100TmaWarpSpecializedILi3ELi2ELi16ELb1ELb0EEEJNS5_IJSG_SG_SH_EEENS5_IJNSN_ISG_SC_EENSN_INS5_IJST_S1X_EEENS5_IJSC_SO_EEEEEEEENS_10bfloat16_tESM_S2J_SM_NS28_6fusion15FusionCallbacksIS2C_NS2K_17LinearCombinationIS2J_fS2J_fLNS_15FloatRoundStyleE2EEES2D_S2I_JEEENS4_5SM1004TMEM4LOAD26SM100_TMEM_LOAD_32dp32b16xENS4_13SM90_TMA_LOADENS1K_INS1L_ILi1ELi4ELi3EEENS1N_ILi16EEENSN_INS5_IJS1P_ST_EEENS5_IJST_SC_EEEEEEENS4_39AutoVectorizingCopyWithAssumedAlignmentILi128EEENS4_14SM90_TMA_STOREES30_S32_S32_EEEvvEEEEvNT_6ParamsE:
        .type           _ZN7cutlass13device_kernelINS_4gemm6kernel13GemmUniversalIN4cute5tupleIJiiiiEEENS1_10collective13CollectiveMmaINS1_46MainloopSm100TmaUmmaWarpSpecializedBlockScaledILi4ELi2ELi2ENS5_IJNS4_1CILi4EEESB_NSA_ILi1EEEEEEEENS5_IJNSA_ILi128EEENSA_ILi64EEENSA_ILi256EEEEEENS5_IJNS_12float_e4m3_tENS_13float_ue8m0_tEEEENS5_IJNS5_IJlSC_lEEENS4_6LayoutINS5_IJNS5_IJNS5_IJNSA_ILi32EEESB_EEEiEEESQ_NS5_IJSC_iEEEEEENS5_IJNS5_IJNS5_IJNSA_ILi16EEESB_EEEiEEENS5_IJNS5_IJNSA_ILi0EEESC_EEENSA_ILi512EEEEEENS5_IJSW_iEEEEEEEEEEESL_S13_NS4_8TiledMMAINS4_8MMA_AtomIJNS4_21SM100_MMA_MXF8F6F4_SSISJ_SJ_fSK_Li128ELi64ELNS4_4UMMA5MajorE0ELS18_0ELNS17_7ScaleInE0ELS19_0EEEEEENSN_INS5_IJSC_SC_SC_EEENS5_IJSW_SW_SW_EEEEENS5_IJNS4_10UnderscoreES1F_S1F_EEEEENS5_IJNS4_23SM90_TMA_LOAD_MULTICASTES1I_EEENS5_IJNS4_14ComposedLayoutINS4_7SwizzleILi3ELi4ELi3EEENS4_18smem_ptr_flag_bitsILi8EEENSN_INS5_IJNSA_ILi8EEESF_EEENS5_IJSF_SC_EEEEEEENSN_INS5_IJNS5_IJNS5_IJSP_SC_EEENS5_IJSO_SC_EEEEEESC_NS5_IJSB_NSA_ILi2EEEEEEEEENS5_IJNS5_IJNS5_IJSU_SY_EEESX_EEESW_NS5_IJSC_SY_EEEEEEEEEEEvNS4_8identityES1J_S25_vS26_EENS_8epilogue10collective18CollectiveEpilogueINS28_23Sm100TmaWarpSpecializedILi3ELi2ELi16ELb1ELb0EEEJNS5_IJSG_SG_SH_EEENS5_IJNSN_ISG_SC_EENSN_INS5_IJST_S1X_EEENS5_IJSC_SO_EEEEEEEENS_10bfloat16_tESM_S2J_SM_NS28_6fusion15FusionCallbacksIS2C_NS2K_17LinearCombinationIS2J_fS2J_fLNS_15FloatRoundStyleE2EEES2D_S2I_JEEENS4_5SM1004TMEM4LOAD26SM100_TMEM_LOAD_32dp32b16xENS4_13SM90_TMA_LOADENS1K_INS1L_ILi1ELi4ELi3EEENS1N_ILi16EEENSN_INS5_IJS1P_ST_EEENS5_IJST_SC_EEEEEEENS4_39AutoVectorizingCopyWithAssumedAlignmentILi128EEENS4_14SM90_TMA_STOREES30_S32_S32_EEEvvEEEEvNT_6ParamsE,@function
        .size           _ZN7cutlass13device_kernelINS_4gemm6kernel13GemmUniversalIN4cute5tupleIJiiiiEEENS1_10collective13CollectiveMmaINS1_46MainloopSm100TmaUmmaWarpSpecializedBlockScaledILi4ELi2ELi2ENS5_IJNS4_1CILi4EEESB_NSA_ILi1EEEEEEEENS5_IJNSA_ILi128EEENSA_ILi64EEENSA_ILi256EEEEEENS5_IJNS_12float_e4m3_tENS_13float_ue8m0_tEEEENS5_IJNS5_IJlSC_lEEENS4_6LayoutINS5_IJNS5_IJNS5_IJNSA_ILi32EEESB_EEEiEEESQ_NS5_IJSC_iEEEEEENS5_IJNS5_IJNS5_IJNSA_ILi16EEESB_EEEiEEENS5_IJNS5_IJNSA_ILi0EEESC_EEENSA_ILi512EEEEEENS5_IJSW_iEEEEEEEEEEESL_S13_NS4_8TiledMMAINS4_8MMA_AtomIJNS4_21SM100_MMA_MXF8F6F4_SSISJ_SJ_fSK_Li128ELi64ELNS4_4UMMA5MajorE0ELS18_0ELNS17_7ScaleInE0ELS19_0EEEEEENSN_INS5_IJSC_SC_SC_EEENS5_IJSW_SW_SW_EEEEENS5_IJNS4_10UnderscoreES1F_S1F_EEEEENS5_IJNS4_23SM90_TMA_LOAD_MULTICASTES1I_EEENS5_IJNS4_14ComposedLayoutINS4_7SwizzleILi3ELi4ELi3EEENS4_18smem_ptr_flag_bitsILi8EEENSN_INS5_IJNSA_ILi8EEESF_EEENS5_IJSF_SC_EEEEEEENSN_INS5_IJNS5_IJNS5_IJSP_SC_EEENS5_IJSO_SC_EEEEEESC_NS5_IJSB_NSA_ILi2EEEEEEEEENS5_IJNS5_IJNS5_IJSU_SY_EEESX_EEESW_NS5_IJSC_SY_EEEEEEEEEEEvNS4_8identityES1J_S25_vS26_EENS_8epilogue10collective18CollectiveEpilogueINS28_23Sm100TmaWarpSpecializedILi3ELi2ELi16ELb1ELb0EEEJNS5_IJSG_SG_SH_EEENS5_IJNSN_ISG_SC_EENSN_INS5_IJST_S1X_EEENS5_IJSC_SO_EEEEEEEENS_10bfloat16_tESM_S2J_SM_NS28_6fusion15FusionCallbacksIS2C_NS2K_17LinearCombinationIS2J_fS2J_fLNS_15FloatRoundStyleE2EEES2D_S2I_JEEENS4_5SM1004TMEM4LOAD26SM100_TMEM_LOAD_32dp32b16xENS4_13SM90_TMA_LOADENS1K_INS1L_ILi1ELi4ELi3EEENS1N_ILi16EEENSN_INS5_IJS1P_ST_EEENS5_IJST_SC_EEEEEEENS4_39AutoVectorizingCopyWithAssumedAlignmentILi128EEENS4_14SM90_TMA_STOREES30_S32_S32_EEEvvEEEEvNT_6ParamsE,(.L_x_195 - _ZN7cutlass13device_kernelINS_4gemm6kernel13GemmUniversalIN4cute5tupleIJiiiiEEENS1_10collective13CollectiveMmaINS1_46MainloopSm100TmaUmmaWarpSpecializedBlockScaledILi4ELi2ELi2ENS5_IJNS4_1CILi4EEESB_NSA_ILi1EEEEEEEENS5_IJNSA_ILi128EEENSA_ILi64EEENSA_ILi256EEEEEENS5_IJNS_12float_e4m3_tENS_13float_ue8m0_tEEEENS5_IJNS5_IJlSC_lEEENS4_6LayoutINS5_IJNS5_IJNS5_IJNSA_ILi32EEESB_EEEiEEESQ_NS5_IJSC_iEEEEEENS5_IJNS5_IJNS5_IJNSA_ILi16EEESB_EEEiEEENS5_IJNS5_IJNSA_ILi0EEESC_EEENSA_ILi512EEEEEENS5_IJSW_iEEEEEEEEEEESL_S13_NS4_8TiledMMAINS4_8MMA_AtomIJNS4_21SM100_MMA_MXF8F6F4_SSISJ_SJ_fSK_Li128ELi64ELNS4_4UMMA5MajorE0ELS18_0ELNS17_7ScaleInE0ELS19_0EEEEEENSN_INS5_IJSC_SC_SC_EEENS5_IJSW_SW_SW_EEEEENS5_IJNS4_10UnderscoreES1F_S1F_EEEEENS5_IJNS4_23SM90_TMA_LOAD_MULTICASTES1I_EEENS5_IJNS4_14ComposedLayoutINS4_7SwizzleILi3ELi4ELi3EEENS4_18smem_ptr_flag_bitsILi8EEENSN_INS5_IJNSA_ILi8EEESF_EEENS5_IJSF_SC_EEEEEEENSN_INS5_IJNS5_IJNS5_IJSP_SC_EEENS5_IJSO_SC_EEEEEESC_NS5_IJSB_NSA_ILi2EEEEEEEEENS5_IJNS5_IJNS5_IJSU_SY_EEESX_EEESW_NS5_IJSC_SY_EEEEEEEEEEEvNS4_8identityES1J_S25_vS26_EENS_8epilogue10collective18CollectiveEpilogueINS28_23Sm100TmaWarpSpecializedILi3ELi2ELi16ELb1ELb0EEEJNS5_IJSG_SG_SH_EEENS5_IJNSN_ISG_SC_EENSN_INS5_IJST_S1X_EEENS5_IJSC_SO_EEEEEEEENS_10bfloat16_tESM_S2J_SM_NS28_6fusion15FusionCallbacksIS2C_NS2K_17LinearCombinationIS2J_fS2J_fLNS_15FloatRoundStyleE2EEES2D_S2I_JEEENS4_5SM1004TMEM4LOAD26SM100_TMEM_LOAD_32dp32b16xENS4_13SM90_TMA_LOADENS1K_INS1L_ILi1ELi4ELi3EEENS1N_ILi16EEENSN_INS5_IJS1P_ST_EEENS5_IJST_SC_EEEEEEENS4_39AutoVectorizingCopyWithAssumedAlignmentILi128EEENS4_14SM90_TMA_STOREES30_S32_S32_EEEvvEEEEvNT_6ParamsE)
        .other          _ZN7cutlass13device_kernelINS_4gemm6kernel13GemmUniversalIN4cute5tupleIJiiiiEEENS1_10collective13CollectiveMmaINS1_46MainloopSm100TmaUmmaWarpSpecializedBlockScaledILi4ELi2ELi2ENS5_IJNS4_1CILi4EEESB_NSA_ILi1EEEEEEEENS5_IJNSA_ILi128EEENSA_ILi64EEENSA_ILi256EEEEEENS5_IJNS_12float_e4m3_tENS_13float_ue8m0_tEEEENS5_IJNS5_IJlSC_lEEENS4_6LayoutINS5_IJNS5_IJNS5_IJNSA_ILi32EEESB_EEEiEEESQ_NS5_IJSC_iEEEEEENS5_IJNS5_IJNS5_IJNSA_ILi16EEESB_EEEiEEENS5_IJNS5_IJNSA_ILi0EEESC_EEENSA_ILi512EEEEEENS5_IJSW_iEEEEEEEEEEESL_S13_NS4_8TiledMMAINS4_8MMA_AtomIJNS4_21SM100_MMA_MXF8F6F4_SSISJ_SJ_fSK_Li128ELi64ELNS4_4UMMA5MajorE0ELS18_0ELNS17_7ScaleInE0ELS19_0EEEEEENSN_INS5_IJSC_SC_SC_EEENS5_IJSW_SW_SW_EEEEENS5_IJNS4_10UnderscoreES1F_S1F_EEEEENS5_IJNS4_23SM90_TMA_LOAD_MULTICASTES1I_EEENS5_IJNS4_14ComposedLayoutINS4_7SwizzleILi3ELi4ELi3EEENS4_18smem_ptr_flag_bitsILi8EEENSN_INS5_IJNSA_ILi8EEESF_EEENS5_IJSF_SC_EEEEEEENSN_INS5_IJNS5_IJNS5_IJSP_SC_EEENS5_IJSO_SC_EEEEEESC_NS5_IJSB_NSA_ILi2EEEEEEEEENS5_IJNS5_IJNS5_IJSU_SY_EEESX_EEESW_NS5_IJSC_SY_EEEEEEEEEEEvNS4_8identityES1J_S25_vS26_EENS_8epilogue10collective18CollectiveEpilogueINS28_23Sm100TmaWarpSpecializedILi3ELi2ELi16ELb1ELb0EEEJNS5_IJSG_SG_SH_EEENS5_IJNSN_ISG_SC_EENSN_INS5_IJST_S1X_EEENS5_IJSC_SO_EEEEEEEENS_10bfloat16_tESM_S2J_SM_NS28_6fusion15FusionCallbacksIS2C_NS2K_17LinearCombinationIS2J_fS2J_fLNS_15FloatRoundStyleE2EEES2D_S2I_JEEENS4_5SM1004TMEM4LOAD26SM100_TMEM_LOAD_32dp32b16xENS4_13SM90_TMA_LOADENS1K_INS1L_ILi1ELi4ELi3EEENS1N_ILi16EEENSN_INS5_IJS1P_ST_EEENS5_IJST_SC_EEEEEEENS4_39AutoVectorizingCopyWithAssumedAlignmentILi128EEENS4_14SM90_TMA_STOREES30_S32_S32_EEEvvEEEEvNT_6ParamsE,@"STO_CUDA_ENTRY STV_DEFAULT"
_ZN7cutlass13device_kernelINS_4gemm6kernel13GemmUniversalIN4cute5tupleIJiiiiEEENS1_10collective13CollectiveMmaINS1_46MainloopSm100TmaUmmaWarpSpecializedBlockScaledILi4ELi2ELi2ENS5_IJNS4_1CILi4EEESB_NSA_ILi1EEEEEEEENS5_IJNSA_ILi128EEENSA_ILi64EEENSA_ILi256EEEEEENS5_IJNS_12float_e4m3_tENS_13float_ue8m0_tEEEENS5_IJNS5_IJlSC_lEEENS4_6LayoutINS5_IJNS5_IJNS5_IJNSA_ILi32EEESB_EEEiEEESQ_NS5_IJSC_iEEEEEENS5_IJNS5_IJNS5_IJNSA_ILi16EEESB_EEEiEEENS5_IJNS5_IJNSA_ILi0EEESC_EEENSA_ILi512EEEEEENS5_IJSW_iEEEEEEEEEEESL_S13_NS4_8TiledMMAINS4_8MMA_AtomIJNS4_21SM100_MMA_MXF8F6F4_SSISJ_SJ_fSK_Li128ELi64ELNS4_4UMMA5MajorE0ELS18_0ELNS17_7ScaleInE0ELS19_0EEEEEENSN_INS5_IJSC_SC_SC_EEENS5_IJSW_SW_SW_EEEEENS5_IJNS4_10UnderscoreES1F_S1F_EEEEENS5_IJNS4_23SM90_TMA_LOAD_MULTICASTES1I_EEENS5_IJNS4_14ComposedLayoutINS4_7SwizzleILi3ELi4ELi3EEENS4_18smem_ptr_flag_bitsILi8EEENSN_INS5_IJNSA_ILi8EEESF_EEENS5_IJSF_SC_EEEEEEENSN_INS5_IJNS5_IJNS5_IJSP_SC_EEENS5_IJSO_SC_EEEEEESC_NS5_IJSB_NSA_ILi2EEEEEEEEENS5_IJNS5_IJNS5_IJSU_SY_EEESX_EEESW_NS5_IJSC_SY_EEEEEEEEEEEvNS4_8identityES1J_S25_vS26_EENS_8epilogue10collective18CollectiveEpilogueINS28_23Sm100TmaWarpSpecializedILi3ELi2ELi16ELb1ELb0EEEJNS5_IJSG_SG_SH_EEENS5_IJNSN_ISG_SC_EENSN_INS5_IJST_S1X_EEENS5_IJSC_SO_EEEEEEEENS_10bfloat16_tESM_S2J_SM_NS28_6fusion15FusionCallbacksIS2C_NS2K_17LinearCombinationIS2J_fS2J_fLNS_15FloatRoundStyleE2EEES2D_S2I_JEEENS4_5SM1004TMEM4LOAD26SM100_TMEM_LOAD_32dp32b16xENS4_13SM90_TMA_LOADENS1K_INS1L_ILi1ELi4ELi3EEENS1N_ILi16EEENSN_INS5_IJS1P_ST_EEENS5_IJST_SC_EEEEEEENS4_39AutoVectorizingCopyWithAssumedAlignmentILi128EEENS4_14SM90_TMA_STOREES30_S32_S32_EEEvvEEEEvNT_6ParamsE:
[----:B------:R-:W1:Y:S01]  /*0000*/  LDC R1, c[0x0][0x37c] ;  /* 0x0000df00ff017b82 */ /* 0x000e620000000800 */
[----:B------:R-:W2:Y:S01]  /*0010*/  S2R R85, SR_TID.X ;  /* 0x0000000000557919 */ /* 0x000ea20000002100 */
[----:B------:R-:W3:Y:S01]  /*0020*/  LDCU.64 UR12, c[0x0][0xc90] ;  /* 0x00019200ff0c77ac */ /* 0x000ee20008000a00 */
[----:B------:R-:W-:Y:S02]  /*0030*/  PRMT R89, RZ, 0x7610, R89 ;  /* 0x00007610ff597816 */ /* 0x000fe40000000059 */
[----:B------:R-:W-:Y:S02]  /*0040*/  ELECT P4, URZ, PT ;  /* 0x0000000000ff782f */ /* 0x000fe40003880000 */
[----:B---3--:R-:W-:-:S04]  /*0050*/  ISETP.NE.U32.AND P0, PT, RZ, UR12, PT ;  /* 0x0000000cff007c0c */ /* 0x008fc8000bf05070 */
[----:B------:R-:W-:Y:S02]  /*0060*/  ISETP.NE.AND.EX P1, PT, RZ, UR13, PT, P0 ;  /* 0x0000000dff007c0c */ /* 0x000fe4000bf25300 */
[----:B--2---:R-:W-:-:S05]  /*0070*/  SHF.R.U32.HI R90, RZ, 0x5, R85 ;  /* 0x00000005ff5a7819 */ /* 0x004fca0000011655 */
[----:B------:R-:W2:Y:S02]  /*0080*/  SHFL.IDX PT, R0, R90, RZ, 0x1f ;  /* 0x00001fff5a007589 */ /* 0x000ea400000e0000 */
[----:B--2---:R-:W-:-:S04]  /*0090*/  R2UR UR19, R0 ;  /* 0x00000000001372ca */ /* 0x004fc800000e0000 */
[----:B-1----:R-:W-:Y:S05]  /*00a0*/  @P1 BRA `(.L_x_0) ;  /* 0x0000000000301947 */ /* 0x002fea0003800000 */
[----:B------:R-:W1:Y:S02]  /*00b0*/  LDCU.64 UR4, c[0x0][0xc88] ;  /* 0x00019100ff0477ac */ /* 0x000e640008000a00 */
[----:B-1----:R-:W-:-:S04]  /*00c0*/  UISETP.NE.U32.AND UP0, UPT, UR4, URZ, UPT ;  /* 0x000000ff0400728c */ /* 0x002fc8000bf05070 */
[----:B------:R-:W-:-:S09]  /*00d0*/  UISETP.NE.AND.EX UP0, UPT, UR5, URZ, UPT, UP0 ;  /* 0x000000ff0500728c */ /* 0x000fd2000bf05300 */
[----:B------:R-:W-:Y:S05]  /*00e0*/  BRA.U !UP0, `(.L_x_1) ;  /* 0x0000000108147547 */ /* 0x000fea000b800000 */
[----:B------:R-:W1:Y:S01]  /*00f0*/  LDC.64 R2, c[0x0][0xc88] ;  /* 0x00032200ff027b82 */ /* 0x000e620000000a00 */
[----:B------:R-:W1:Y:S02]  /*0100*/  LDCU.64 UR4, c[0x0][0x358] ;  /* 0x00006b00ff0477ac */ /* 0x000e640008000a00 */
[----:B-1----:R1:W5:Y:S01]  /*0110*/  LDG.E R45, desc[UR4][R2.64] ;  /* 0x00000004022d7981 */ /* 0x002362000c1e1900 */
[----:B------:R-:W-:Y:S01]  /*0120*/  HFMA2 R89, -RZ, RZ, 0, 5.9604644775390625e-08 ;  /* 0x00000001ff597431 */ /* 0x000fe200000001ff */
[----:B------:R-:W-:Y:S05]  /*0130*/  BRA `(.L_x_0) ;  /* 0x00000000000c7947 */ /* 0x000fea0003800000 */
.L_x_1:
[----:B------:R-:W1:Y:S01]  /*0140*/  LDCU UR4, c[0x0][0xc80] ;  /* 0x00019000ff0477ac */ /* 0x000e620008000800 */
[----:B------:R-:W-:Y:S01]  /*0150*/  HFMA2 R89, -RZ, RZ, 0, 5.9604644775390625e-08 ;  /* 0x00000001ff597431 */ /* 0x000fe200000001ff */
[----:B-1----:R-:W-:-:S07]  /*0160*/  MOV R45, UR4 ;  /* 0x00000004002d7c02 */ /* 0x002fce0008000f00 */
.L_x_0:
[----:B------:R-:W2:Y:S02]  /*0170*/  LDCU.64 UR4, c[0x0][0xcb0] ;  /* 0x00019600ff0477ac */ /* 0x000ea40008000a00 */
[----:B--2---:R-:W-:-:S04]  /*0180*/  UISETP.NE.U32.AND UP0, UPT, UR4, URZ, UPT ;  /* 0x000000ff0400728c */ /* 0x004fc8000bf05070 */
[----:B------:R-:W-:-:S09]  /*0190*/  UISETP.NE.AND.EX UP0, UPT, UR5, URZ, UPT, UP0 ;  /* 0x000000ff0500728c */ /* 0x000fd2000bf05300 */
[----:B------:R-:W-:Y:S05]  /*01a0*/  BRA.U UP0, `(.L_x_2) ;  /* 0x0000000100287547 */ /* 0x000fea000b800000 */
[----:B------:R-:W2:Y:S02]  /*01b0*/  LDCU.64 UR4, c[0x0][0xca8] ;  /* 0x00019500ff0477ac */ /* 0x000ea40008000a00 */
[----:B--2---:R-:W-:-:S04]  /*01c0*/  UISETP.NE.U32.AND UP0, UPT, UR4, URZ, UPT ;  /* 0x000000ff0400728c */ /* 0x004fc8000bf05070 */
[----:B------:R-:W-:-:S09]  /*01d0*/  UISETP.NE.AND.EX UP0, UPT, UR5, URZ, UPT, UP0 ;  /* 0x000000ff0500728c */ /* 0x000fd2000bf05300 */
[----:B------:R-:W-:Y:S05]  /*01e0*/  BRA.U !UP0, `(.L_x_3) ;  /* 0x0000000108107547 */ /* 0x000fea000b800000 */
[----:B-1----:R-:W1:Y:S01]  /*01f0*/  LDC.64 R2, c[0x0][0xca8] ;  /* 0x00032a00ff027b82 */ /* 0x002e620000000a00 */
[----:B------:R-:W1:Y:S02]  /*0200*/  LDCU.64 UR4, c[0x0][0x358] ;  /* 0x00006b00ff0477ac */ /* 0x000e640008000a00 */
[----:B-1----:R2:W5:Y:S01]  /*0210*/  LDG.E R43, desc[UR4][R2.64] ;  /* 0x00000004022b7981 */ /* 0x002562000c1e1900 */
[----:B------:R-:W-:Y:S05]  /*0220*/  BRA `(.L_x_2) ;  /* 0x0000000000087947 */ /* 0x000fea0003800000 */
.L_x_3:
[----:B------:R-:W2:Y:S02]  /*0230*/  LDCU UR4, c[0x0][0xca0] ;  /* 0x00019400ff0477ac */ /* 0x000ea40008000800 */
[----:B--2---:R-:W-:Y:S02]  /*0240*/  MOV R43, UR4 ;  /* 0x00000004002b7c02 */ /* 0x004fe40008000f00 */
.L_x_2:
[----:B------:R-:W-:Y:S01]  /*0250*/  IMAD.U32 R0, RZ, RZ, UR19 ;  /* 0x00000013ff007e24 */ /* 0x000fe2000f8e00ff */
[----:B------:R-:W-:Y:S04]  /*0260*/  BSSY.RECONVERGENT B0, `(.L_x_4) ;  /* 0x0000012000007945 */ /* 0x000fe80003800200 */
[C---:B------:R-:W-:Y:S02]  /*0270*/  ISETP.NE.OR P2, PT, R0.reuse, 0x1, !P4 ;  /* 0x000000010000780c */ /* 0x040fe40006745670 */
[----:B------:R-:W-:-:S11]  /*0280*/  ISETP.NE.OR P1, PT, R0, 0x3, !P4 ;  /* 0x000000030000780c */ /* 0x000fd60006725670 */
[----:B------:R-:W-:Y:S05]  /*0290*/  @P2 BRA `(.L_x_5) ;  /* 0x0000000000382947 */ /* 0x000fea0003800000 */
[----:B------:R-:W3:Y:S02]  /*02a0*/  LDCU.64 UR4, c[0x0][0x348] ;  /* 0x00006900ff0477ac */ /* 0x000ee40008000a00 */
[----:B---3--:R-:W-:Y:S02]  /*02b0*/  UIADD3 UR10, UP3, UPT, UR4, 0x80, URZ ;  /* 0x00000080040a7890 */ /* 0x008fe4000ff7e0ff */
[----:B------:R-:W-:Y:S02]  /*02c0*/  UIADD3 UR8, UP2, UPT, UR4, 0x180, URZ ;  /* 0x0000018004087890 */ /* 0x000fe4000ff5e0ff */
[----:B------:R-:W-:Y:S02]  /*02d0*/  UIADD3 UR6, UP1, UPT, UR4, 0x280, URZ ;  /* 0x0000028004067890 */ /* 0x000fe4000ff3e0ff */
[----:B------:R-:W-:Y:S02]  /*02e0*/  UIADD3 UR4, UP0, UPT, UR4, 0x380, URZ ;  /* 0x0000038004047890 */ /* 0x000fe4000ff1e0ff */
[----:B------:R-:W-:-:S02]  /*02f0*/  UIADD3.X UR11, UPT, UPT, URZ, UR5, URZ, UP3, !UPT ;  /* 0x00000005ff0b7290 */ /* 0x000fc40009ffe4ff */
[----:B------:R-:W-:Y:S02]  /*0300*/  UIADD3.X UR9, UPT, UPT, URZ, UR5, URZ, UP2, !UPT ;  /* 0x00000005ff097290 */ /* 0x000fe400097fe4ff */
[----:B------:R-:W-:Y:S02]  /*0310*/  UIADD3.X UR7, UPT, UPT, URZ, UR5, URZ, UP1, !UPT ;  /* 0x00000005ff077290 */ /* 0x000fe40008ffe4ff */
[----:B------:R-:W-:-:S03]  /*0320*/  UIADD3.X UR5, UPT, UPT, URZ, UR5, URZ, UP0, !UPT ;  /* 0x00000005ff057290 */ /* 0x000fc600087fe4ff */
[----:B------:R3:W-:Y:S02]  /*0330*/  UTMACCTL.PF [UR10] ;  /* 0x000000000a0079b9 */ /* 0x0007e40008040000 */
[----:B------:R3:W-:Y:S02]  /*0340*/  UTMACCTL.PF [UR8] ;  /* 0x00000000080079b9 */ /* 0x0007e40008040000 */
[----:B------:R3:W-:Y:S02]  /*0350*/  UTMACCTL.PF [UR6] ;  /* 0x00000000060079b9 */ /* 0x0007e40008040000 */
[----:B------:R3:W-:Y:S02]  /*0360*/  UTMACCTL.PF [UR4] ;  /* 0x00000000040079b9 */ /* 0x0007e40008040000 */
[----:B---3--:R-:W-:Y:S01]  /*0370*/  NOP ;  /* 0x0000000000007918 */ /* 0x008fe20000000000 */
.L_x_5:
[----:B------:R-:W-:Y:S05]  /*0380*/  BSYNC.RECONVERGENT B0 ;  /* 0x0000000000007941 */ /* 0x000fea0003800200 */
.L_x_4:
[----:B------:R-:W-:Y:S04]  /*0390*/  BSSY.RECONVERGENT B0, `(.L_x_6) ;  /* 0x000000a000007945 */ /* 0x000fe80003800200 */
[----:B------:R-:W-:Y:S05]  /*03a0*/  @P1 BRA `(.L_x_7) ;  /* 0x0000000000201947 */ /* 0x000fea0003800000 */
[----:B------:R-:W3:Y:S02]  /*03b0*/  LDCU.64 UR4, c[0x0][0x348] ;  /* 0x00006900ff0477ac */ /* 0x000ee40008000a00 */
[----:B---3--:R-:W-:Y:S02]  /*03c0*/  UIADD3 UR6, UP1, UPT, UR4, 0x980, URZ ;  /* 0x0000098004067890 */ /* 0x008fe4000ff3e0ff */
[----:B------:R-:W-:Y:S02]  /*03d0*/  UIADD3 UR4, UP0, UPT, UR4, 0xa80, URZ ;  /* 0x00000a8004047890 */ /* 0x000fe4000ff1e0ff */
[----:B------:R-:W-:Y:S02]  /*03e0*/  UIADD3.X UR7, UPT, UPT, URZ, UR5, URZ, UP1, !UPT ;  /* 0x00000005ff077290 */ /* 0x000fe40008ffe4ff */
[----:B------:R-:W-:-:S07]  /*03f0*/  UIADD3.X UR5, UPT, UPT, URZ, UR5, URZ, UP0, !UPT ;  /* 0x00000005ff057290 */ /* 0x000fce00087fe4ff */
[----:B------:R3:W-:Y:S02]  /*0400*/  UTMACCTL.PF [UR6] ;  /* 0x00000000060079b9 */ /* 0x0007e40008040000 */
[----:B------:R3:W-:Y:S02]  /*0410*/  UTMACCTL.PF [UR4] ;  /* 0x00000000040079b9 */ /* 0x0007e40008040000 */
[----:B---3--:R-:W-:Y:S01]  /*0420*/  NOP ;  /* 0x0000000000007918 */ /* 0x008fe20000000000 */
.L_x_7:
[----:B------:R-:W-:Y:S05]  /*0430*/  BSYNC.RECONVERGENT B0 ;  /* 0x0000000000007941 */ /* 0x000fea0003800200 */
.L_x_6:
[----:B------:R-:W3:Y:S01]  /*0440*/  LDCU.64 UR4, c[0x0][0xc88] ;  /* 0x00019100ff0477ac */ /* 0x000ee20008000a00 */
[----:B------:R-:W-:Y:S01]  /*0450*/  ISETP.NE.AND.EX P0, PT, RZ, UR13, PT, P0 ;  /* 0x0000000dff007c0c */ /* 0x000fe2000bf05300 */
[----:B------:R-:W-:Y:S01]  /*0460*/  UPLOP3.LUT UP3, UPT, UPT, UPT, UPT, 0x80, 0x8 ;  /* 0x000000000008789c */ /* 0x000fe20003f6f070 */
[----:B---3--:R-:W-:-:S04]  /*0470*/  ISETP.NE.U32.AND P1, PT, RZ, UR4, PT ;  /* 0x00000004ff007c0c */ /* 0x008fc8000bf25070 */
[----:B------:R-:W-:-:S13]  /*0480*/  ISETP.NE.AND.EX P1, PT, RZ, UR5, PT, P1 ;  /* 0x00000005ff007c0c */ /* 0x000fda000bf25310 */
[----:B------:R-:W-:Y:S05]  /*0490*/  @P1 BRA P0, `(.L_x_8) ;  /* 0x0000000000281947 */ /* 0x000fea0000000000 */
[----:B------:R-:W-:Y:S01]  /*04a0*/  UISETP.NE.U32.AND UP0, UPT, UR12, URZ, UPT ;  /* 0x000000ff0c00728c */ /* 0x000fe2000bf05070 */
[----:B-----5:R-:W-:Y:S01]  /*04b0*/  FSETP.NEU.AND P0, PT, R45, RZ, PT ;  /* 0x000000ff2d00720b */ /* 0x020fe20003f0d000 */
[----:B------:R-:W-:Y:S02]  /*04c0*/  UISETP.NE.U32.AND UP2, UPT, UR4, URZ, UPT ;  /* 0x000000ff0400728c */ /* 0x000fe4000bf45070 */
[----:B------:R-:W-:Y:S02]  /*04d0*/  UISETP.NE.AND.EX UP1, UPT, UR13, URZ, UPT, UP0 ;  /* 0x000000ff0d00728c */ /* 0x000fe4000bf25300 */
[----:B------:R-:W-:-:S04]  /*04e0*/  UISETP.NE.AND.EX UP0, UPT, UR5, URZ, UPT, UP2 ;  /* 0x000000ff0500728c */ /* 0x000fc8000bf05320 */
[----:B------:R-:W-:-:S04]  /*04f0*/  USEL UR4, URZ, 0xffffffff, UP0 ;  /* 0xffffffffff047887 */ /* 0x000fc80008000000 */
[----:B------:R-:W-:Y:S01]  /*0500*/  VOTEU.ANY UP0, P0 ;  /* 0x0000000000ff7886 */ /* 0x000fe20000000100 */
[----:B------:R-:W-:-:S04]  /*0510*/  @!UP1 USEL UR4, URZ, 0xffffffff, UP0 ;  /* 0xffffffffff049887 */ /* 0x000fc80008000000 */
[----:B------:R-:W-:-:S04]  /*0520*/  ULOP3.LUT UR4, UR4, 0x1, URZ, 0xc0, !UPT ;  /* 0x0000000104047892 */ /* 0x000fc8000f8ec0ff */
[----:B------:R-:W-:-:S11]  /*0530*/  UISETP.NE.U32.AND UP3, UPT, UR4, 0x1, UPT ;  /* 0x000000010400788c */ /* 0x000fd6000bf65070 */
.L_x_8:
[----:B-12---:R-:W1:Y:S01]  /*0540*/  SHFL.IDX PT, R2, R90, RZ, 0x1f ;  /* 0x00001fff5a027589 */ /* 0x006e6200000e0000 */
[----:B------:R-:W-:-:S04]  /*0550*/  UISETP.NE.AND UP0, UPT, UR19, 0x2, UPT ;  /* 0x000000021300788c */ /* 0x000fc8000bf05270 */
[----:B------:R-:W-:Y:S01]  /*0560*/  USEL UR61, URZ, 0x1, UP0 ;  /* 0x00000001ff3d7887 */ /* 0x000fe20008000000 */
[----:B-1----:R-:W-:-:S13]  /*0570*/  ISETP.NE.AND P0, PT, R2, RZ, PT ;  /* 0x000000ff0200720c */ /* 0x002fda0003f05270 */
[----:B------:R-:W-:Y:S05]  /*0580*/  @P0 BRA `(.L_x_9) ;  /* 0x0000000000580947 */ /* 0x000fea0003800000 */
[----:B------:R-:W1:Y:S01]  /*0590*/  S2UR UR4, SR_CgaCtaId ;  /* 0x00000000000479c3 */ /* 0x000e620000008800 */
[----:B------:R-:W-:Y:S01]  /*05a0*/  UMOV UR5, 0x400 ;  /* 0x0000040000057882 */ /* 0x000fe20000000000 */
[----:B------:R-:W-:Y:S01]  /*05b0*/  UMOV UR8, 0x1 ;  /* 0x0000000100087882 */ /* 0x000fe20000000000 */
[----:B------:R-:W-:Y:S01]  /*05c0*/  UMOV UR6, 0x7 ;  /* 0x0000000700067882 */ /* 0x000fe20000000000 */
[----:B------:R-:W-:-:S04]  /*05d0*/  UIADD3 UR8, UPT, UPT, -UR8, 0x100000, URZ ;  /* 0x0010000008087890 */ /* 0x000fc8000fffe1ff */
[----:B------:R-:W-:Y:S02]  /*05e0*/  USHF.L.U32 UR9, UR8, 0xb, URZ ;  /* 0x0000000b08097899 */ /* 0x000fe400080006ff */
[----:B------:R-:W-:Y:S02]  /*05f0*/  USHF.L.U32 UR8, UR8, 0x1, URZ ;  /* 0x0000000108087899 */ /* 0x000fe400080006ff */
[----:B------:R-:W-:-:S04]  /*0600*/  UIADD3 UR6, UPT, UPT, -UR6, 0x100000, URZ ;  /* 0x0010000006067890 */ /* 0x000fc8000fffe1ff */
[----:B------:R-:W-:Y:S02]  /*0610*/  USHF.L.U32 UR7, UR6, 0xb, URZ ;  /* 0x0000000b06077899 */ /* 0x000fe400080006ff */
[----:B------:R-:W-:Y:S01]  /*0620*/  USHF.L.U32 UR6, UR6, 0x1, URZ ;  /* 0x0000000106067899 */ /* 0x000fe200080006ff */
[----:B------:R-:W-:Y:S01]  /*0630*/  ELECT P0, URZ, PT ;  /* 0x0000000000ff782f */ /* 0x000fe20003800000 */
[----:B-1----:R-:W-:Y:S01]  /*0640*/  ULEA UR4, UR4, UR5, 0x18 ;  /* 0x0000000504047291 */ /* 0x002fe2000f8ec0ff */
[----:B------:R-:W1:Y:S11]  /*0650*/  FENCE.VIEW.ASYNC.S ;  /* 0x00000000000073c6 */ /* 0x000e760000000000 */
[----:B-1----:R1:W2:Y:S01]  /*0660*/  SYNCS.EXCH.64 URZ, [UR4], UR8 ;  /* 0x0000000804ff75b2 */ /* 0x0022a20008000100 */
[----:B------:R1:W3:Y:S01]  /*0670*/  SYNCS.EXCH.64 URZ, [UR4+0x20], UR6 ;  /* 0x0000200604ff75b2 */ /* 0x0002e20008000100 */
[----:B------:R1:W4:Y:S01]  /*0680*/  SYNCS.EXCH.64 URZ, [UR4+0x8], UR8 ;  /* 0x0000080804ff75b2 */ /* 0x0003220008000100 */
[----:B------:R1:W1:Y:S01]  /*0690*/  SYNCS.EXCH.64 URZ, [UR4+0x28], UR6 ;  /* 0x0000280604ff75b2 */ /* 0x0002620008000100 */
[----:B------:R1:W1:Y:S01]  /*06a0*/  SYNCS.EXCH.64 URZ, [UR4+0x10], UR8 ;  /* 0x0000100804ff75b2 */ /* 0x0002620008000100 */
[----:B------:R1:W1:Y:S01]  /*06b0*/  SYNCS.EXCH.64 URZ, [UR4+0x30], UR6 ;  /* 0x0000300604ff75b2 */ /* 0x0002620008000100 */
[----:B------:R1:W1:Y:S01]  /*06c0*/  SYNCS.EXCH.64 URZ, [UR4+0x18], UR8 ;  /* 0x0000180804ff75b2 */ /* 0x0002620008000100 */
[----:B------:R1:W1:Y:S01]  /*06d0*/  SYNCS.EXCH.64 URZ, [UR4+0x38], UR6 ;  /* 0x0000380604ff75b2 */ /* 0x0002620008000100 */
[----:B------:R-:W-:Y:S01]  /*06e0*/  NOP ;  /* 0x0000000000007918 */ /* 0x000fe20000000000 */
.L_x_9:
[----:B------:R-:W2:Y:S01]  /*06f0*/  SHFL.IDX PT, R2, R90, RZ, 0x1f ;  /* 0x00001fff5a027589 */ /* 0x000ea200000e0000 */
[----:B------:R-:W-:Y:S01]  /*0700*/  NOP ;  /* 0x0000000000007918 */ /* 0x000fe20000000000 */
[----:B--2---:R-:W-:-:S13]  /*0710*/  ISETP.NE.AND P0, PT, R2, 0x1, PT ;  /* 0x000000010200780c */ /* 0x004fda0003f05270 */
[----:B------:R-:W-:Y:S05]  /*0720*/  @P0 BRA `(.L_x_10) ;  /* 0x0000000000500947 */ /* 0x000fea0003800000 */
[----:B-1----:R-:W1:Y:S01]  /*0730*/  S2UR UR4, SR_CgaCtaId ;  /* 0x00000000000479c3 */ /* 0x002e620000008800 */
        /* <DEDUP_REMOVED lines=12> */
[----:B-1----:R2:W1:Y:S01]  /*0800*/  SYNCS.EXCH.64 URZ, [UR4+0x40], UR8 ;  /* 0x0000400804ff75b2 */ /* 0x0024620008000100 */
[----:B------:R2:W1:Y:S01]  /*0810*/  SYNCS.EXCH.64 URZ, [UR4+0x58], UR6 ;  /* 0x0000580604ff75b2 */ /* 0x0004620008000100 */
[----:B------:R2:W1:Y:S01]  /*0820*/  SYNCS.EXCH.64 URZ, [UR4+0x48], UR8 ;  /* 0x0000480804ff75b2 */ /* 0x0004620008000100 */
[----:B------:R2:W1:Y:S01]  /*0830*/  SYNCS.EXCH.64 URZ, [UR4+0x60], UR6 ;  /* 0x0000600604ff75b2 */ /* 0x0004620008000100 */
[----:B------:R2:W1:Y:S01]  /*0840*/  SYNCS.EXCH.64 URZ, [UR4+0x50], UR8 ;  /* 0x0000500804ff75b2 */ /* 0x0004620008000100 */
[----:B------:R2:W1:Y:S02]  /*0850*/  SYNCS.EXCH.64 URZ, [UR4+0x68], UR6 ;  /* 0x0000680604ff75b2 */ /* 0x0004640008000100 */
[----:B--2---:R-:W-:Y:S01]  /*0860*/  NOP ;  /* 0x0000000000007918 */ /* 0x004fe20000000000 */
.L_x_10:
[----:B------:R-:W2:Y:S01]  /*0870*/  SHFL.IDX PT, R2, R90, RZ, 0x1f ;  /* 0x00001fff5a027589 */ /* 0x000ea200000e0000 */
[----:B------:R-:W-:Y:S01]  /*0880*/  NOP ;  /* 0x0000000000007918 */ /* 0x000fe20000000000 */
[----:B--2---:R-:W-:-:S13]  /*0890*/  ISETP.NE.AND P0, PT, R2, 0x3, PT ;  /* 0x000000030200780c */ /* 0x004fda0003f05270 */
[----:B------:R-:W-:Y:S05]  /*08a0*/  @P0 BRA `(.L_x_11) ;  /* 0x0000000000300947 */ /* 0x000fea0003800000 */
[----:B-1----:R-:W1:Y:S01]  /*08b0*/  S2UR UR4, SR_CgaCtaId ;  /* 0x00000000000479c3 */ /* 0x002e620000008800 */
[----:B------:R-:W-:Y:S01]  /*08c0*/  UMOV UR6, 0x400 ;  /* 0x0000040000067882 */ /* 0x000fe20000000000 */
[----:B------:R-:W-:Y:S01]  /*08d0*/  UMOV UR5, 0x20 ;  /* 0x0000002000057882 */ /* 0x000fe20000000000 */
[----:B------:R-:W-:Y:S01]  /*08e0*/  ELECT P0, URZ, PT ;  /* 0x0000000000ff782f */ /* 0x000fe20003800000 */
[----:B-1----:R-:W-:Y:S02]  /*08f0*/  ULEA UR6, UR4, UR6, 0x18 ;  /* 0x0000000604067291 */ /* 0x002fe4000f8ec0ff */
[----:B------:R-:W-:-:S04]  /*0900*/  UIADD3 UR4, UPT, UPT, -UR5, 0x100000, URZ ;  /* 0x0010000005047890 */ /* 0x000fc8000fffe1ff */
[----:B------:R-:W-:Y:S02]  /*0910*/  USHF.L.U32 UR5, UR4, 0xb, URZ ;  /* 0x0000000b04057899 */ /* 0x000fe400080006ff */
[----:B------:R-:W-:Y:S01]  /*0920*/  USHF.L.U32 UR4, UR4, 0x1, URZ ;  /* 0x0000000104047899 */ /* 0x000fe200080006ff */
[----:B------:R-:W1:Y:S11]  /*0930*/  FENCE.VIEW.ASYNC.S ;  /* 0x00000000000073c6 */ /* 0x000e760000000000 */
[----:B-1----:R2:W1:Y:S01]  /*0940*/  SYNCS.EXCH.64 URZ, [UR6+0x70], UR4 ;  /* 0x0000700406ff75b2 */ /* 0x0024620008000100 */
[----:B------:R2:W1:Y:S02]  /*0950*/  SYNCS.EXCH.64 URZ, [UR6+0x78], UR4 ;  /* 0x0000780406ff75b2 */ /* 0x0004640008000100 */
[----:B--2---:R-:W-:Y:S01]  /*0960*/  NOP ;  /* 0x0000000000007918 */ /* 0x004fe20000000000 */
.L_x_11:
[----:B------:R-:W2:Y:S01]  /*0970*/  SHFL.IDX PT, R2, R90, RZ, 0x1f ;  /* 0x00001fff5a027589 */ /* 0x000ea200000e0000 */
[----:B------:R-:W-:Y:S01]  /*0980*/  NOP ;  /* 0x0000000000007918 */ /* 0x000fe20000000000 */
[----:B--2---:R-:W-:-:S13]  /*0990*/  ISETP.NE.AND P0, PT, R2, 0x4, PT ;  /* 0x000000040200780c */ /* 0x004fda0003f05270 */
[----:B------:R-:W-:Y:S05]  /*09a0*/  @P0 BRA `(.L_x_12) ;  /* 0x00000000004c0947 */ /* 0x000fea0003800000 */
[----:B-1----:R-:W1:Y:S01]  /*09b0*/  S2UR UR6, SR_CgaCtaId ;  /* 0x00000000000679c3 */ /* 0x002e620000008800 */
[----:B------:R-:W-:Y:S01]  /*09c0*/  UMOV UR4, 0xe20 ;  /* 0x00000e2000047882 */ /* 0x000fe20000000000 */
[----:B------:R-:W-:Y:S01]  /*09d0*/  UMOV UR5, 0x400 ;  /* 0x0000040000057882 */ /* 0x000fe20000000000 */
[----:B------:R-:W-:Y:S01]  /*09e0*/  USEL UR4, UR4, 0xc20, UP3 ;  /* 0x00000c2004047887 */ /* 0x000fe20009800000 */
[----:B------:R-:W-:Y:S01]  /*09f0*/  UMOV UR8, 0x1 ;  /* 0x0000000100087882 */ /* 0x000fe20000000000 */
[----:B------:R-:W-:Y:S01]  /*0a00*/  ELECT P0, URZ, PT ;  /* 0x0000000000ff782f */ /* 0x000fe20003800000 */
[----:B------:R-:W-:-:S04]  /*0a10*/  UIADD3 UR8, UPT, UPT, -UR8, 0x100000, URZ ;  /* 0x0010000008087890 */ /* 0x000fc8000fffe1ff */
[----:B------:R-:W-:Y:S02]  /*0a20*/  USHF.L.U32 UR9, UR8, 0xb, URZ ;  /* 0x0000000b08097899 */ /* 0x000fe400080006ff */
[----:B------:R-:W-:Y:S02]  /*0a30*/  USHF.L.U32 UR8, UR8, 0x1, URZ ;  /* 0x0000000108087899 */ /* 0x000fe400080006ff */
[----:B-1----:R-:W-:Y:S02]  /*0a40*/  ULEA UR6, UR6, UR5, 0x18 ;  /* 0x0000000506067291 */ /* 0x002fe4000f8ec0ff */
[----:B------:R-:W-:-:S04]  /*0a50*/  UIADD3 UR4, UPT, UPT, -UR4, 0x100000, URZ ;  /* 0x0010000004047890 */ /* 0x000fc8000fffe1ff */
[----:B------:R-:W-:Y:S02]  /*0a60*/  USHF.L.U32 UR5, UR4, 0xb, URZ ;  /* 0x0000000b04057899 */ /* 0x000fe400080006ff */
[----:B------:R-:W-:Y:S01]  /*0a70*/  USHF.L.U32 UR4, UR4, 0x1, URZ ;  /* 0x0000000104047899 */ /* 0x000fe200080006ff */
[----:B------:R-:W1:Y:S03]  /*0a80*/  FENCE.VIEW.ASYNC.S ;  /* 0x00000000000073c6 */ /* 0x000e660000000000 */
[----:B-1----:R2:W1:Y:S08]  /*0a90*/  SYNCS.EXCH.64 URZ, [UR6+0x80], UR8 ;  /* 0x0000800806ff75b2 */ /* 0x0024700008000100 */
[----:B------:R2:W1:Y:S01]  /*0aa0*/  SYNCS.EXCH.64 URZ, [UR6+0x90], UR4 ;  /* 0x0000900406ff75b2 */ /* 0x0004620008000100 */
[----:B------:R2:W1:Y:S01]  /*0ab0*/  SYNCS.EXCH.64 URZ, [UR6+0x88], UR8 ;  /* 0x0000880806ff75b2 */ /* 0x0004620008000100 */
[----:B------:R2:W1:Y:S02]  /*0ac0*/  SYNCS.EXCH.64 URZ, [UR6+0x98], UR4 ;  /* 0x0000980406ff75b2 */ /* 0x0004640008000100 */
[----:B--2---:R-:W-:Y:S01]  /*0ad0*/  NOP ;  /* 0x0000000000007918 */ /* 0x004fe20000000000 */
.L_x_12:
        /* <DEDUP_REMOVED lines=20> */
[----:B------:R2:W1:Y:S02]  /*0c20*/  SYNCS.EXCH.64 URZ, [UR4+0xb8], UR6 ;  /* 0x0000b80604ff75b2 */ /* 0x0004640008000100 */
[----:B--2---:R-:W-:Y:S01]  /*0c30*/  NOP ;  /* 0x0000000000007918 */ /* 0x004fe20000000000 */
.L_x_13:
[----:B------:R-:W2:Y:S01]  /*0c40*/  SHFL.IDX PT, R2, R90, RZ, 0x1f ;  /* 0x00001fff5a027589 */ /* 0x000ea200000e0000 */
[----:B-1----:R-:W1:Y:S01]  /*0c50*/  S2UR UR4, SR_CgaCtaId ;  /* 0x00000000000479c3 */ /* 0x002e620000008800 */
[----:B------:R-:W-:Y:S01]  /*0c60*/  NOP ;  /* 0x0000000000007918 */ /* 0x000fe20000000000 */
[----:B--2---:R-:W-:Y:S02]  /*0c70*/  ISETP.NE.AND P0, PT, R2, 0x3, PT ;  /* 0x000000030200780c */ /* 0x004fe40003f05270 */
[----:B-1----:R-:W-:-:S11]  /*0c80*/  MOV R93, UR4 ;  /* 0x00000004005d7c02 */ /* 0x002fd60008000f00 */
[----:B------:R-:W-:Y:S05]  /*0c90*/  @P0 BRA `(.L_x_14) ;  /* 0x0000000000380947 */ /* 0x000fea0003800000 */
[----:B------:R-:W-:Y:S01]  /*0ca0*/  R2UR UR5, R93 ;  /* 0x000000005d0572ca */ /* 0x000fe200000e0000 */
[----:B------:R-:W-:Y:S01]  /*0cb0*/  UMOV UR4, 0x400 ;  /* 0x0000040000047882 */ /* 0x000fe20000000000 */
[----:B------:R-:W-:Y:S01]  /*0cc0*/  UMOV UR6, 0x20 ;  /* 0x0000002000067882 */ /* 0x000fe20000000000 */
[----:B------:R-:W-:Y:S01]  /*0cd0*/  ELECT P0, URZ, PT ;  /* 0x0000000000ff782f */ /* 0x000fe20003800000 */
[----:B------:R-:W-:-:S04]  /*0ce0*/  UIADD3 UR6, UPT, UPT, -UR6, 0x100000, URZ ;  /* 0x0010000006067890 */ /* 0x000fc8000fffe1ff */
[----:B------:R-:W-:Y:S02]  /*0cf0*/  USHF.L.U32 UR7, UR6, 0xb, URZ ;  /* 0x0000000b06077899 */ /* 0x000fe400080006ff */
[----:B------:R-:W-:-:S03]  /*0d00*/  USHF.L.U32 UR6, UR6, 0x1, URZ ;  /* 0x0000000106067899 */ /* 0x000fc600080006ff */
[----:B------:R-:W-:Y:S01]  /*0d10*/  ULEA UR4, UR5, UR4, 0x18 ;  /* 0x0000000405047291 */ /* 0x000fe2000f8ec0ff */
[----:B------:R-:W1:Y:S11]  /*0d20*/  FENCE.VIEW.ASYNC.S ;  /* 0x00000000000073c6 */ /* 0x000e760000000000 */
[----:B-1----:R1:W2:Y:S01]  /*0d30*/  SYNCS.EXCH.64 URZ, [UR4+0xc0], UR6 ;  /* 0x0000c00604ff75b2 */ /* 0x0022a20008000100 */
[----:B------:R1:W1:Y:S01]  /*0d40*/  SYNCS.EXCH.64 URZ, [UR4+0xd0], UR6 ;  /* 0x0000d00604ff75b2 */ /* 0x0002620008000100 */
[----:B------:R1:W1:Y:S01]  /*0d50*/  SYNCS.EXCH.64 URZ, [UR4+0xc8], UR6 ;  /* 0x0000c80604ff75b2 */ /* 0x0002620008000100 */
[----:B------:R1:W1:Y:S01]  /*0d60*/  SYNCS.EXCH.64 URZ, [UR4+0xd8], UR6 ;  /* 0x0000d80604ff75b2 */ /* 0x0002620008000100 */
[----:B------:R-:W-:Y:S01]  /*0d70*/  NOP ;  /* 0x0000000000007918 */ /* 0x000fe20000000000 */
.L_x_14:
[----:B------:R-:W3:Y:S01]  /*0d80*/  LDCU UR32, c[0x0][0x36c] ;  /* 0x00006d80ff2077ac */ /* 0x000ee20008000800 */
[----:B------:R-:W-:Y:S01]  /*0d90*/  ISETP.NE.OR P4, PT, R0, 0x2, !P4 ;  /* 0x000000020000780c */ /* 0x000fe20006785670 */
[----:B------:R-:W-:Y:S01]  /*0da0*/  NOP ;  /* 0x0000000000007918 */ /* 0x000fe20000000000 */
[----:B------:R-:W-:Y:S01]  /*0db0*/  LOP3.LUT R2, R85, 0x1f, RZ, 0xc0, !PT ;  /* 0x0000001f55027812 */ /* 0x000fe200078ec0ff */
[----:B------:R-:W-:Y:S02]  /*0dc0*/  UISETP.NE.AND UP4, UPT, UR19, URZ, UPT ;  /* 0x000000ff1300728c */ /* 0x000fe4000bf85270 */
[----:B---3--:R-:W-:-:S09]  /*0dd0*/  UISETP.EQ.U32.AND UP0, UPT, UR32, 0x1, UPT ;  /* 0x000000012000788c */ /* 0x008fd2000bf02070 */
[----:B------:R-:W-:Y:S05]  /*0de0*/  BRA.U !UP0, `(.L_x_15) ;  /* 0x0000000108087547 */ /* 0x000fea000b800000 */
[----:B-12-4-:R-:W-:Y:S01]  /*0df0*/  UCGABAR_ARV ;  /* 0x00000000000079c7 */ /* 0x016fe20008000000 */
[----:B------:R-:W-:Y:S05]  /*0e00*/  BRA `(.L_x_16) ;  /* 0x0000000000047947 */ /* 0x000fea0003800000 */
.L_x_15:
[----:B-12-4-:R-:W-:Y:S01]  /*0e10*/  NOP ;  /* 0x0000000000007918 */ /* 0x016fe20000000000 */
.L_x_16:
[----:B------:R-:W-:Y:S01]  /*0e20*/  R2UR UR6, R93 ;  /* 0x000000005d0672ca */ /* 0x000fe200000e0000 */
[----:B------:R-:W1:Y:S01]  /*0e30*/  S2UR UR8, SR_CTAID.X ;  /* 0x00000000000879c3 */ /* 0x000e620000002500 */
[----:B------:R-:W-:-:S05]  /*0e40*/  CS2R.32 R100, SR_CgaSize ;  /* 0x0000000000647805 */ /* 0x000fca0000008a00 */
[----:B------:R-:W-:-:S05]  /*0e50*/  IMAD R100, R100, -0xa0, RZ ;  /* 0xffffff6064647824 */ /* 0x000fca00078e02ff */
[----:B------:R-:W-:-:S14]  /*0e60*/  R2UR UR7, R100 ;  /* 0x00000000640772ca */ /* 0x000fdc00000e0000 */
[----:B------:R-:W2:Y:S01]  /*0e70*/  LDCU UR7, c[0x0][UR7+0x2b0] ;  /* 0x00005600070777ac */ /* 0x000ea20008000800 */
[----:B------:R-:W-:-:S05]  /*0e80*/  CS2R.32 R100, SR_CgaSize ;  /* 0x0000000000647805 */ /* 0x000fca0000008a00 */
[----:B------:R-:W-:-:S05]  /*0e90*/  IMAD R100, R100, -0xa0, RZ ;  /* 0xffffff6064647824 */ /* 0x000fca00078e02ff */
[----:B------:R-:W-:-:S14]  /*0ea0*/  R2UR UR11, R100 ;  /* 0x00000000640b72ca */ /* 0x000fdc00000e0000 */
[----:B------:R-:W3:Y:S01]  /*0eb0*/  LDCU UR11, c[0x0][UR11+0x2a0] ;  /* 0x000054000b0b77ac */ /* 0x000ee20008000800 */
[----:B------:R-:W4:Y:S01]  /*0ec0*/  S2UR UR9, SR_CTAID.Y ;  /* 0x00000000000979c3 */ /* 0x000f220000002600 */
[----:B------:R-:W-:-:S05]  /*0ed0*/  CS2R.32 R100, SR_CgaSize ;  /* 0x0000000000647805 */ /* 0x000fca0000008a00 */
[----:B------:R-:W-:-:S05]  /*0ee0*/  IMAD R100, R100, -0xa0, RZ ;  /* 0xffffff6064647824 */ /* 0x000fca00078e02ff */
[----:B------:R-:W-:-:S14]  /*0ef0*/  R2UR UR12, R100 ;  /* 0x00000000640c72ca */ /* 0x000fdc00000e0000 */
[----:B------:R-:W3:Y:S01]  /*0f00*/  LDCU UR12, c[0x0][UR12+0x2a4] ;  /* 0x000054800c0c77ac */ /* 0x000ee20008000800 */
[----:B------:R-:W-:Y:S02]  /*0f10*/  ULOP3.LUT UR72, UR6, 0x3, URZ, 0xc0, !UPT ;  /* 0x0000000306487892 */ /* 0x000fe4000f8ec0ff */
[----:B------:R-:W-:Y:S01]  /*0f20*/  USHF.R.U32.HI UR4, URZ, 0x2, UR6 ;  /* 0x00000002ff047899 */ /* 0x000fe20008011606 */
[----:B------:R-:W3:Y:S01]  /*0f30*/  S2UR UR52, SR_CTAID.Z ;  /* 0x00000000003479c3 */ /* 0x000ee20000002700 */
[----:B------:R-:W-:Y:S02]  /*0f40*/  ULOP3.LUT UR5, UR6, 0xc, URZ, 0xc0, !UPT ;  /* 0x0000000c06057892 */ /* 0x000fe4000f8ec0ff */
[----:B------:R-:W-:Y:S02]  /*0f50*/  USHF.L.U32 UR56, UR6, 0xa, URZ ;  /* 0x0000000a06387899 */ /* 0x000fe400080006ff */
[----:B------:R-:W-:Y:S02]  /*0f60*/  USHF.L.U32 UR53, UR6, 0xb, URZ ;  /* 0x0000000b06357899 */ /* 0x000fe400080006ff */
[----:B------:R-:W-:Y:S01]  /*0f70*/  USHF.L.U32 UR62, UR6, 0x6, URZ ;  /* 0x00000006063e7899 */ /* 0x000fe200080006ff */
[----:B-1----:R-:W-:Y:S01]  /*0f80*/  I2FP.F32.U32 R3, UR8 ;  /* 0x0000000800037c45 */ /* 0x002fe20008201000 */
[----:B------:R-:W-:-:S02]  /*0f90*/  USHF.L.U32 UR18, UR6, 0x5, URZ ;  /* 0x0000000506127899 */ /* 0x000fc400080006ff */
[----:B------:R-:W-:Y:S02]  /*0fa0*/  USHF.L.U32 UR60, UR6, 0x8, URZ ;  /* 0x00000008063c7899 */ /* 0x000fe400080006ff */
[----:B------:R-:W-:Y:S01]  /*0fb0*/  USHF.L.U32 UR10, UR6, 0x7, URZ ;  /* 0x00000007060a7899 */ /* 0x000fe200080006ff */
[----:B--2---:R-:W-:Y:S01]  /*0fc0*/  FMUL R3, R3, UR7 ;  /* 0x0000000703037c20 */ /* 0x004fe20008400000 */
[----:B------:R-:W-:-:S05]  /*0fd0*/  CS2R.32 R100, SR_CgaSize ;  /* 0x0000000000647805 */ /* 0x000fca0000008a00 */
[----:B------:R-:W-:-:S05]  /*0fe0*/  IMAD R100, R100, -0xa0, RZ ;  /* 0xffffff6064647824 */ /* 0x000fca00078e02ff */
[----:B------:R-:W-:-:S14]  /*0ff0*/  R2UR UR6, R100 ;  /* 0x00000000640672ca */ /* 0x000fdc00000e0000 */
[----:B------:R-:W1:Y:S01]  /*1000*/  LDCU UR6, c[0x0][UR6+0x2b4] ;  /* 0x00005680060677ac */ /* 0x000e620008000800 */
[----:B----4-:R-:W-:Y:S01]  /*1010*/  I2FP.F32.U32 R0, UR9 ;  /* 0x0000000900007c45 */ /* 0x010fe20008201000 */
[----:B------:R-:W-:Y:S01]  /*1020*/  UISETP.GT.U32.AND UP1, UPT, UR72, 0xffff, UPT ;  /* 0x0000ffff4800788c */ /* 0x000fe2000bf24070 */
[----:B------:R-:W2:Y:S01]  /*1030*/  F2I.U32.TRUNC.NTZ R3, R3 ;  /* 0x0000000300037305 */ /* 0x000ea2000020f000 */
[----:B------:R-:W-:Y:S02]  /*1040*/  UISETP.GT.U32.AND UP0, UPT, UR5, 0xffff, UPT ;  /* 0x0000ffff0500788c */ /* 0x000fe4000bf04070 */
[----:B------:R-:W-:Y:S02]  /*1050*/  ULOP3.LUT UR71, UR4, 0x3, URZ, 0xc0, !UPT ;  /* 0x0000000304477892 */ /* 0x000fe4000f8ec0ff */
[----:B------:R-:W-:Y:S02]  /*1060*/  USEL UR4, UR72, 0xffff, !UP1 ;  /* 0x0000ffff48047887 */ /* 0x000fe4000c800000 */
[----:B------:R-:W-:Y:S01]  /*1070*/  USEL UR5, UR5, 0xffff, !UP0 ;  /* 0x0000ffff05057887 */ /* 0x000fe2000c000000 */
[----:B------:R-:W4:Y:S01]  /*1080*/  LDCU UR28, c[0x0][0xf24] ;  /* 0x0001e480ff1c77ac */ /* 0x000f220008000800 */
[----:B-1----:R-:W-:Y:S01]  /*1090*/  FMUL R0, R0, UR6 ;  /* 0x0000000600007c20 */ /* 0x002fe20008400000 */
[----:B------:R-:W-:Y:S01]  /*10a0*/  ULOP3.LUT UR4, UR4, 0xffff, URZ, 0xc0, !UPT ;  /* 0x0000ffff04047892 */ /* 0x000fe2000f8ec0ff */
[----:B--2---:R-:W-:Y:S01]  /*10b0*/  R2UR UR7, R3 ;  /* 0x00000000030772ca */ /* 0x004fe200000e0000 */
[----:B------:R-:W-:Y:S01]  /*10c0*/  ULOP3.LUT UR5, UR5, 0xffff, URZ, 0xc0, !UPT ;  /* 0x0000ffff05057892 */ /* 0x000fe2000f8ec0ff */
[----:B------:R-:W-:-:S02]  /*10d0*/  UMOV UR37, 0x1111 ;  /* 0x0000111100257882 */ /* 0x000fc40000000000 */
[----:B------:R-:W1:Y:S01]  /*10e0*/  F2I.U32.TRUNC.NTZ R0, R0 ;  /* 0x0000000000007305 */ /* 0x000e62000020f000 */
[----:B------:R-:W-:Y:S01]  /*10f0*/  UMOV UR29, 0xf ;  /* 0x0000000f001d7882 */ /* 0x000fe20000000000 */
[----:B------:R-:W-:Y:S02]  /*1100*/  USHF.L.U32 UR37, UR37, UR4, URZ ;  /* 0x0000000425257299 */ /* 0x000fe400080006ff */
[----:B------:R-:W-:Y:S02]  /*1110*/  USHF.L.U32 UR29, UR29, UR5, URZ ;  /* 0x000000051d1d7299 */ /* 0x000fe400080006ff */
[----:B------:R-:W-:Y:S01]  /*1120*/  ULOP3.LUT UR60, UR60, 0x300, URZ, 0xc0, !UPT ;  /* 0x000003003c3c7892 */ /* 0x000fe2000f8ec0ff */
[----:B------:R-:W2:Y:S02]  /*1130*/  LDCU UR39, c[0x0][0xf24] ;  /* 0x0001e480ff2777ac */ /* 0x000ea40008000800 */
[----:B------:R-:W-:Y:S01]  /*1140*/  UIADD3 UR5, UPT, UPT, -UR7, URZ, URZ ;  /* 0x000000ff07057290 */ /* 0x000fe2000fffe1ff */
[----:B------:R-:W2:Y:S01]  /*1150*/  LDCU UR31, c[0x0][0xf30] ;  /* 0x0001e600ff1f77ac */ /* 0x000ea20008000800 */
[----:B-1----:R-:W-:-:S02]  /*1160*/  R2UR UR6, R0 ;  /* 0x00000000000672ca */ /* 0x002fc400000e0000 */
[----:B------:R-:W-:Y:S01]  /*1170*/  PRMT R0, RZ, 0x7610, R0 ;  /* 0x00007610ff007816 */ /* 0x000fe20000000000 */
[----:B---3--:R-:W-:Y:S02]  /*1180*/  UIMAD UR5, UR11, UR5, UR8 ;  /* 0x000000050b0572a4 */ /* 0x008fe4000f8e0208 */
[----:B------:R-:W-:Y:S02]  /*1190*/  UISETP.NE.AND UP5, UPT, UR19, 0x2, UPT ;  /* 0x000000021300788c */ /* 0x000fe4000bfa5270 */
[----:B------:R-:W-:Y:S02]  /*11a0*/  ULOP3.LUT UR56, UR56, 0x3000, URZ, 0xc0, !UPT ;  /* 0x0000300038387892 */ /* 0x000fe4000f8ec0ff */
[----:B------:R-:W-:Y:S01]  /*11b0*/  IMAD.U32 R100, RZ, RZ, UR5 ;  /* 0x00000005ff647e24 */ /* 0x000fe2000f8e00ff */
[----:B------:R-:W-:Y:S02]  /*11c0*/  ULOP3.LUT UR53, UR53, 0x1800, URZ, 0xc0, !UPT ;  /* 0x0000180035357892 */ /* 0x000fe4000f8ec0ff */
[----:B------:R-:W-:-:S02]  /*11d0*/  ULOP3.LUT UR62, UR62, 0x300, URZ, 0xc0, !UPT ;  /* 0x000003003e3e7892 */ /* 0x000fc4000f8ec0ff */
[----:B------:R-:W-:Y:S02]  /*11e0*/  UIADD3 UR4, UPT, UPT, -UR6, URZ, URZ ;  /* 0x000000ff06047290 */ /* 0x000fe4000fffe1ff */
[----:B----4-:R-:W-:Y:S02]  /*11f0*/  UISETP.GE.AND UP6, UPT, UR28, 0x1, UPT ;  /* 0x000000011c00788c */ /* 0x010fe4000bfc6270 */
[----:B------:R-:W-:Y:S01]  /*1200*/  UIMAD UR4, UR12, UR4, UR9 ;  /* 0x000000040c0472a4 */ /* 0x000fe2000f8e0209 */
[----:B------:R-:W-:Y:S01]  /*1210*/  UMOV UR21, UR9 ;  /* 0x0000000900157c82 */ /* 0x000fe20008000000 */
[----:B------:R-:W-:Y:S02]  /*1220*/  ULOP3.LUT UR18, UR18, 0x80, URZ, 0xc0, !UPT ;  /* 0x0000008012127892 */ /* 0x000fe4000f8ec0ff */
[----:B------:R-:W-:Y:S02]  /*1230*/  ULOP3.LUT UR10, UR10, 0x80, URZ, 0xc0, !UPT ;  /* 0x000000800a0a7892 */ /* 0x000fe4000f8ec0ff */
[----:B------:R-:W-:Y:S01]  /*1240*/  IMAD.U32 R95, RZ, RZ, UR4 ;  /* 0x00000004ff5f7e24 */ /* 0x000fe2000f8e00ff */
[----:B------:R-:W-:Y:S01]  /*1250*/  UMOV UR20, UR8 ;  /* 0x0000000800147c82 */ /* 0x000fe20008000000 */
[----:B------:R-:W-:-:S02]  /*1260*/  USHF.R.U32.HI UR45, URZ, 0x1, UR71 ;  /* 0x00000001ff2d7899 */ /* 0x000fc40008011647 */
[----:B------:R-:W-:Y:S01]  /*1270*/  USHF.R.U32.HI UR38, URZ, 0x9, UR60 ;  /* 0x00000009ff267899 */ /* 0x000fe2000801163c */
[----:B--2---:R-:W-:Y:S11]  /*1280*/  BRA.U UP4, `(.L_x_17) ;  /* 0x0000000104cc7547 */ /* 0x004ff6000b800000 */
[----:B------:R-:W-:Y:S02]  /*1290*/  R2UR UR4, R95 ;  /* 0x000000005f0472ca */ /* 0x000fe400000e0000 */
[----:B------:R-:W-:-:S11]  /*12a0*/  R2UR UR25, R100 ;  /* 0x00000000641972ca */ /* 0x000fd600000e0000 */
[----:B------:R-:W-:Y:S02]  /*12b0*/  UISETP.NE.AND UP0, UPT, UR4, URZ, UPT ;  /* 0x000000ff0400728c */ /* 0x000fe4000bf05270 */
[----:B------:R-:W-:Y:S02]  /*12c0*/  UISETP.NE.AND UP2, UPT, UR4, 0x1, UPT ;  /* 0x000000010400788c */ /* 0x000fe4000bf45270 */
[----:B------:R-:W-:Y:S02]  /*12d0*/  UISETP.NE.AND UP1, UPT, UR25, URZ, UP0 ;  /* 0x000000ff1900728c */ /* 0x000fe40008725270 */
[----:B------:R-:W-:Y:S02]  /*12e0*/  USEL UR6, URZ, 0x2, UP0 ;  /* 0x00000002ff067887 */ /* 0x000fe40008000000 */
[----:B------:R-:W-:Y:S02]  /*12f0*/  USEL UR9, URZ, 0x1, UP1 ;  /* 0x00000001ff097887 */ /* 0x000fe40008800000 */
[----:B------:R-:W-:-:S02]  /*1300*/  UISETP.NE.AND UP1, UPT, UR4, 0x2, UPT ;  /* 0x000000020400788c */ /* 0x000fc4000bf25270 */
[----:B------:R-:W-:Y:S02]  /*1310*/  USEL UR13, URZ, 0x4, UP0 ;  /* 0x00000004ff0d7887 */ /* 0x000fe40008000000 */
[----:B------:R-:W-:Y:S02]  /*1320*/  USEL UR17, URZ, 0x8, UP0 ;  /* 0x00000008ff117887 */ /* 0x000fe40008000000 */
[----:B------:R-:W-:Y:S02]  /*1330*/  UISETP.NE.AND UP0, UPT, UR4, 0x3, UPT ;  /* 0x000000030400788c */ /* 0x000fe4000bf05270 */
[----:B------:R-:W-:Y:S02]  /*1340*/  USEL UR4, URZ, 0x100, UP1 ;  /* 0x00000100ff047887 */ /* 0x000fe40008800000 */
[----:B------:R-:W-:Y:S02]  /*1350*/  USEL UR11, URZ, 0x200, UP1 ;  /* 0x00000200ff0b7887 */ /* 0x000fe40008800000 */
[----:B------:R-:W-:-:S02]  /*1360*/  USEL UR15, URZ, 0x400, UP1 ;  /* 0x00000400ff0f7887 */ /* 0x000fc40008800000 */
[----:B------:R-:W-:Y:S02]  /*1370*/  USEL UR23, URZ, 0x800, UP1 ;  /* 0x00000800ff177887 */ /* 0x000fe40008800000 */
[----:B------:R-:W-:Y:S02]  /*1380*/  USEL UR5, URZ, 0x10, UP2 ;  /* 0x00000010ff057887 */ /* 0x000fe40009000000 */
[----:B------:R-:W-:Y:S02]  /*1390*/  UISETP.NE.AND UP1, UPT, UR25, URZ, UPT ;  /* 0x000000ff1900728c */ /* 0x000fe4000bf25270 */
[----:B------:R-:W-:Y:S02]  /*13a0*/  USEL UR7, URZ, 0x1000, UP0 ;  /* 0x00001000ff077887 */ /* 0x000fe40008000000 */
[----:B------:R-:W-:Y:S02]  /*13b0*/  USEL UR12, URZ, 0x2000, UP0 ;  /* 0x00002000ff0c7887 */ /* 0x000fe40008000000 */
[----:B------:R-:W-:-:S02]  /*13c0*/  USEL UR16, URZ, 0x4000, UP0 ;  /* 0x00004000ff107887 */ /* 0x000fc40008000000 */
[----:B------:R-:W-:Y:S02]  /*13d0*/  USEL UR24, URZ, 0x8000, UP0 ;  /* 0x00008000ff187887 */ /* 0x000fe40008000000 */
[----:B------:R-:W-:Y:S02]  /*13e0*/  UISETP.NE.AND UP0, UPT, UR25, 0x1, UPT ;  /* 0x000000011900788c */ /* 0x000fe4000bf05270 */
[----:B------:R-:W-:Y:S02]  /*13f0*/  USEL UR5, UR5, 0x10, UP1 ;  /* 0x0000001005057887 */ /* 0x000fe40008800000 */
[----:B------:R-:W-:Y:S02]  /*1400*/  USEL UR4, UR4, 0x100, UP1 ;  /* 0x0000010004047887 */ /* 0x000fe40008800000 */
[----:B------:R-:W-:Y:S02]  /*1410*/  USEL UR8, URZ, 0x20, UP2 ;  /* 0x00000020ff087887 */ /* 0x000fe40009000000 */
[----:B------:R-:W-:-:S02]  /*1420*/  USEL UR7, UR7, 0x1000, UP1 ;  /* 0x0000100007077887 */ /* 0x000fc40008800000 */
[----:B------:R-:W-:Y:S02]  /*1430*/  USEL UR6, UR6, 0x2, UP0 ;  /* 0x0000000206067887 */ /* 0x000fe40008000000 */
[----:B------:R-:W-:Y:S02]  /*1440*/  UIADD3 UR4, UPT, UPT, UR4, UR5, UR9 ;  /* 0x0000000504047290 */ /* 0x000fe4000fffe009 */
[----:B------:R-:W-:Y:S02]  /*1450*/  UISETP.NE.AND UP1, UPT, UR25, 0x2, UPT ;  /* 0x000000021900788c */ /* 0x000fe4000bf25270 */
[----:B------:R-:W-:Y:S02]  /*1460*/  USEL UR8, UR8, 0x20, UP0 ;  /* 0x0000002008087887 */ /* 0x000fe40008000000 */
[----:B------:R-:W-:Y:S02]  /*1470*/  USEL UR5, UR11, 0x200, UP0 ;  /* 0x000002000b057887 */ /* 0x000fe40008000000 */
[----:B------:R-:W-:-:S02]  /*1480*/  UIADD3 UR4, UPT, UPT, UR6, UR7, UR4 ;  /* 0x0000000706047290 */ /* 0x000fc4000fffe004 */
[----:B------:R-:W-:Y:S02]  /*1490*/  USEL UR14, URZ, 0x40, UP2 ;  /* 0x00000040ff0e7887 */ /* 0x000fe40009000000 */
[----:B------:R-:W-:Y:S02]  /*14a0*/  USEL UR9, UR12, 0x2000, UP0 ;  /* 0x000020000c097887 */ /* 0x000fe40008000000 */
[----:B------:R-:W-:Y:S02]  /*14b0*/  USEL UR7, UR13, 0x4, UP1 ;  /* 0x000000040d077887 */ /* 0x000fe40008800000 */
[----:B------:R-:W-:Y:S02]  /*14c0*/  UIADD3 UR4, UPT, UPT, UR5, UR8, UR4 ;  /* 0x0000000805047290 */ /* 0x000fe4000fffe004 */
[----:B------:R-:W-:Y:S02]  /*14d0*/  UISETP.NE.AND UP0, UPT, UR25, 0x3, UPT ;  /* 0x000000031900788c */ /* 0x000fe4000bf05270 */
[----:B------:R-:W-:-:S02]  /*14e0*/  USEL UR6, UR14, 0x40, UP1 ;  /* 0x000000400e067887 */ /* 0x000fc40008800000 */
[----:B------:R-:W-:Y:S02]  /*14f0*/  USEL UR5, UR15, 0x400, UP1 ;  /* 0x000004000f057887 */ /* 0x000fe40008800000 */
[----:B------:R-:W-:Y:S02]  /*1500*/  UIADD3 UR4, UPT, UPT, UR7, UR9, UR4 ;  /* 0x0000000907047290 */ /* 0x000fe4000fffe004 */
[----:B------:R-:W-:Y:S02]  /*1510*/  USEL UR22, URZ, 0x80, UP2 ;  /* 0x00000080ff167887 */ /* 0x000fe40009000000 */
[----:B------:R-:W-:Y:S02]  /*1520*/  USEL UR9, UR16, 0x4000, UP1 ;  /* 0x0000400010097887 */ /* 0x000fe40008800000 */
[----:B------:R-:W-:Y:S02]  /*1530*/  USEL UR8, UR17, 0x8, UP0 ;  /* 0x0000000811087887 */ /* 0x000fe40008000000 */
[----:B------:R-:W-:-:S02]  /*1540*/  UIADD3 UR4, UPT, UPT, UR5, UR6, UR4 ;  /* 0x0000000605047290 */ /* 0x000fc4000fffe004 */
[----:B------:R-:W-:Y:S02]  /*1550*/  USEL UR7, UR22, 0x80, UP0 ;  /* 0x0000008016077887 */ /* 0x000fe40008000000 */
[----:B------:R-:W-:Y:S02]  /*1560*/  USEL UR6, UR23, 0x800, UP0 ;  /* 0x0000080017067887 */ /* 0x000fe40008000000 */
[----:B------:R-:W-:Y:S02]  /*1570*/  UIADD3 UR4, UPT, UPT, UR8, UR9, UR4 ;  /* 0x0000000908047290 */ /* 0x000fe4000fffe004 */
[----:B------:R-:W-:Y:S02]  /*1580*/  USEL UR5, UR24, 0x8000, UP0 ;  /* 0x0000800018057887 */ /* 0x000fe40008000000 */
[----:B------:R-:W-:-:S04]  /*1590*/  UIADD3 UR4, UPT, UPT, UR6, UR7, UR4 ;  /* 0x0000000706047290 */ /* 0x000fc8000fffe004 */
[----:B------:R-:W-:-:S06]  /*15a0*/  UIADD3 UR4, UPT, UPT, UR4, UR5, URZ ;  /* 0x0000000504047290 */ /* 0x000fcc000fffe0ff */
[----:B------:R-:W-:Y:S02]  /*15b0*/  IMAD.U32 R0, RZ, RZ, UR4 ;  /* 0x00000004ff007e24 */ /* 0x000fe4000f8e00ff */
.L_x_17:
[----:B------:R-:W-:Y:S05]  /*15c0*/  BRA.U !UP6, `(.L_x_18) ;  /* 0x000000010ed47547 */ /* 0x000fea000b800000 */
[----:B------:R-:W1:Y:S01]  /*15d0*/  LDCU.128 UR12, c[0x0][0xf10] ;  /* 0x0001e200ff0c77ac */ /* 0x000e620008000c00 */
[----:B------:R-:W2:Y:S01]  /*15e0*/  LDCU UR6, c[0x0][0x370] ;  /* 0x00006e00ff0677ac */ /* 0x000ea20008000800 */
[----:B------:R-:W3:Y:S01]  /*15f0*/  LDCU UR5, c[0x0][0x374] ;  /* 0x00006e80ff0577ac */ /* 0x000ee20008000800 */
[----:B------:R-:W4:Y:S01]  /*1600*/  LDCU UR30, c[0x0][0xf0c] ;  /* 0x0001e180ff1e77ac */ /* 0x000f220008000800 */
[----:B------:R-:W4:Y:S01]  /*1610*/  LDCU UR7, c[0x0][0xf20] ;  /* 0x0001e400ff0777ac */ /* 0x000f220008000800 */
[----:B------:R-:W4:Y:S01]  /*1620*/  LDCU.64 UR8, c[0x0][0xf28] ;  /* 0x0001e500ff0877ac */ /* 0x000f220008000a00 */
[----:B-1----:R-:W-:Y:S02]  /*1630*/  UISETP.NE.AND UP0, UPT, UR14, 0x1, UPT ;  /* 0x000000010e00788c */ /* 0x002fe4000bf05270 */
[----:B---3--:R-:W-:Y:S02]  /*1640*/  UIMAD.WIDE.U32 UR16, UR5, UR15, URZ ;  /* 0x0000000f051072a5 */ /* 0x008fe4000f8e00ff */
[----:B--2---:R-:W-:-:S02]  /*1650*/  UIMAD.WIDE.U32 UR24, UR6, UR12, URZ ;  /* 0x0000000c061872a5 */ /* 0x004fc4000f8e00ff */
[----:B----4-:R-:W-:Y:S02]  /*1660*/  UISETP.NE.AND UP1, UPT, UR30, 0x1, UPT ;  /* 0x000000011e00788c */ /* 0x010fe4000bf25270 */
[----:B------:R-:W-:Y:S01]  /*1670*/  UISETP.NE.AND UP2, UPT, UR28, 0x1, UPT ;  /* 0x000000011c00788c */ /* 0x000fe2000bf45270 */
[----:B------:R-:W-:Y:S02]  /*1680*/  UMOV UR16, UR17 ;  /* 0x0000001100107c82 */ /* 0x000fe40008000000 */
[----:B------:R-:W-:Y:S01]  /*1690*/  UMOV UR24, UR25 ;  /* 0x0000001900187c82 */ /* 0x000fe20008000000 */
[----:B------:R-:W-:Y:S02]  /*16a0*/  @UP0 USHF.R.U32.HI UR5, URZ, UR7, UR16 ;  /* 0x00000007ff050299 */ /* 0x000fe40008011610 */
[----:B------:R-:W-:Y:S02]  /*16b0*/  UIMAD.WIDE.U32 UR26, UR21, UR15, URZ ;  /* 0x0000000f151a72a5 */ /* 0x000fe4000f8e00ff */
[----:B------:R-:W-:-:S02]  /*16c0*/  UIMAD.WIDE.U32 UR16, UR5, UR8, URZ ;  /* 0x00000008051072a5 */ /* 0x000fc4000f8e00ff */
[----:B------:R-:W-:Y:S02]  /*16d0*/  @UP1 USHF.R.U32.HI UR6, URZ, UR13, UR24 ;  /* 0x0000000dff061299 */ /* 0x000fe40008011618 */
[----:B------:R-:W-:Y:S02]  /*16e0*/  UIMAD.WIDE.U32 UR22, UR20, UR12, URZ ;  /* 0x0000000c141672a5 */ /* 0x000fe4000f8e00ff */
[----:B------:R-:W-:Y:S01]  /*16f0*/  UIMAD.WIDE.U32 UR24, UR6, UR8, URZ ;  /* 0x00000008061872a5 */ /* 0x000fe2000f8e00ff */
[----:B------:R-:W-:Y:S01]  /*1700*/  UMOV UR4, UR27 ;  /* 0x0000001b00047c82 */ /* 0x000fe20008000000 */
[----:B------:R-:W-:Y:S01]  /*1710*/  UMOV UR16, UR17 ;  /* 0x0000001100107c82 */ /* 0x000fe20008000000 */
[----:B------:R-:W-:Y:S02]  /*1720*/  USHF.R.U32.HI UR4, URZ, UR7, UR4 ;  /* 0x00000007ff047299 */ /* 0x000fe40008011604 */
[----:B------:R-:W-:Y:S01]  /*1730*/  @UP2 USHF.R.U32.HI UR5, URZ, UR9, UR16 ;  /* 0x00000009ff052299 */ /* 0x000fe20008011610 */
[----:B------:R-:W-:Y:S01]  /*1740*/  UMOV UR22, UR23 ;  /* 0x0000001700167c82 */ /* 0x000fe20008000000 */
[----:B------:R-:W-:Y:S01]  /*1750*/  UMOV UR24, UR25 ;  /* 0x0000001900187c82 */ /* 0x000fe20008000000 */
[----:B------:R-:W-:-:S02]  /*1760*/  USHF.R.U32.HI UR13, URZ, UR13, UR22 ;  /* 0x0000000dff0d7299 */ /* 0x000fc40008011616 */
[----:B------:R-:W-:Y:S02]  /*1770*/  USEL UR4, UR21, UR4, !UP0 ;  /* 0x0000000415047287 */ /* 0x000fe4000c000000 */
[----:B------:R-:W-:Y:S02]  /*1780*/  @UP2 USHF.R.U32.HI UR6, URZ, UR9, UR24 ;  /* 0x00000009ff062299 */ /* 0x000fe40008011618 */
[----:B------:R-:W-:Y:S02]  /*1790*/  UIMAD UR7, UR5, UR28, URZ ;  /* 0x0000001c050772a4 */ /* 0x000fe4000f8e02ff */
[----:B------:R-:W-:Y:S02]  /*17a0*/  USEL UR5, UR20, UR13, !UP1 ;  /* 0x0000000d14057287 */ /* 0x000fe4000c800000 */
[----:B------:R-:W-:Y:S02]  /*17b0*/  UIMAD UR11, UR6, UR28, URZ ;  /* 0x0000001c060b72a4 */ /* 0x000fe4000f8e02ff */
[----:B------:R-:W-:-:S02]  /*17c0*/  UISETP.GE.AND UP0, UPT, UR4, UR7, UPT ;  /* 0x000000070400728c */ /* 0x000fc4000bf06270 */
[----:B------:R-:W-:Y:S02]  /*17d0*/  UIMAD.WIDE.U32 UR12, UR4, UR8, URZ ;  /* 0x00000008040c72a5 */ /* 0x000fe4000f8e00ff */
[----:B------:R-:W-:Y:S02]  /*17e0*/  UISETP.GE.OR UP0, UPT, UR5, UR11, UP0 ;  /* 0x0000000b0500728c */ /* 0x000fe40008706670 */
[----:B------:R-:W-:Y:S02]  /*17f0*/  UIMAD.WIDE.U32 UR16, UR5, UR8, URZ ;  /* 0x00000008051072a5 */ /* 0x000fe4000f8e00ff */
[----:B------:R-:W-:Y:S01]  /*1800*/  UIADD3 UR11, UPT, UPT, -UR4, URZ, URZ ;  /* 0x000000ff040b7290 */ /* 0x000fe2000fffe1ff */
[----:B------:R-:W-:Y:S01]  /*1810*/  UMOV UR8, UR13 ;  /* 0x0000000d00087c82 */ /* 0x000fe20008000000 */
[----:B------:R-:W-:Y:S02]  /*1820*/  UIADD3 UR12, UPT, UPT, -UR5, URZ, URZ ;  /* 0x000000ff050c7290 */ /* 0x000fe4000fffe1ff */
[----:B------:R-:W-:-:S03]  /*1830*/  USHF.R.U32.HI UR8, URZ, UR9, UR8 ;  /* 0x00000009ff087299 */ /* 0x000fc60008011608 */
[----:B------:R-:W-:Y:S01]  /*1840*/  @!UP0 UMOV UR7, UR17 ;  /* 0x0000001100078c82 */ /* 0x000fe20008000000 */
[----:B------:R-:W-:Y:S02]  /*1850*/  UIMAD UR21, UR14, UR11, UR21 ;  /* 0x0000000b0e1572a4 */ /* 0x000fe4000f8e0215 */
[----:B------:R-:W-:Y:S02]  /*1860*/  USEL UR8, UR4, UR8, !UP2 ;  /* 0x0000000804087287 */ /* 0x000fe4000d000000 */
[----:B------:R-:W-:Y:S02]  /*1870*/  @!UP0 USHF.R.U32.HI UR7, URZ, UR9, UR7 ;  /* 0x00000009ff078299 */ /* 0x000fe40008011607 */
[----:B------:R-:W-:Y:S02]  /*1880*/  UIADD3 UR9, UPT, UPT, -UR8, URZ, URZ ;  /* 0x000000ff08097290 */ /* 0x000fe4000fffe1ff */
[----:B------:R-:W-:Y:S02]  /*1890*/  @!UP0 USEL UR7, UR5, UR7, !UP2 ;  /* 0x0000000705078287 */ /* 0x000fe4000d000000 */
[----:B------:R-:W-:-:S02]  /*18a0*/  UIMAD UR9, UR28, UR9, UR4 ;  /* 0x000000091c0972a4 */ /* 0x000fc4000f8e0204 */
[----:B------:R-:W-:Y:S02]  /*18b0*/  @!UP0 UIADD3 UR8, UPT, UPT, UR8, -UR7, URZ ;  /* 0x8000000708088290 */ /* 0x000fe4000fffe0ff */
[----:B------:R-:W-:Y:S02]  /*18c0*/  @!UP0 UIMAD UR6, UR9, UR6, UR7 ;  /* 0x00000006090682a4 */ /* 0x000fe4000f8e0207 */
[----:B------:R-:W-:Y:S02]  /*18d0*/  @!UP0 UIMAD UR4, UR8, UR28, UR5 ;  /* 0x0000001c080482a4 */ /* 0x000fe4000f8e0205 */
[----:B------:R-:W-:Y:S02]  /*18e0*/  UIMAD UR20, UR30, UR12, UR20 ;  /* 0x0000000c1e1472a4 */ /* 0x000fe4000f8e0214 */
[----:B------:R-:W-:Y:S01]  /*18f0*/  UIMAD UR21, UR4, UR14, UR21 ;  /* 0x0000000e041572a4 */ /* 0x000fe2000f8e0215 */
[----:B------:R-:W-:Y:S02]  /*1900*/  @!UP0 UMOV UR5, UR6 ;  /* 0x0000000600058c82 */ /* 0x000fe40008000000 */
[----:B------:R-:W-:-:S12]  /*1910*/  UIMAD UR20, UR5, UR30, UR20 ;  /* 0x0000001e051472a4 */ /* 0x000fd8000f8e0214 */
.L_x_18:
[----:B------:R-:W-:-:S09]  /*1920*/  UISETP.NE.AND UP0, UPT, UR31, 0x1, UPT ;  /* 0x000000011f00788c */ /* 0x000fd2000bf05270 */
[----:B------:R-:W-:Y:S05]  /*1930*/  BRA.U UP0, `(.L_x_19) ;  /* 0x0000000100447547 */ /* 0x000fea000b800000 */
[----:B------:R-:W1:Y:S01]  /*1940*/  LDCU.128 UR12, c[0x0][0xf10] ;  /* 0x0001e200ff0c77ac */ /* 0x000e620008000c00 */
[----:B------:R-:W2:Y:S01]  /*1950*/  LDCU UR8, c[0x0][0xf0c] ;  /* 0x0001e180ff0877ac */ /* 0x000ea20008000800 */
[----:B------:R-:W3:Y:S01]  /*1960*/  LDCU UR9, c[0x0][0xf20] ;  /* 0x0001e400ff0977ac */ /* 0x000ee20008000800 */
[----:B-1----:R-:W-:Y:S02]  /*1970*/  UIMAD.WIDE.U32 UR6, UR20, UR12, URZ ;  /* 0x0000000c140672a5 */ /* 0x002fe4000f8e00ff */
[----:B------:R-:W-:Y:S02]  /*1980*/  UIMAD.WIDE.U32 UR4, UR21, UR15, URZ ;  /* 0x0000000f150472a5 */ /* 0x000fe4000f8e00ff */
[----:B--2---:R-:W-:Y:S02]  /*1990*/  UISETP.NE.AND UP1, UPT, UR8, 0x1, UPT ;  /* 0x000000010800788c */ /* 0x004fe4000bf25270 */
[----:B------:R-:W-:Y:S01]  /*19a0*/  UISETP.NE.AND UP0, UPT, UR14, 0x1, UPT ;  /* 0x000000010e00788c */ /* 0x000fe2000bf05270 */
[----:B------:R-:W-:-:S02]  /*19b0*/  UMOV UR6, UR7 ;  /* 0x0000000700067c82 */ /* 0x000fc40008000000 */
[----:B------:R-:W-:Y:S01]  /*19c0*/  UMOV UR4, UR5 ;  /* 0x0000000500047c82 */ /* 0x000fe20008000000 */
[----:B------:R-:W-:Y:S02]  /*19d0*/  USHF.R.U32.HI UR13, URZ, UR13, UR6 ;  /* 0x0000000dff0d7299 */ /* 0x000fe40008011606 */
[----:B---3--:R-:W-:Y:S02]  /*19e0*/  USHF.R.U32.HI UR4, URZ, UR9, UR4 ;  /* 0x00000009ff047299 */ /* 0x008fe40008011604 */
[----:B------:R-:W-:Y:S02]  /*19f0*/  USEL UR5, UR20, UR13, !UP1 ;  /* 0x0000000d14057287 */ /* 0x000fe4000c800000 */
[----:B------:R-:W-:-:S04]  /*1a00*/  USEL UR4, UR21, UR4, !UP0 ;  /* 0x0000000415047287 */ /* 0x000fc8000c000000 */
[----:B------:R-:W-:Y:S02]  /*1a10*/  UIADD3 UR6, UPT, UPT, UR5, -UR4, URZ ;  /* 0x8000000405067290 */ /* 0x000fe4000fffe0ff */
[----:B------:R-:W-:Y:S02]  /*1a20*/  UIADD3 UR4, UPT, UPT, -UR5, UR4, URZ ;  /* 0x0000000405047290 */ /* 0x000fe4000fffe1ff */
[----:B------:R-:W-:Y:S02]  /*1a30*/  UIMAD UR21, UR6, UR14, UR21 ;  /* 0x0000000e061572a4 */ /* 0x000fe4000f8e0215 */
[----:B------:R-:W-:-:S12]  /*1a40*/  UIMAD UR20, UR4, UR8, UR20 ;  /* 0x00000008041472a4 */ /* 0x000fd8000f8e0214 */
.L_x_19:
[----:B------:R-:W-:-:S09]  /*1a50*/  UISETP.EQ.U32.AND UP0, UPT, UR32, 0x1, UPT ;  /* 0x000000012000788c */ /* 0x000fd2000bf02070 */
[----:B------:R-:W-:Y:S05]  /*1a60*/  BRA.U !UP0, `(.L_x_20) ;  /* 0x00000001080c7547 */ /* 0x000fea000b800000 */
[----:B------:R-:W-:Y:S01]  /*1a70*/  UCGABAR_WAIT ;  /* 0x0000000000007dc7 */ /* 0x000fe20008000000 */
[----:B------:R-:W-:Y:S01]  /*1a80*/  CCTL.IVALL ;  /* 0x00000000ff00798f */ /* 0x000fe20002000000 */
[----:B------:R-:W-:Y:S05]  /*1a90*/  BRA `(.L_x_21) ;  /* 0x0000000000047947 */ /* 0x000fea0003800000 */
.L_x_20:
[----:B------:R-:W-:Y:S06]  /*1aa0*/  BAR.SYNC.DEFER_BLOCKING 0x0 ;  /* 0x0000000000007b1d */ /* 0x000fec0000010000 */
.L_x_21:
[----:B------:R-:W-:Y:S05]  /*1ab0*/  BRA.U UP5, `(.L_x_22) ;  /* 0x0000001505fc7547 */ /* 0x000fea000b800000 */
[----:B------:R-:W1:Y:S01]  /*1ac0*/  LDCU UR6, c[0x0][0x38c] ;  /* 0x00007180ff0677ac */ /* 0x000e620008000800 */
[----:B------:R-:W-:Y:S01]  /*1ad0*/  PLOP3.LUT P2, PT, PT, PT, UP3, 0x80, 0x8 ;  /* 0x000000000008781c */ /* 0x000fe20003f4f038 */
[----:B------:R-:W-:Y:S01]  /*1ae0*/  IMAD.MOV.U32 R12, RZ, RZ, 0x1 ;  /* 0x00000001ff0c7424 */ /* 0x000fe200078e00ff */
[----:B------:R-:W-:Y:S01]  /*1af0*/  ISETP.EQ.OR P3, PT, R2, RZ, P4 ;  /* 0x000000ff0200720c */ /* 0x000fe20002762670 */
[----:B------:R-:W-:Y:S01]  /*1b00*/  UISETP.NE.AND UP1, UPT, UR19, URZ, UPT ;  /* 0x000000ff1300728c */ /* 0x000fe2000bf25270 */
[----:B------:R-:W-:Y:S02]  /*1b10*/  PLOP3.LUT P2, PT, P2, PT, PT, 0x8, 0x80 ;  /* 0x000000000080781c */ /* 0x000fe4000174e170 */
[----:B------:R-:W-:Y:S01]  /*1b20*/  CS2R R10, SRZ ;  /* 0x00000000000a7805 */ /* 0x000fe2000001ff00 */
[----:B------:R-:W-:Y:S01]  /*1b30*/  IMAD.MOV.U32 R9, RZ, RZ, RZ ;  /* 0x000000ffff097224 */ /* 0x000fe200078e00ff */
[----:B------:R-:W2:Y:S01]  /*1b40*/  LDCU UR67, c[0x0][0x370] ;  /* 0x00006e00ff4377ac */ /* 0x000ea20008000800 */
[----:B------:R-:W-:Y:S01]  /*1b50*/  IMAD.MOV.U32 R8, RZ, RZ, 0x1 ;  /* 0x00000001ff087424 */ /* 0x000fe200078e00ff */
[----:B------:R-:W3:Y:S01]  /*1b60*/  LDCU.64 UR54, c[0x0][0x348] ;  /* 0x00006900ff3677ac */ /* 0x000ee20008000a00 */
[----:B------:R-:W4:Y:S01]  /*1b70*/  LDCU UR66, c[0x0][0x374] ;  /* 0x00006e80ff4277ac */ /* 0x000f220008000800 */
[----:B-1----:R-:W-:-:S02]  /*1b80*/  UIADD3 UR5, UPT, UPT, UR6, 0xff, URZ ;  /* 0x000000ff06057890 */ /* 0x002fc4000fffe0ff */
[----:B------:R-:W-:Y:S02]  /*1b90*/  UIADD3 UR73, UPT, UPT, UR6, 0x1fe, URZ ;  /* 0x000001fe06497890 */ /* 0x000fe4000fffe0ff */
[----:B------:R-:W-:Y:S02]  /*1ba0*/  USHF.R.S32.HI UR4, URZ, 0x1f, UR5 ;  /* 0x0000001fff047899 */ /* 0x000fe40008011405 */
[----:B------:R-:W-:Y:S02]  /*1bb0*/  USEL UR61, UR61, 0x2, UP1 ;  /* 0x000000023d3d7887 */ /* 0x000fe40008800000 */
[----:B------:R-:W-:Y:S01]  /*1bc0*/  ULEA.HI UR4, UR4, UR5, URZ, 0x8 ;  /* 0x0000000504047291 */ /* 0x000fe2000f8f40ff */
[----:B------:R-:W-:-:S03]  /*1bd0*/  UMOV UR15, URZ ;  /* 0x000000ff000f7c82 */ /* 0x000fc60008000000 */
[----:B------:R-:W-:Y:S02]  /*1be0*/  USHF.R.S32.HI UR69, URZ, 0x8, UR4 ;  /* 0x00000008ff457899 */ /* 0x000fe40008011404 */
[----:B------:R-:W-:Y:S02]  /*1bf0*/  UIADD3 UR4, UPT, UPT, UR6, -0x1, URZ ;  /* 0xffffffff06047890 */ /* 0x000fe4000fffe0ff */
[----:B------:R-:W-:Y:S02]  /*1c00*/  UISETP.LT.U32.AND UP0, UPT, UR69, 0x4, UPT ;  /* 0x000000044500788c */ /* 0x000fe4000bf01070 */
[----:B------:R-:W-:Y:S02]  /*1c10*/  UISETP.GE.U32.AND UP2, UPT, UR4, -0x1ff, UPT ;  /* 0xfffffe010400788c */ /* 0x000fe4000bf46070 */
[----:B------:R-:W-:-:S04]  /*1c20*/  USEL UR68, UR69, 0x4, UP0 ;  /* 0x0000000445447887 */ /* 0x000fc80008000000 */
[----:B------:R-:W-:Y:S02]  /*1c30*/  UIADD3 UR57, UPT, UPT, UR68, -0x1, URZ ;  /* 0xffffffff44397890 */ /* 0x000fe4000fffe0ff */
[----:B------:R-:W-:-:S03]  /*1c40*/  UIADD3 UR70, UPT, UPT, UR69, -UR68, URZ ;  /* 0x8000004445467290 */ /* 0x000fc6000fffe0ff */
[----:B------:R-:W-:-:S04]  /*1c50*/  @UP2 UIADD3 UR57, UPT, UPT, UR68, URZ, URZ ;  /* 0x000000ff44392290 */ /* 0x000fc8000fffe0ff */
[----:B--234-:R-:W-:-:S12]  /*1c60*/  UIADD3 UR57, UPT, UPT, UR57, 0x1, URZ ;  /* 0x0000000139397890 */ /* 0x01cfd8000fffe0ff */
.L_x_46:
[----:B------:R-:W-:-:S13]  /*1c70*/  R2UR UR4, R93 ;  /* 0x000000005d0472ca */ /* 0x000fda00000e0000 */
[----:B------:R-:W-:Y:S01]  /*1c80*/  UISETP.NE.AND UP0, UPT, UR4, URZ, UPT ;  /* 0x000000ff0400728c */ /* 0x000fe2000bf05270 */
[----:B------:R-:W1:Y:S02]  /*1c90*/  S2UR UR4, SR_CgaCtaId ;  /* 0x00000000000479c3 */ /* 0x000e640000008800 */
[----:B-1----:R-:W-:-:S06]  /*1ca0*/  MOV R93, UR4 ;  /* 0x00000004005d7c02 */ /* 0x002fcc0008000f00 */
[----:B---3--:R-:W-:Y:S05]  /*1cb0*/  BRA.U UP0, `(.L_x_23) ;  /* 0x0000000100347547 */ /* 0x008fea000b800000 */
[----:B------:R-:W1:Y:S01]  /*1cc0*/  S2R R0, SR_CgaCtaId ;  /* 0x0000000000007919 */ /* 0x000e620000008800 */
[----:B------:R-:W-:-:S04]  /*1cd0*/  MOV R2, 0x400 ;  /* 0x0000040000027802 */ /* 0x000fc80000000f00 */
[----:B-1----:R-:W-:Y:S02]  /*1ce0*/  LEA R0, R0, R2, 0x18 ;  /* 0x0000000200007211 */ /* 0x002fe400078ec0ff */
[----:B------:R-:W-:-:S03]  /*1cf0*/  SHF.L.U32 R2, R8, 0x1f, RZ ;  /* 0x0000001f08027819 */ /* 0x000fc600000006ff */
[----:B------:R-:W-:-:S04]  /*1d00*/  IMAD R0, R9, 0x8, R0 ;  /* 0x0000000809007824 */ /* 0x000fc800078e0200 */
[----:B------:R-:W1:Y:S02]  /*1d10*/  SYNCS.PHASECHK.TRANS64.TRYWAIT P0, [R0+URZ+0xd0], R2 ;  /* 0x0000d002000075a7 */ /* 0x000e6400080011ff */
[----:B-1----:R-:W-:Y:S05]  /*1d20*/  @!P0 BRA `(.L_x_24) ;  /* 0x000000a0002c8947 */ /* 0x002fea0003800000 */
.L_x_156:
[----:B------:R-:W-:Y:S01]  /*1d30*/  VIADD R9, R9, 0x1 ;  /* 0x0000000109097836 */ /* 0x000fe20000000000 */
[----:B------:R1:W-:Y:S04]  /*1d40*/  SYNCS.ARRIVE.TRANS64.A1T0 RZ, [R0+URZ+0xc0], RZ ;  /* 0x0000c0ff00ff79a7 */ /* 0x0003e800081000ff */
[----:B------:R-:W-:-:S04]  /*1d50*/  ISETP.NE.AND P0, PT, R9, 0x2, PT ;  /* 0x000000020900780c */ /* 0x000fc80003f05270 */
[----:B------:R-:W-:Y:S02]  /*1d60*/  SEL R9, R9, RZ, P0 ;  /* 0x000000ff09097207 */ /* 0x000fe40000000000 */
[----:B-1----:R-:W-:-:S04]  /*1d70*/  SEL R0, RZ, 0x1, P0 ;  /* 0x00000001ff007807 */ /* 0x002fc80000000000 */
[----:B------:R-:W-:-:S07]  /*1d80*/  LOP3.LUT R8, R8, R0, RZ, 0x3c, !PT ;  /* 0x0000000008087212 */ /* 0x000fce00078e3cff */
.L_x_23:
[----:B------:R-:W-:Y:S01]  /*1d90*/  R2UR UR4, R93 ;  /* 0x000000005d0472ca */ /* 0x000fe200000e0000 */
[----:B------:R-:W-:Y:S01]  /*1da0*/  UMOV UR14, 0x400 ;  /* 0x00000400000e7882 */ /* 0x000fe20000000000 */
[----:B------:R-:W-:Y:S01]  /*1db0*/  SHF.L.U32 R0, R12, 0x1f, RZ ;  /* 0x0000001f0c007819 */ /* 0x000fe200000006ff */
[----:B------:R-:W-:Y:S02]  /*1dc0*/  UISETP.GE.U32.AND UP0, UPT, UR73, 0x1ff, UPT ;  /* 0x000001ff4900788c */ /* 0x000fe4000bf06070 */
[----:B------:R-:W-:Y:S02]  /*1dd0*/  ULEA UR51, UR20, UR71, 0x2 ;  /* 0x0000004714337291 */ /* 0x000fe4000f8e10ff */
[----:B------:R-:W-:Y:S02]  /*1de0*/  ULEA UR35, UR21, UR72, 0x2 ;  /* 0x0000004815237291 */ /* 0x000fe4000f8e10ff */
[----:B------:R-:W-:Y:S02]  /*1df0*/  ULEA.HI UR12, UR21, UR21, URZ, 0x1 ;  /* 0x00000015150c7291 */ /* 0x000fe4000f8f08ff */
[----:B------:R-:W-:-:S02]  /*1e00*/  USHF.L.U32 UR51, UR51, 0x5, URZ ;  /* 0x0000000533337899 */ /* 0x000fc400080006ff */
[----:B------:R-:W-:Y:S02]  /*1e10*/  ULEA UR14, UR4, UR14, 0x18 ;  /* 0x0000000e040e7291 */ /* 0x000fe4000f8ec0ff */
[----:B------:R-:W-:Y:S02]  /*1e20*/  USHF.L.U32 UR35, UR35, 0x4, URZ ;  /* 0x0000000423237899 */ /* 0x000fe400080006ff */
[----:B------:R-:W-:Y:S02]  /*1e30*/  ULEA UR4, UR15, UR14, 0x3 ;  /* 0x0000000e0f047291 */ /* 0x000fe4000f8e18ff */
[----:B------:R-:W-:Y:S01]  /*1e40*/  USHF.R.S32.HI UR12, URZ, 0x1, UR12 ;  /* 0x00000001ff0c7899 */ /* 0x000fe2000801140c */
[----:B------:R-:W-:-:S06]  /*1e50*/  UMOV UR7, URZ ;  /* 0x000000ff00077c82 */ /* 0x000fcc0008000000 */
[----:B------:R1:W2:Y:S01]  /*1e60*/  SYNCS.PHASECHK.TRANS64.TRYWAIT P1, [UR4+0x20], R0 ;  /* 0x00002000ff0075a7 */ /* 0x0002a20008021104 */
[----:B------:R-:W-:Y:S05]  /*1e70*/  BRA.U !UP0, `(.L_x_25) ;  /* 0x0000000508507547 */ /* 0x000fea000b800000 */
[----:B------:R-:W-:Y:S01]  /*1e80*/  UMOV UR6, URZ ;  /* 0x000000ff00067c82 */ /* 0x000fe20008000000 */
[----:B------:R-:W-:-:S05]  /*1e90*/  UMOV UR5, UR15 ;  /* 0x0000000f00057c82 */ /* 0x000fca0008000000 */
.L_x_33:
[----:B------:R-:W-:Y:S01]  /*1ea0*/  ULEA UR49, UR5, UR14, 0x3 ;  /* 0x0000000e05317291 */ /* 0x000fe2000f8e18ff */
[----:B--2---:R-:W-:Y:S01]  /*1eb0*/  @!P4 MOV R2, 0xc800 ;  /* 0x0000c8000002c802 */ /* 0x004fe20000000f00 */
[----:B--23--:R-:W-:Y:S10]  /*1ec0*/  @P1 BRA `(.L_x_26) ;  /* 0x00000000000c1947 */ /* 0x00cff40003800000 */
[----:B------:R-:W-:-:S04]  /*1ed0*/  SHF.L.U32 R3, R12, 0x1f, RZ ;  /* 0x0000001f0c037819 */ /* 0x000fc800000006ff */
[----:B------:R-:W2:Y:S02]  /*1ee0*/  SYNCS.PHASECHK.TRANS64.TRYWAIT P0, [UR49+0x20], R3 ;  /* 0x00002003ff0075a7 */ /* 0x000ea40008001131 */
[----:B--2---:R-:W-:Y:S05]  /*1ef0*/  @!P0 BRA `(.L_x_27) ;  /* 0x0000009c00cc8947 */ /* 0x004fea0003800000 */
.L_x_26:
[----:B------:R2:W-:Y:S01]  /*1f00*/  @!P4 SYNCS.ARRIVE.TRANS64 RZ, [UR49], R2 ;  /* 0x00000002ffffc9a7 */ /* 0x0005e20008000031 */
[----:B------:R-:W-:-:S04]  /*1f10*/  ULOP3.LUT UR4, UR61, 0x2, URZ, 0xfc, !UPT ;  /* 0x000000023d047892 */ /* 0x000fc8000f8efcff */
[----:B------:R-:W-:-:S09]  /*1f20*/  UISETP.NE.AND UP0, UPT, UR4, 0x2, UPT ;  /* 0x000000020400788c */ /* 0x000fd2000bf05270 */
[----:B------:R-:W-:Y:S05]  /*1f30*/  BRA.U UP0, `(.L_x_28) ;  /* 0x0000000100047547 */ /* 0x000fea000b800000 */
[----:B------:R-:W-:Y:S05]  /*1f40*/  BPT.TRAP 0x1 ;  /* 0x000000040000795c */ /* 0x000fea0000300000 */
.L_x_28:
[----:B------:R-:W-:Y:S04]  /*1f50*/  BSSY.RECONVERGENT B0, `(.L_x_29) ;  /* 0x0000003000007945 */ /* 0x000fe80003800200 */
[----:B------:R-:W-:Y:S05]  /*1f60*/  @P3 BRA `(.L_x_30) ;  /* 0x0000000000043947 */ /* 0x000fea0003800000 */
[----:B------:R-:W-:Y:S05]  /*1f70*/  BPT.TRAP 0x1 ;  /* 0x000000040000795c */ /* 0x000fea0000300000 */
.L_x_30:
[----:B------:R-:W-:Y:S05]  /*1f80*/  BSYNC.RECONVERGENT B0 ;  /* 0x0000000000007941 */ /* 0x000fea0003800200 */
.L_x_29:
[----:B------:R-:W-:Y:S01]  /*1f90*/  UIADD3 UR4, UPT, UPT, UR5, 0x1, URZ ;  /* 0x0000000105047890 */ /* 0x000fe2000fffe0ff */
[----:B------:R-:W-:Y:S01]  /*1fa0*/  BSSY.RECONVERGENT B0, `(.L_x_31) ;  /* 0x000003c000007945 */ /* 0x000fe20003800200 */
[----:B------:R-:W-:Y:S02]  /*1fb0*/  ELECT P0, URZ, PT ;  /* 0x0000000000ff782f */ /* 0x000fe40003800000 */
[----:B------:R-:W-:-:S04]  /*1fc0*/  UISETP.NE.AND UP0, UPT, UR4, 0x4, UPT ;  /* 0x000000040400788c */ /* 0x000fc8000bf05270 */
[----:B------:R-:W-:Y:S02]  /*1fd0*/  USEL UR7, URZ, 0x1, UP0 ;  /* 0x00000001ff077887 */ /* 0x000fe40008000000 */
[----:B------:R-:W-:-:S04]  /*1fe0*/  USEL UR15, UR4, URZ, UP0 ;  /* 0x000000ff040f7287 */ /* 0x000fc80008000000 */
[----:B------:R-:W-:Y:S01]  /*1ff0*/  ULEA UR4, UR15, UR14, 0x3 ;  /* 0x0000000e0f047291 */ /* 0x000fe2000f8e18ff */
[----:B------:R-:W-:-:S04]  /*2000*/  LOP3.LUT R12, R12, UR7, RZ, 0x3c, !PT ;  /* 0x000000070c0c7c12 */ /* 0x000fc8000f8e3cff */
[----:B-1----:R-:W-:-:S04]  /*2010*/  SHF.L.U32 R0, R12, 0x1f, RZ ;  /* 0x0000001f0c007819 */ /* 0x002fc800000006ff */
[----:B------:R1:W3:Y:S01]  /*2020*/  SYNCS.PHASECHK.TRANS64.TRYWAIT P1, [UR4+0x20], R0 ;  /* 0x00002000ff0075a7 */ /* 0x0002e20008021104 */
[----:B------:R-:W-:Y:S05]  /*2030*/  @!P0 BRA `(.L_x_32) ;  /* 0x0000000000c88947 */ /* 0x000fea0003800000 */
[----:B------:R-:W-:Y:S02]  /*2040*/  ULEA UR40, UR5, UR56, 0xf ;  /* 0x0000003805287291 */ /* 0x000fe4000f8e78ff */
[----:B------:R-:W-:Y:S02]  /*2050*/  UIADD3 UR8, UP3, UPT, UR54, 0x80, URZ ;  /* 0x0000008036087890 */ /* 0x000fe4000ff7e0ff */
[----:B------:R-:W-:Y:S02]  /*2060*/  UIADD3 UR40, UPT, UPT, UR14, UR40, URZ ;  /* 0x000000280e287290 */ /* 0x000fe4000fffe0ff */
[----:B------:R-:W-:Y:S02]  /*2070*/  USHF.L.U32 UR50, UR6, 0x8, URZ ;  /* 0x0000000806327899 */ /* 0x000fe400080006ff */
[----:B------:R-:W-:Y:S02]  /*2080*/  ULEA UR24, UR5, UR53, 0xe ;  /* 0x0000003505187291 */ /* 0x000fe4000f8e70ff */
[----:B------:R-:W-:-:S02]  /*2090*/  UIADD3.X UR9, UPT, UPT, URZ, UR55, URZ, UP3, !UPT ;  /* 0x00000037ff097290 */ /* 0x000fc40009ffe4ff */
[----:B------:R-:W-:Y:S02]  /*20a0*/  UIADD3 UR48, UPT, UPT, UR40, 0x3300, URZ ;  /* 0x0000330028307890 */ /* 0x000fe4000fffe0ff */
[----:B------:R-:W-:Y:S02]  /*20b0*/  UPRMT UR7, URZ, 0x5410, UR37 ;  /* 0x00005410ff077896 */ /* 0x000fe40008000025 */
[----:B------:R-:W-:Y:S02]  /*20c0*/  UIADD3 UR42, UPT, UPT, UR50, 0x80, URZ ;  /* 0x00000080322a7890 */ /* 0x000fe4000fffe0ff */
[----:B------:R-:W-:Y:S02]  /*20d0*/  UIADD3 UR40, UPT, UPT, UR40, 0x7300, URZ ;  /* 0x0000730028287890 */ /* 0x000fe4000fffe0ff */
[----:B------:R-:W-:Y:S02]  /*20e0*/  USHF.L.U32 UR4, UR5, 0xa, URZ ;  /* 0x0000000a05047899 */ /* 0x000fe400080006ff */
[----:B------:R-:W-:-:S02]  /*20f0*/  UIADD3 UR22, UP2, UPT, UR54, 0x180, URZ ;  /* 0x0000018036167890 */ /* 0x000fc4000ff5e0ff */
[----:B------:R-:W-:Y:S02]  /*2100*/  UIADD3 UR24, UPT, UPT, UR14, UR24, URZ ;  /* 0x000000180e187290 */ /* 0x000fe4000fffe0ff */
[----:B------:R-:W-:Y:S02]  /*2110*/  UIADD3 UR46, UP1, UPT, UR54, 0x280, URZ ;  /* 0x00000280362e7890 */ /* 0x000fe4000ff3e0ff */
[----:B------:R-:W-:Y:S01]  /*2120*/  ULOP3.LUT UR16, UR62, UR4, URZ, 0xfc, !UPT ;  /* 0x000000043e107292 */ /* 0x000fe2000f8efcff */
[----:B------:R-:W-:Y:S01]  /*2130*/  UMOV UR58, 0x0 ;  /* 0x00000000003a7882 */ /* 0x000fe20000000000 */
[----:B------:R-:W-:Y:S01]  /*2140*/  UMOV UR59, 0x10000000 ;  /* 0x10000000003b7882 */ /* 0x000fe20000000000 */
[----:B------:R-:W-:Y:S01]  /*2150*/  UIADD3 UR30, UP0, UPT, UR54, 0x380, URZ ;  /* 0x00000380361e7890 */ /* 0x000fe2000ff1e0ff */
[----:B------:R-:W-:Y:S01]  /*2160*/  UTMALDG.3D.MULTICAST [UR48], [UR8], UR7, desc[UR58] ;  /* 0x00003a30080073b4 */ /* 0x000fe20008011807 */
[----:B------:R-:W-:Y:S01]  /*2170*/  ULOP3.LUT UR13, UR4, UR60, URZ, 0xfc, !UPT ;  /* 0x0000003c040d7292 */ /* 0x000fe2000f8efcff */
[----:B------:R-:W-:Y:S01]  /*2180*/  UMOV UR41, UR49 ;  /* 0x0000003100297c82 */ /* 0x000fe20008000000 */
[----:B------:R-:W-:Y:S01]  /*2190*/  UMOV UR43, UR51 ;  /* 0x00000033002b7c82 */ /* 0x000fe20008000000 */
[----:B------:R-:W-:Y:S01]  /*21a0*/  UMOV UR44, UR52 ;  /* 0x00000034002c7c82 */ /* 0x000fe20008000000 */
[----:B------:R-:W-:-:S02]  /*21b0*/  UIADD3.X UR23, UPT, UPT, URZ, UR55, URZ, UP2, !UPT ;  /* 0x00000037ff177290 */ /* 0x000fc400097fe4ff */
[----:B------:R-:W-:Y:S01]  /*21c0*/  UIADD3 UR32, UPT, UPT, UR24, 0x23300, URZ ;  /* 0x0002330018207890 */ /* 0x000fe2000fffe0ff */
[----:B------:R4:W-:Y:S01]  /*21d0*/  UTMALDG.3D.MULTICAST [UR40], [UR8], UR7, desc[UR58] ;  /* 0x00003a28080073b4 */ /* 0x0009e20008011807 */
[----:B------:R-:W-:Y:S02]  /*21e0*/  UPRMT UR4, URZ, 0x5410, UR29 ;  /* 0x00005410ff047896 */ /* 0x000fe4000800001d */
[----:B------:R-:W-:Y:S02]  /*21f0*/  UIADD3 UR24, UPT, UPT, UR24, 0x25300, URZ ;  /* 0x0002530018187890 */ /* 0x000fe4000fffe0ff */
[----:B------:R-:W-:Y:S02]  /*2200*/  ULEA UR19, UR6, UR45, 0x1 ;  /* 0x0000002d06137291 */ /* 0x000fe4000f8e08ff */
[----:B------:R-:W-:Y:S02]  /*2210*/  UIADD3.X UR47, UPT, UPT, URZ, UR55, URZ, UP1, !UPT ;  /* 0x00000037ff2f7290 */ /* 0x000fe40008ffe4ff */
[----:B------:R-:W-:-:S02]  /*2220*/  UIADD3 UR16, UPT, UPT, UR14, 0x33300, UR16 ;  /* 0x000333000e107890 */ /* 0x000fc4000fffe010 */
[----:B------:R-:W-:Y:S02]  /*2230*/  ULEA UR11, UR6, UR38, 0x1 ;  /* 0x00000026060b7291 */ /* 0x000fe4000f8e08ff */
[----:B------:R-:W-:Y:S01]  /*2240*/  UIADD3.X UR31, UPT, UPT, URZ, UR55, URZ, UP0, !UPT ;  /* 0x00000037ff1f7290 */ /* 0x000fe200087fe4ff */
[----:B------:R-:W-:Y:S01]  /*2250*/  UMOV UR33, UR49 ;  /* 0x0000003100217c82 */ /* 0x000fe20008000000 */
[----:B------:R-:W-:Y:S01]  /*2260*/  UMOV UR36, UR52 ;  /* 0x0000003400247c82 */ /* 0x000fe20008000000 */
[----:B------:R-:W-:Y:S01]  /*2270*/  UMOV UR34, UR50 ;  /* 0x0000003200227c82 */ /* 0x000fe20008000000 */
[----:B------:R-:W-:Y:S01]  /*2280*/  UMOV UR25, UR49 ;  /* 0x0000003100197c82 */ /* 0x000fe20008000000 */
[----:B------:R-:W-:Y:S01]  /*2290*/  UMOV UR27, UR35 ;  /* 0x00000023001b7c82 */ /* 0x000fe20008000000 */
[----:B------:R-:W-:Y:S01]  /*22a0*/  UMOV UR28, UR52 ;  /* 0x00000034001c7c82 */ /* 0x000fe20008000000 */
[----:B------:R-:W-:Y:S01]  /*22b0*/  UMOV UR26, UR42 ;  /* 0x0000002a001a7c82 */ /* 0x000fe20008000000 */
[----:B------:R1:W-:Y:S01]  /*22c0*/  UTMALDG.3D.MULTICAST [UR32], [UR22], UR4, desc[UR58] ;  /* 0x00003a20160073b4 */ /* 0x0003e20008011804 */
[----:B------:R-:W-:Y:S01]  /*22d0*/  UMOV UR17, UR49 ;  /* 0x0000003100117c82 */ /* 0x000fe20008000000 */
[----:B------:R-:W-:Y:S01]  /*22e0*/  UMOV UR21, UR52 ;  /* 0x0000003400157c82 */ /* 0x000fe20008000000 */
[----:B------:R1:W-:Y:S01]  /*22f0*/  UTMALDG.3D.MULTICAST [UR24], [UR22], UR4, desc[UR58] ;  /* 0x00003a18160073b4 */ /* 0x0003e20008011804 */
[----:B------:R1:W-:Y:S01]  /*2300*/  UTMALDG.4D.MULTICAST [UR16], [UR46], UR7, desc[UR58] ;  /* 0x00003a102e0073b4 */ /* 0x0003e20008019807 */
[----:B----4-:R-:W-:Y:S01]  /*2310*/  UIADD3 UR8, UPT, UPT, UR14, 0x34300, UR13 ;  /* 0x000343000e087890 */ /* 0x010fe2000fffe00d */
[----:B------:R-:W-:-:S02]  /*2320*/  UMOV UR9, UR49 ;  /* 0x0000003100097c82 */ /* 0x000fc40008000000 */
[----:B------:R-:W-:-:S06]  /*2330*/  UMOV UR13, UR52 ;  /* 0x00000034000d7c82 */ /* 0x000fcc0008000000 */
[----:B------:R1:W-:Y:S02]  /*2340*/  UTMALDG.4D.MULTICAST [UR8], [UR30], UR4, desc[UR58] ;  /* 0x00003a081e0073b4 */ /* 0x0003e40008019804 */
[----:B-1----:R-:W-:Y:S01]  /*2350*/  NOP ;  /* 0x0000000000007918 */ /* 0x002fe20000000000 */
.L_x_32:
[----:B------:R-:W-:Y:S05]  /*2360*/  BSYNC.RECONVERGENT B0 ;  /* 0x0000000000007941 */ /* 0x000fea0003800200 */
.L_x_31:
[----:B------:R-:W-:Y:S01]  /*2370*/  UIADD3 UR6, UPT, UPT, UR6, 0x1, URZ ;  /* 0x0000000106067890 */ /* 0x000fe2000fffe0ff */
[----:B------:R-:W-:Y:S01]  /*2380*/  UMOV UR5, UR15 ;  /* 0x0000000f00057c82 */ /* 0x000fe20008000000 */
[----:B------:R-:W-:Y:S02]  /*2390*/  UMOV UR7, UR57 ;  /* 0x0000003900077c82 */ /* 0x000fe40008000000 */
[----:B------:R-:W-:-:S09]  /*23a0*/  UISETP.NE.AND UP0, UPT, UR6, UR57, UPT ;  /* 0x000000390600728c */ /* 0x000fd2000bf05270 */
[----:B------:R-:W-:Y:S05]  /*23b0*/  BRA.U UP0, `(.L_x_33) ;  /* 0xfffffff900b87547 */ /* 0x000fea000b83ffff */
.L_x_25:
[----:B------:R-:W-:Y:S01]  /*23c0*/  ULEA UR4, UR15, UR14, 0x3 ;  /* 0x0000000e0f047291 */ /* 0x000fe2000f8e18ff */
[----:B-1----:R-:W-:Y:S01]  /*23d0*/  SHF.L.U32 R0, R12, 0x1f, RZ ;  /* 0x0000001f0c007819 */ /* 0x002fe200000006ff */
[----:B------:R-:W-:Y:S01]  /*23e0*/  @!P2 SYNCS.ARRIVE.TRANS64.A1T0 RZ, [UR14+0x78], RZ ;  /* 0x000078ffffffa9a7 */ /* 0x000fe2000810000e */
[----:B------:R-:W-:-:S06]  /*23f0*/  UISETP.GT.AND UP0, UPT, UR69, UR68, UPT ;  /* 0x000000444500728c */ /* 0x000fcc000bf04270 */
[----:B--23--:R1:W2:Y:S03]  /*2400*/  SYNCS.PHASECHK.TRANS64.TRYWAIT P1, [UR4+0x20], R0 ;  /* 0x00002000ff0075a7 */ /* 0x00c2a60008021104 */
[----:B------:R-:W-:Y:S05]  /*2410*/  BRA.U !UP0, `(.L_x_34) ;  /* 0x00000005084c7547 */ /* 0x000fea000b800000 */
[----:B------:R-:W-:Y:S01]  /*2420*/  UIADD3 UR63, UPT, UPT, UR70, UR7, URZ ;  /* 0x00000007463f7290 */ /* 0x000fe2000fffe0ff */
[----:B------:R-:W-:-:S11]  /*2430*/  UMOV UR5, UR15 ;  /* 0x0000000f00057c82 */ /* 0x000fd60008000000 */
.L_x_42:
[----:B------:R-:W-:Y:S01]  /*2440*/  ULEA UR49, UR5, UR14, 0x3 ;  /* 0x0000000e05317291 */ /* 0x000fe2000f8e18ff */
[----:B--2---:R-:W-:Y:S01]  /*2450*/  @!P4 MOV R2, 0xc800 ;  /* 0x0000c8000002c802 */ /* 0x004fe20000000f00 */
[----:B--23--:R-:W-:Y:S10]  /*2460*/  @P1 BRA `(.L_x_35) ;  /* 0x00000000000c1947 */ /* 0x00cff40003800000 */
[----:B------:R-:W-:-:S04]  /*2470*/  SHF.L.U32 R3, R12, 0x1f, RZ ;  /* 0x0000001f0c037819 */ /* 0x000fc800000006ff */
[----:B------:R-:W2:Y:S02]  /*2480*/  SYNCS.PHASECHK.TRANS64.TRYWAIT P0, [UR49+0x20], R3 ;  /* 0x00002003ff0075a7 */ /* 0x000ea40008001131 */
[----:B--2---:R-:W-:Y:S05]  /*2490*/  @!P0 BRA `(.L_x_36) ;  /* 0x00000098007c8947 */ /* 0x004fea0003800000 */
.L_x_35:
[----:B------:R2:W-:Y:S01]  /*24a0*/  @!P4 SYNCS.ARRIVE.TRANS64 RZ, [UR49], R2 ;  /* 0x00000002ffffc9a7 */ /* 0x0005e20008000031 */
[----:B------:R-:W-:-:S04]  /*24b0*/  ULOP3.LUT UR4, UR61, 0x2, URZ, 0xfc, !UPT ;  /* 0x000000023d047892 */ /* 0x000fc8000f8efcff */
[----:B------:R-:W-:-:S09]  /*24c0*/  UISETP.NE.AND UP0, UPT, UR4, 0x2, UPT ;  /* 0x000000020400788c */ /* 0x000fd2000bf05270 */
[----:B------:R-:W-:Y:S05]  /*24d0*/  BRA.U UP0, `(.L_x_37) ;  /* 0x0000000100047547 */ /* 0x000fea000b800000 */
[----:B------:R-:W-:Y:S05]  /*24e0*/  BPT.TRAP 0x1 ;  /* 0x000000040000795c */ /* 0x000fea0000300000 */
.L_x_37:
[----:B------:R-:W-:Y:S04]  /*24f0*/  BSSY.RECONVERGENT B0, `(.L_x_38) ;  /* 0x0000003000007945 */ /* 0x000fe80003800200 */
[----:B------:R-:W-:Y:S05]  /*2500*/  @P3 BRA `(.L_x_39) ;  /* 0x0000000000043947 */ /* 0x000fea0003800000 */
[----:B------:R-:W-:Y:S05]  /*2510*/  BPT.TRAP 0x1 ;  /* 0x000000040000795c */ /* 0x000fea0000300000 */
.L_x_39:
[----:B------:R-:W-:Y:S05]  /*2520*/  BSYNC.RECONVERGENT B0 ;  /* 0x0000000000007941 */ /* 0x000fea0003800200 */
.L_x_38:
        /* <DEDUP_REMOVED lines=54> */
[----:B------:R1:W-:Y:S01]  /*2890*/  UTMALDG.3D.MULTICAST [UR24], [UR22], UR4, desc[UR58] ;  /* 0x00003a18160073b4 */ /* 0x0003e20008011804 */
[----:B------:R1:W-:Y:S01]  /*28a0*/  UTMALDG.4D.MULTICAST [UR16], [UR30], UR6, desc[UR58] ;  /* 0x00003a101e0073b4 */ /* 0x0003e20008019806 */
[----:B----4-:R-:W-:Y:S01]  /*28b0*/  UIADD3 UR8, UPT, UPT, UR14, 0x34300, UR13 ;  /* 0x000343000e087890 */ /* 0x010fe2000fffe00d */
[----:B------:R-:W-:-:S02]  /*28c0*/  UMOV UR9, UR49 ;  /* 0x0000003100097c82 */ /* 0x000fc40008000000 */
[----:B------:R-:W-:-:S06]  /*28d0*/  UMOV UR13, UR52 ;  /* 0x00000034000d7c82 */ /* 0x000fcc0008000000 */
[----:B------:R1:W-:Y:S02]  /*28e0*/  UTMALDG.4D.MULTICAST [UR8], [UR46], UR4, desc[UR58] ;  /* 0x00003a082e0073b4 */ /* 0x0003e40008019804 */
[----:B-1----:R-:W-:Y:S01]  /*28f0*/  NOP ;  /* 0x0000000000007918 */ /* 0x002fe20000000000 */
.L_x_41:
[----:B------:R-:W-:Y:S05]  /*2900*/  BSYNC.RECONVERGENT B0 ;  /* 0x0000000000007941 */ /* 0x000fea0003800200 */
.L_x_40:
[----:B------:R-:W-:Y:S01]  /*2910*/  UIADD3 UR7, UPT, UPT, UR7, 0x1, URZ ;  /* 0x0000000107077890 */ /* 0x000fe2000fffe0ff */
[----:B------:R-:W-:-:S03]  /*2920*/  UMOV UR5, UR15 ;  /* 0x0000000f00057c82 */ /* 0x000fc60008000000 */
[----:B------:R-:W-:-:S09]  /*2930*/  UISETP.NE.AND UP0, UPT, UR7, UR63, UPT ;  /* 0x0000003f0700728c */ /* 0x000fd2000bf05270 */
[----:B------:R-:W-:Y:S05]  /*2940*/  BRA.U UP0, `(.L_x_42) ;  /* 0xfffffff900bc7547 */ /* 0x000fea000b83ffff */
.L_x_34:
[C---:B------:R-:W-:Y:S01]  /*2950*/  LEA R3, R11.reuse, UR14, 0x3 ;  /* 0x0000000e0b037c11 */ /* 0x040fe2000f8e18ff */
[----:B------:R-:W-:Y:S01]  /*2960*/  NOP ;  /* 0x0000000000007918 */ /* 0x000fe20000000000 */
[----:B-1----:R-:W-:Y:S02]  /*2970*/  SHF.L.U32 R0, R10, 0x1f, RZ ;  /* 0x0000001f0a007819 */ /* 0x002fe400000006ff */
[----:B------:R-:W-:Y:S02]  /*2980*/  LEA R4, R11, UR14, 0x4 ;  /* 0x0000000e0b047c11 */ /* 0x000fe4000f8e20ff */
[----:B------:R-:W1:Y:S02]  /*2990*/  SYNCS.PHASECHK.TRANS64.TRYWAIT P0, [R3+URZ+0x80], R0 ;  /* 0x00008000030075a7 */ /* 0x000e6400080011ff */
[----:B-1----:R-:W-:Y:S05]  /*29a0*/  @!P0 BRA `(.L_x_43) ;  /* 0x0000009400508947 */ /* 0x002fea0003800000 */
.L_x_159:
[----:B------:R-:W4:Y:S01]  /*29b0*/  LDS.128 R4, [R4+0xf0] ;  /* 0x0000f00004047984 */ /* 0x000f220000000c00 */
[----:B------:R-:W-:Y:S01]  /*29c0*/  UISETP.GE.AND UP0, UPT, UR39, 0x1, UPT ;  /* 0x000000012700788c */ /* 0x000fe2000bf06270 */
[----:B------:R-:W-:Y:S01]  /*29d0*/  @!PT LDS RZ, [RZ] ;  /* 0x00000000fffff984 */ /* 0x000fe20000000800 */
[----:B------:R-:W-:Y:S01]  /*29e0*/  @!PT LDS RZ, [RZ] ;  /* 0x00000000fffff984 */ /* 0x000fe20000000800 */
[----:B------:R-:W-:Y:S01]  /*29f0*/  @!PT LDS RZ, [RZ] ;  /* 0x00000000fffff984 */ /* 0x000fe20000000800 */
[----:B------:R-:W-:Y:S01]  /*2a00*/  @!PT LDS RZ, [RZ] ;  /* 0x00000000fffff984 */ /* 0x000fe20000000800 */
[----:B------:R1:W-:Y:S06]  /*2a10*/  MEMBAR.ALL.CTA ;  /* 0x0000000000007992 */ /* 0x0003ec0000008000 */
[----:B-1----:R-:W1:Y:S01]  /*2a20*/  FENCE.VIEW.ASYNC.S ;  /* 0x00000000000073c6 */ /* 0x002e620000000000 */
[----:B----4-:R-:W-:-:S13]  /*2a30*/  LOP3.LUT P0, RZ, R6, 0x1, RZ, 0xc0, !PT ;  /* 0x0000000106ff7812 */ /* 0x010fda000780c0ff */
[----:B-1----:R-:W-:Y:S01]  /*2a40*/  VOTEU.ANY UP1, P0 ;  /* 0x0000000000ff7886 */ /* 0x002fe20000020100 */
[----:B------:R-:W-:-:S13]  /*2a50*/  PLOP3.LUT P0, PT, PT, PT, UP1, 0x80, 0x8 ;  /* 0x000000000008781c */ /* 0x000fda0003f0f018 */
[----:B------:R-:W-:Y:S02]  /*2a60*/  @P0 LOP3.LUT R0, R5, 0xffff, RZ, 0xc0, !PT ;  /* 0x0000ffff05000812 */ /* 0x000fe400078ec0ff */
[----:B--2---:R-:W-:Y:S02]  /*2a70*/  @P0 MOV R2, R4 ;  /* 0x0000000400020202 */ /* 0x004fe40000000f00 */
[----:B------:R-:W-:Y:S01]  /*2a80*/  @P0 R2UR UR5, R0 ;  /* 0x00000000000502ca */ /* 0x000fe200000e0000 */
[----:B------:R-:W-:Y:S01]  /*2a90*/  VIADD R0, R3, 0x90 ;  /* 0x0000009003007836 */ /* 0x000fe20000000000 */
[----:B------:R-:W-:Y:S02]  /*2aa0*/  @P0 SHF.R.U32.HI R4, RZ, 0x10, R5 ;  /* 0x00000010ff040819 */ /* 0x000fe40000011605 */
[----:B------:R-:W-:Y:S02]  /*2ab0*/  @P0 R2UR UR6, R2 ;  /* 0x00000000020602ca */ /* 0x000fe400000e0000 */
[----:B------:R-:W-:-:S02]  /*2ac0*/  PRMT R0, RZ, 0x654, R0 ;  /* 0x00000654ff007816 */ /* 0x000fc40000000000 */
[----:B------:R-:W-:Y:S02]  /*2ad0*/  @P0 R2UR UR4, R4 ;  /* 0x00000000040402ca */ /* 0x000fe400000e0000 */
[----:B------:R1:W-:Y:S03]  /*2ae0*/  SYNCS.ARRIVE.TRANS64.RED.A1T0 RZ, [R0+URZ], RZ ;  /* 0x000000ff00ff79a7 */ /* 0x0003e600081004ff */
[----:B------:R-:W-:-:S04]  /*2af0*/  @UP1 UMOV UR64, UR5 ;  /* 0x0000000500401c82 */ /* 0x000fc80008000000 */
[----:B------:R-:W-:-:S04]  /*2b00*/  @UP1 UMOV UR65, UR6 ;  /* 0x0000000600411c82 */ /* 0x000fc80008000000 */
[----:B------:R-:W-:Y:S01]  /*2b10*/  @UP1 UMOV UR52, UR4 ;  /* 0x0000000400341c82 */ /* 0x000fe20008000000 */
[----:B------:R-:W-:Y:S05]  /*2b20*/  BRA.U !UP0, `(.L_x_44) ;  /* 0x0000000108d47547 */ /* 0x000fea000b800000 */
[----:B------:R-:W2:Y:S01]  /*2b30*/  LDCU.128 UR20, c[0x0][0xf10] ;  /* 0x0001e200ff1477ac */ /* 0x000ea20008000c00 */
[----:B------:R-:W4:Y:S01]  /*2b40*/  LDCU UR11, c[0x0][0xf20] ;  /* 0x0001e400ff0b77ac */ /* 0x000f220008000800 */
[----:B------:R-:W3:Y:S01]  /*2b50*/  LDCU UR19, c[0x0][0xf0c] ;  /* 0x0001e180ff1377ac */ /* 0x000ee20008000800 */
[----:B------:R-:W1:Y:S01]  /*2b60*/  LDCU.64 UR8, c[0x0][0xf28] ;  /* 0x0001e500ff0877ac */ /* 0x000e620008000a00 */
[----:B------:R-:W-:Y:S02]  /*2b70*/  UISETP.NE.AND UP3, UPT, UR39, 0x1, UPT ;  /* 0x000000012700788c */ /* 0x000fe4000bf65270 */
[----:B--2---:R-:W-:Y:S02]  /*2b80*/  UIMAD.WIDE.U32 UR6, UR66, UR23, URZ ;  /* 0x00000017420672a5 */ /* 0x004fe4000f8e00ff */
[----:B------:R-:W-:Y:S02]  /*2b90*/  UIMAD.WIDE.U32 UR4, UR67, UR20, URZ ;  /* 0x00000014430472a5 */ /* 0x000fe4000f8e00ff */
[----:B------:R-:W-:-:S02]  /*2ba0*/  UISETP.NE.AND UP0, UPT, UR22, 0x1, UPT ;  /* 0x000000011600788c */ /* 0x000fc4000bf05270 */
[----:B------:R-:W-:Y:S01]  /*2bb0*/  UIMAD.WIDE.U32 UR24, UR64, UR23, URZ ;  /* 0x00000017401872a5 */ /* 0x000fe2000f8e00ff */
[----:B------:R-:W-:Y:S02]  /*2bc0*/  UMOV UR6, UR7 ;  /* 0x0000000700067c82 */ /* 0x000fe40008000000 */
[----:B------:R-:W-:Y:S01]  /*2bd0*/  UMOV UR4, UR5 ;  /* 0x0000000500047c82 */ /* 0x000fe20008000000 */
[----:B----4-:R-:W-:Y:S02]  /*2be0*/  USHF.R.U32.HI UR6, URZ, UR11, UR6 ;  /* 0x0000000bff067299 */ /* 0x010fe40008011606 */
[----:B---3--:R-:W-:Y:S02]  /*2bf0*/  UISETP.NE.AND UP2, UPT, UR19, 0x1, UPT ;  /* 0x000000011300788c */ /* 0x008fe4000bf45270 */
[----:B------:R-:W-:Y:S02]  /*2c00*/  USHF.R.U32.HI UR4, URZ, UR21, UR4 ;  /* 0x00000015ff047299 */ /* 0x000fe40008011604 */
[----:B------:R-:W-:-:S02]  /*2c10*/  USEL UR5, UR66, UR6, !UP0 ;  /* 0x0000000642057287 */ /* 0x000fc4000c000000 */
[----:B------:R-:W-:Y:S02]  /*2c20*/  USEL UR6, UR67, UR4, !UP2 ;  /* 0x0000000443067287 */ /* 0x000fe4000d000000 */
[----:B-1----:R-:W-:Y:S01]  /*2c30*/  UIMAD.WIDE.U32 UR12, UR5, UR8, URZ ;  /* 0x00000008050c72a5 */ /* 0x002fe2000f8e00ff */
[----:B------:R-:W-:Y:S01]  /*2c40*/  UMOV UR4, UR25 ;  /* 0x0000001900047c82 */ /* 0x000fe20008000000 */
[----:B------:R-:W-:Y:S02]  /*2c50*/  UIMAD.WIDE.U32 UR16, UR65, UR20, URZ ;  /* 0x00000014411072a5 */ /* 0x000fe4000f8e00ff */
[----:B------:R-:W-:-:S03]  /*2c60*/  UIMAD.WIDE.U32 UR24, UR6, UR8, URZ ;  /* 0x00000008061872a5 */ /* 0x000fc6000f8e00ff */
[----:B------:R-:W-:Y:S01]  /*2c70*/  UMOV UR12, UR13 ;  /* 0x0000000d000c7c82 */ /* 0x000fe20008000000 */
[----:B------:R-:W-:Y:S02]  /*2c80*/  USHF.R.U32.HI UR4, URZ, UR11, UR4 ;  /* 0x0000000bff047299 */ /* 0x000fe40008011604 */
[----:B------:R-:W-:Y:S01]  /*2c90*/  @UP3 USHF.R.U32.HI UR5, URZ, UR9, UR12 ;  /* 0x00000009ff053299 */ /* 0x000fe2000801160c */
[----:B------:R-:W-:Y:S01]  /*2ca0*/  UMOV UR16, UR17 ;  /* 0x0000001100107c82 */ /* 0x000fe20008000000 */
[----:B------:R-:W-:Y:S01]  /*2cb0*/  UMOV UR24, UR25 ;  /* 0x0000001900187c82 */ /* 0x000fe20008000000 */
[----:B------:R-:W-:Y:S02]  /*2cc0*/  USHF.R.U32.HI UR21, URZ, UR21, UR16 ;  /* 0x00000015ff157299 */ /* 0x000fe40008011610 */
[----:B------:R-:W-:Y:S02]  /*2cd0*/  USEL UR4, UR64, UR4, !UP0 ;  /* 0x0000000440047287 */ /* 0x000fe4000c000000 */
[----:B------:R-:W-:-:S02]  /*2ce0*/  @UP3 USHF.R.U32.HI UR6, URZ, UR9, UR24 ;  /* 0x00000009ff063299 */ /* 0x000fc40008011618 */
[----:B------:R-:W-:Y:S02]  /*2cf0*/  UIMAD UR7, UR39, UR5, URZ ;  /* 0x00000005270772a4 */ /* 0x000fe4000f8e02ff */
[----:B------:R-:W-:Y:S02]  /*2d00*/  USEL UR5, UR65, UR21, !UP2 ;  /* 0x0000001541057287 */ /* 0x000fe4000d000000 */
[----:B------:R-:W-:Y:S02]  /*2d10*/  UIMAD UR11, UR39, UR6, URZ ;  /* 0x00000006270b72a4 */ /* 0x000fe4000f8e02ff */
[----:B------:R-:W-:Y:S02]  /*2d20*/  UISETP.GE.AND UP0, UPT, UR4, UR7, UPT ;  /* 0x000000070400728c */ /* 0x000fe4000bf06270 */
[----:B------:R-:W-:Y:S02]  /*2d30*/  UIMAD.WIDE.U32 UR16, UR4, UR8, URZ ;  /* 0x00000008041072a5 */ /* 0x000fe4000f8e00ff */
[----:B------:R-:W-:-:S02]  /*2d40*/  UISETP.GE.OR UP0, UPT, UR5, UR11, UP0 ;  /* 0x0000000b0500728c */ /* 0x000fc40008706670 */
        /* <DEDUP_REMOVED lines=19> */
.L_x_44:
[----:B------:R-:W2:Y:S02]  /*2e80*/  LDCU UR4, c[0x0][0xf30] ;  /* 0x0001e600ff0477ac */ /* 0x000ea40008000800 */
[----:B--2---:R-:W-:-:S09]  /*2e90*/  UISETP.NE.AND UP0, UPT, UR4, 0x1, UPT ;  /* 0x000000010400788c */ /* 0x004fd2000bf05270 */
[----:B------:R-:W-:Y:S05]  /*2ea0*/  BRA.U UP0, `(.L_x_45) ;  /* 0x0000000100447547 */ /* 0x000fea000b800000 */
[----:B------:R-:W2:Y:S01]  /*2eb0*/  LDCU.128 UR20, c[0x0][0xf10] ;  /* 0x0001e200ff1477ac */ /* 0x000ea20008000c00 */
[----:B------:R-:W4:Y:S01]  /*2ec0*/  LDCU UR8, c[0x0][0xf0c] ;  /* 0x0001e180ff0877ac */ /* 0x000f220008000800 */
[----:B------:R-:W1:Y:S01]  /*2ed0*/  LDCU UR9, c[0x0][0xf20] ;  /* 0x0001e400ff0977ac */ /* 0x000e620008000800 */
[----:B--2---:R-:W-:Y:S02]  /*2ee0*/  UIMAD.WIDE.U32 UR6, UR65, UR20, URZ ;  /* 0x00000014410672a5 */ /* 0x004fe4000f8e00ff */
[----:B------:R-:W-:Y:S02]  /*2ef0*/  UIMAD.WIDE.U32 UR4, UR64, UR23, URZ ;  /* 0x00000017400472a5 */ /* 0x000fe4000f8e00ff */
[----:B----4-:R-:W-:Y:S02]  /*2f00*/  UISETP.NE.AND UP2, UPT, UR8, 0x1, UPT ;  /* 0x000000010800788c */ /* 0x010fe4000bf45270 */
[----:B------:R-:W-:Y:S01]  /*2f10*/  UISETP.NE.AND UP0, UPT, UR22, 0x1, UPT ;  /* 0x000000011600788c */ /* 0x000fe2000bf05270 */
[----:B------:R-:W-:-:S02]  /*2f20*/  UMOV UR6, UR7 ;  /* 0x0000000700067c82 */ /* 0x000fc40008000000 */
[----:B------:R-:W-:Y:S01]  /*2f30*/  UMOV UR4, UR5 ;  /* 0x0000000500047c82 */ /* 0x000fe20008000000 */
[----:B------:R-:W-:Y:S02]  /*2f40*/  USHF.R.U32.HI UR21, URZ, UR21, UR6 ;  /* 0x00000015ff157299 */ /* 0x000fe40008011606 */
[----:B-1----:R-:W-:Y:S02]  /*2f50*/  USHF.R.U32.HI UR4, URZ, UR9, UR4 ;  /* 0x00000009ff047299 */ /* 0x002fe40008011604 */
[----:B------:R-:W-:Y:S02]  /*2f60*/  USEL UR5, UR65, UR21, !UP2 ;  /* 0x0000001541057287 */ /* 0x000fe4000d000000 */
[----:B------:R-:W-:-:S04]  /*2f70*/  USEL UR4, UR64, UR4, !UP0 ;  /* 0x0000000440047287 */ /* 0x000fc8000c000000 */
[----:B------:R-:W-:Y:S02]  /*2f80*/  UIADD3 UR6, UPT, UPT, UR5, -UR4, URZ ;  /* 0x8000000405067290 */ /* 0x000fe4000fffe0ff */
[----:B------:R-:W-:Y:S02]  /*2f90*/  UIADD3 UR4, UPT, UPT, -UR5, UR4, URZ ;  /* 0x0000000405047290 */ /* 0x000fe4000fffe1ff */
[----:B------:R-:W-:Y:S02]  /*2fa0*/  UIMAD UR64, UR6, UR22, UR64 ;  /* 0x00000016064072a4 */ /* 0x000fe4000f8e0240 */
[----:B------:R-:W-:-:S12]  /*2fb0*/  UIMAD UR65, UR4, UR8, UR65 ;  /* 0x00000008044172a4 */ /* 0x000fd8000f8e0241 */
.L_x_45:
[----:B------:R-:W-:Y:S01]  /*2fc0*/  VIADD R11, R11, 0x1 ;  /* 0x000000010b0b7836 */ /* 0x000fe20000000000 */
[----:B------:R-:W-:Y:S02]  /*2fd0*/  R2UR UR5, R95 ;  /* 0x000000005f0572ca */ /* 0x000fe400000e0000 */
[----:B------:R-:W-:Y:S02]  /*2fe0*/  R2UR UR4, R100 ;  /* 0x00000000640472ca */ /* 0x000fe400000e0000 */
[C---:B------:R-:W-:Y:S02]  /*2ff0*/  ISETP.NE.AND P0, PT, R11.reuse, 0x2, PT ;  /* 0x000000020b00780c */ /* 0x040fe40003f05270 */
[----:B------:R-:W-:Y:S02]  /*3000*/  PLOP3.LUT P2, PT, PT, PT, PT, 0x80, 0x8 ;  /* 0x000000000008781c */ /* 0x000fe40003f4f070 */
[----:B-1----:R-:W-:Y:S02]  /*3010*/  SEL R0, RZ, 0x1, P0 ;  /* 0x00000001ff007807 */ /* 0x002fe40000000000 */
[----:B------:R-:W-:-:S02]  /*3020*/  SEL R11, R11, RZ, P0 ;  /* 0x000000ff0b0b7207 */ /* 0x000fc40000000000 */
[----:B------:R-:W-:Y:S01]  /*3030*/  LOP3.LUT R10, R10, R0, RZ, 0x3c, !PT ;  /* 0x000000000a0a7212 */ /* 0x000fe200078e3cff */
[----:B------:R-:W-:Y:S02]  /*3040*/  UIADD3 UR21, UPT, UPT, UR64, UR5, URZ ;  /* 0x0000000540157290 */ /* 0x000fe4000fffe0ff */
[----:B------:R-:W-:Y:S01]  /*3050*/  UIADD3 UR20, UPT, UPT, UR65, UR4, URZ ;  /* 0x0000000441147290 */ /* 0x000fe2000fffe0ff */
[----:B------:R-:W-:Y:S11]  /*3060*/  BRA.U UP1, `(.L_x_46) ;  /* 0xffffffed01007547 */ /* 0x000ff6000b83ffff */
[----:B------:R-:W-:Y:S01]  /*3070*/  UIADD3 UR14, UPT, UPT, UR14, 0x20, URZ ;  /* 0x000000200e0e7890 */ /* 0x000fe2000fffe0ff */
[----:B------:R-:W-:-:S03]  /*3080*/  SHF.L.U32 R2, R12, 0x1f, RZ ;  /* 0x0000001f0c027819 */ /* 0x000fc600000006ff */
[----:B------:R-:W-:-:S09]  /*3090*/  ULEA UR4, UR15, UR14, 0x3 ;  /* 0x0000000e0f047291 */ /* 0x000fd2000f8e18ff */
[----:B------:R-:W1:Y:S02]  /*30a0*/  SYNCS.PHASECHK.TRANS64.TRYWAIT P0, [UR4], R2 ;  /* 0x00000002ff0075a7 */ /* 0x000e640008001104 */
[----:B-1----:R-:W-:Y:S05]  /*30b0*/  @!P0 BRA `(.L_x_47) ;  /* 0x0000008c00a08947 */ /* 0x002fea0003800000 */
.L_x_161:
[----:B------:R-:W-:-:S04]  /*30c0*/  UIADD3 UR4, UPT, UPT, UR15, 0x1, URZ ;  /* 0x000000010f047890 */ /* 0x000fc8000fffe0ff */
[----:B------:R-:W-:-:S04]  /*30d0*/  UISETP.NE.AND UP0, UPT, UR4, 0x4, UPT ;  /* 0x000000040400788c */ /* 0x000fc8000bf05270 */
[----:B------:R-:W-:Y:S02]  /*30e0*/  USEL UR6, URZ, 0x1, UP0 ;  /* 0x00000001ff067887 */ /* 0x000fe40008000000 */
[----:B------:R-:W-:-:S04]  /*30f0*/  USEL UR4, UR4, URZ, UP0 ;  /* 0x000000ff04047287 */ /* 0x000fc80008000000 */
[----:B------:R-:W-:Y:S01]  /*3100*/  ULEA UR5, UR4, UR14, 0x3 ;  /* 0x0000000e04057291 */ /* 0x000fe2000f8e18ff */
[----:B-1----:R-:W-:-:S04]  /*3110*/  LOP3.LUT R2, R12, UR6, RZ, 0x3c, !PT ;  /* 0x000000060c027c12 */ /* 0x002fc8000f8e3cff */
[----:B------:R-:W-:-:S04]  /*3120*/  SHF.L.U32 R3, R2, 0x1f, RZ ;  /* 0x0000001f02037819 */ /* 0x000fc800000006ff */
[----:B------:R-:W1:Y:S02]  /*3130*/  SYNCS.PHASECHK.TRANS64.TRYWAIT P0, [UR5], R3 ;  /* 0x00000003ff0075a7 */ /* 0x000e640008001105 */
[----:B-1----:R-:W-:Y:S05]  /*3140*/  @!P0 BRA `(.L_x_48) ;  /* 0x0000008c00948947 */ /* 0x002fea0003800000 */
.L_x_163:
[----:B------:R-:W-:-:S04]  /*3150*/  UIADD3 UR4, UPT, UPT, UR4, 0x1, URZ ;  /* 0x0000000104047890 */ /* 0x000fc8000fffe0ff */
[----:B------:R-:W-:-:S04]  /*3160*/  UISETP.NE.AND UP0, UPT, UR4, 0x4, UPT ;  /* 0x000000040400788c */ /* 0x000fc8000bf05270 */
[----:B------:R-:W-:Y:S02]  /*3170*/  USEL UR6, URZ, 0x1, UP0 ;  /* 0x00000001ff067887 */ /* 0x000fe40008000000 */
[----:B------:R-:W-:-:S04]  /*3180*/  USEL UR4, UR4, URZ, UP0 ;  /* 0x000000ff04047287 */ /* 0x000fc80008000000 */
[----:B------:R-:W-:Y:S01]  /*3190*/  ULEA UR5, UR4, UR14, 0x3 ;  /* 0x0000000e04057291 */ /* 0x000fe2000f8e18ff */
[----:B------:R-:W-:-:S04]  /*31a0*/  LOP3.LUT R2, R2, UR6, RZ, 0x3c, !PT ;  /* 0x0000000602027c12 */ /* 0x000fc8000f8e3cff */
[----:B-1----:R-:W-:-:S04]  /*31b0*/  SHF.L.U32 R3, R2, 0x1f, RZ ;  /* 0x0000001f02037819 */ /* 0x002fc800000006ff */
[----:B------:R-:W1:Y:S02]  /*31c0*/  SYNCS.PHASECHK.TRANS64.TRYWAIT P0, [UR5], R3 ;  /* 0x00000003ff0075a7 */ /* 0x000e640008001105 */
[----:B-1----:R-:W-:Y:S05]  /*31d0*/  @!P0 BRA `(.L_x_49) ;  /* 0x0000008c00888947 */ /* 0x002fea0003800000 */
.L_x_165:
[----:B------:R-:W-:-:S04]  /*31e0*/  UIADD3 UR4, UPT, UPT, UR4, 0x1, URZ ;  /* 0x0000000104047890 */ /* 0x000fc8000fffe0ff */
[----:B------:R-:W-:-:S04]  /*31f0*/  UISETP.NE.AND UP0, UPT, UR4, 0x4, UPT ;  /* 0x000000040400788c */ /* 0x000fc8000bf05270 */
[----:B------:R-:W-:Y:S02]  /*3200*/  USEL UR5, URZ, 0x1, UP0 ;  /* 0x00000001ff057887 */ /* 0x000fe40008000000 */
[----:B------:R-:W-:-:S04]  /*3210*/  USEL UR4, UR4, URZ, UP0 ;  /* 0x000000ff04047287 */ /* 0x000fc80008000000 */
[----:B------:R-:W-:Y:S01]  /*3220*/  ULEA UR4, UR4, UR14, 0x3 ;  /* 0x0000000e04047291 */ /* 0x000fe2000f8e18ff */
[----:B------:R-:W-:-:S04]  /*3230*/  LOP3.LUT R2, R2, UR5, RZ, 0x3c, !PT ;  /* 0x0000000502027c12 */ /* 0x000fc8000f8e3cff */
[----:B------:R-:W-:Y:S01]  /*3240*/  SHF.L.U32 R2, R2, 0x1f, RZ ;  /* 0x0000001f02027819 */ /* 0x000fe200000006ff */
[----:B-1----:R-:W-:-:S07]  /*3250*/  IMAD.U32 R0, RZ, RZ, UR4 ;  /* 0x00000004ff007e24 */ /* 0x002fce000f8e00ff */
.L_x_50:
[----:B-1----:R1:W2:Y:S02]  /*3260*/  SYNCS.PHASECHK.TRANS64.TRYWAIT P0, [R0+URZ], R2 ;  /* 0x00000002000075a7 */ /* 0x0022a400080011ff */
[----:B--2---:R-:W-:Y:S05]  /*3270*/  @!P0 NANOSLEEP.SYNCS 0x989680 ;  /* 0x009896800000895d */ /* 0x004fea0003900000 */
[----:B------:R-:W2:Y:S02]  /*3280*/  @!P0 SYNCS.PHASECHK.TRANS64 P0, [R0+URZ], R2 ;  /* 0x00000002000085a7 */ /* 0x000ea400080010ff */
[----:B--2---:R-:W-:Y:S05]  /*3290*/  @P0 EXIT ;  /* 0x000000000000094d */ /* 0x004fea0003800000 */
[----:B------:R-:W-:Y:S05]  /*32a0*/  BRA `(.L_x_50) ;  /* 0xfffffffc00ec7947 */ /* 0x000fea000383ffff */
.L_x_22:
[----:B------:R-:W-:-:S13]  /*32b0*/  R2UR UR4, R93 ;  /* 0x000000005d0472ca */ /* 0x000fda00000e0000 */
[----:B------:R-:W-:-:S04]  /*32c0*/  UISETP.NE.AND UP0, UPT, UR4, URZ, UPT ;  /* 0x000000ff0400728c */ /* 0x000fc8000bf05270 */
[----:B------:R-:W-:-:S09]  /*32d0*/  UISETP.NE.OR UP0, UPT, UR19, 0x1, UP0 ;  /* 0x000000011300788c */ /* 0x000fd20008705670 */
[----:B------:R-:W-:Y:S05]  /*32e0*/  BRA.U UP0, `(.L_x_51) ;  /* 0x00000005004c7547 */ /* 0x000fea000b800000 */
[----:B------:R-:W-:Y:S01]  /*32f0*/  R2UR UR4, R93 ;  /* 0x000000005d0472ca */ /* 0x000fe200000e0000 */
[----:B------:R-:W-:Y:S01]  /*3300*/  IMAD.MOV.U32 R12, RZ, RZ, 0x1 ;  /* 0x00000001ff0c7424 */ /* 0x000fe200078e00ff */
[----:B------:R-:W-:Y:S02]  /*3310*/  ISETP.GE.U32.AND P2, PT, R2, 0x10, PT ;  /* 0x000000100200780c */ /* 0x000fe40003f46070 */
[----:B------:R-:W-:Y:S02]  /*3320*/  CS2R R10, SRZ ;  /* 0x00000000000a7805 */ /* 0x000fe4000001ff00 */
[----:B------:R-:W-:Y:S01]  /*3330*/  CS2R R8, SRZ ;  /* 0x0000000000087805 */ /* 0x000fe2000001ff00 */
[----:B------:R-:W-:Y:S01]  /*3340*/  UMOV UR6, 0x400 ;  /* 0x0000040000067882 */ /* 0x000fe20000000000 */
[----:B------:R-:W-:-:S05]  /*3350*/  UMOV UR5, URZ ;  /* 0x000000ff00057c82 */ /* 0x000fca0008000000 */
[----:B------:R-:W-:-:S12]  /*3360*/  ULEA UR6, UR4, UR6, 0x18 ;  /* 0x0000000604067291 */ /* 0x000fd8000f8ec0ff */
.L_x_55:
[----:B------:R-:W-:Y:S02]  /*3370*/  LEA R0, R8, UR6, 0x3 ;  /* 0x0000000608007c11 */ /* 0x000fe4000f8e18ff */
[----:B------:R-:W-:-:S03]  /*3380*/  SHF.L.U32 R4, R9, 0x1f, RZ ;  /* 0x0000001f09047819 */ /* 0x000fc600000006ff */
[----:B------:R-:W-:Y:S01]  /*3390*/  VIADD R5, R0, 0xd0 ;  /* 0x000000d000057836 */ /* 0x000fe20000000000 */
[----:B------:R-:W1:Y:S02]  /*33a0*/  SYNCS.PHASECHK.TRANS64.TRYWAIT P0, [R0+URZ+0xc0], R4 ;  /* 0x0000c004000075a7 */ /* 0x000e6400080011ff */
[----:B-1----:R-:W-:Y:S05]  /*33b0*/  @!P0 BRA `(.L_x_52) ;  /* 0x0000008c00288947 */ /* 0x002fea0003800000 */
.L_x_166:
[----:B------:R-:W-:Y:S01]  /*33c0*/  ULEA UR4, UR5, UR6, 0x3 ;  /* 0x0000000605047291 */ /* 0x000fe2000f8e18ff */
[----:B-1----:R-:W-:Y:S01]  /*33d0*/  PRMT R0, RZ, 0x654, R5 ;  /* 0x00000654ff007816 */ /* 0x002fe20000000005 */
[----:B------:R-:W-:Y:S01]  /*33e0*/  @!P2 IMAD.MOV.U32 R4, RZ, RZ, 0x10 ;  /* 0x00000010ff04a424 */ /* 0x000fe200078e00ff */
[----:B------:R-:W-:Y:S01]  /*33f0*/  SHF.L.U32 R5, R12, 0x1f, RZ ;  /* 0x0000001f0c057819 */ /* 0x000fe200000006ff */
[----:B------:R-:W-:Y:S01]  /*3400*/  UIADD3 UR7, UPT, UPT, UR4, 0x80, URZ ;  /* 0x0000008004077890 */ /* 0x000fe2000fffe0ff */
[----:B------:R1:W-:Y:S05]  /*3410*/  SYNCS.ARRIVE.TRANS64.RED.A1T0 RZ, [R0+URZ], RZ ;  /* 0x000000ff00ff79a7 */ /* 0x0003ea00081004ff */
[----:B------:R-:W-:Y:S01]  /*3420*/  IMAD.U32 R6, RZ, RZ, UR7 ;  /* 0x00000007ff067e24 */ /* 0x000fe2000f8e00ff */
[----:B------:R-:W2:Y:S04]  /*3430*/  SYNCS.PHASECHK.TRANS64.TRYWAIT P0, [UR4+0x90], R5 ;  /* 0x00009005ff0075a7 */ /* 0x000ea80008001104 */
[----:B------:R-:W-:Y:S01]  /*3440*/  PRMT R6, R2, 0x654, R6 ;  /* 0x0000065402067816 */ /* 0x000fe20000000006 */
[----:B-12---:R-:W-:Y:S06]  /*3450*/  @!P0 BRA `(.L_x_53) ;  /* 0x0000008c00148947 */ /* 0x006fec0003800000 */
.L_x_168:
[----:B------:R-:W-:Y:S01]  /*3460*/  ULEA UR8, UR5, UR6, 0x4 ;  /* 0x0000000605087291 */ /* 0x000fe2000f8e20ff */
[----:B------:R-:W-:Y:S01]  /*3470*/  SEL R3, R6, R3, !P2 ;  /* 0x0000000306037207 */ /* 0x000fe20005000000 */
[----:B------:R-:W-:Y:S01]  /*3480*/  UIADD3 UR9, UPT, UPT, UR4, 0x80, URZ ;  /* 0x0000008004097890 */ /* 0x000fe2000fffe0ff */
[----:B-1----:R-:W-:Y:S01]  /*3490*/  LEA R0, R11, UR6, 0x3 ;  /* 0x000000060b007c11 */ /* 0x002fe2000f8e18ff */
[----:B------:R-:W-:Y:S01]  /*34a0*/  UIADD3 UR8, UPT, UPT, UR8, 0xf0, URZ ;  /* 0x000000f008087890 */ /* 0x000fe2000fffe0ff */
[----:B------:R1:W-:Y:S01]  /*34b0*/  @!P2 SYNCS.ARRIVE.TRANS64.RED RZ, [R3+URZ], R4 ;  /* 0x0000000403ffa9a7 */ /* 0x0003e200080004ff */
[----:B------:R-:W-:Y:S01]  /*34c0*/  UIADD3 UR4, UPT, UPT, UR5, 0x1, URZ ;  /* 0x0000000105047890 */ /* 0x000fe2000fffe0ff */
[----:B------:R-:W-:-:S03]  /*34d0*/  VIADD R8, R8, 0x1 ;  /* 0x0000000108087836 */ /* 0x000fc60000000000 */
[----:B------:R-:W-:Y:S02]  /*34e0*/  UISETP.NE.AND UP0, UPT, UR4, 0x2, UPT ;  /* 0x000000020400788c */ /* 0x000fe4000bf05270 */
[----:B------:R-:W-:Y:S01]  /*34f0*/  ISETP.NE.AND P0, PT, R8, 0x2, PT ;  /* 0x000000020800780c */ /* 0x000fe20003f05270 */
[----:B------:R-:W-:Y:S06]  /*3500*/  UGETNEXTWORKID.BROADCAST [UR8], [UR9] ;  /* 0x00000000080073ca */ /* 0x000fec0008000100 */
[----:B------:R-:W-:Y:S02]  /*3510*/  USEL UR7, URZ, 0x1, UP0 ;  /* 0x00000001ff077887 */ /* 0x000fe40008000000 */
[----:B------:R-:W-:-:S04]  /*3520*/  USEL UR5, UR4, URZ, UP0 ;  /* 0x000000ff04057287 */ /* 0x000fc80008000000 */
[----:B------:R-:W-:Y:S02]  /*3530*/  LOP3.LUT R12, R12, UR7, RZ, 0x3c, !PT ;  /* 0x000000070c0c7c12 */ /* 0x000fe4000f8e3cff */
[----:B-1----:R-:W-:-:S04]  /*3540*/  SHF.L.U32 R4, R10, 0x1f, RZ ;  /* 0x0000001f0a047819 */ /* 0x002fc800000006ff */
[----:B------:R-:W1:Y:S02]  /*3550*/  SYNCS.PHASECHK.TRANS64.TRYWAIT P1, [R0+URZ+0x80], R4 ;  /* 0x00008004000075a7 */ /* 0x000e6400080211ff */
[----:B-1----:R-:W-:Y:S05]  /*3560*/  @!P1 BRA `(.L_x_54) ;  /* 0x0000008800e89947 */ /* 0x002fea0003800000 */
.L_x_169:
[C---:B-1----:R-:W-:Y:S01]  /*3570*/  LEA R4, R11.reuse, UR6, 0x4 ;  /* 0x000000060b047c11 */ /* 0x042fe2000f8e20ff */
[----:B------:R-:W-:Y:S01]  /*3580*/  VIADD R0, R0, 0x90 ;  /* 0x0000009000007836 */ /* 0x000fe20000000000 */
[----:B------:R-:W-:Y:S01]  /*3590*/  SEL R8, R8, RZ, P0 ;  /* 0x000000ff08087207 */ /* 0x000fe20000000000 */
[----:B------:R-:W-:-:S03]  /*35a0*/  VIADD R11, R11, 0x1 ;  /* 0x000000010b0b7836 */ /* 0x000fc60000000000 */
[----:B------:R-:W1:Y:S01]  /*35b0*/  LDS.128 R4, [R4+0xf0] ;  /* 0x0000f00004047984 */ /* 0x000e620000000c00 */
[----:B------:R-:W-:Y:S02]  /*35c0*/  PRMT R0, RZ, 0x654, R0 ;  /* 0x00000654ff007816 */ /* 0x000fe40000000000 */
[C---:B------:R-:W-:Y:S01]  /*35d0*/  ISETP.NE.AND P1, PT, R11.reuse, 0x2, PT ;  /* 0x000000020b00780c */ /* 0x040fe20003f25270 */
[----:B------:R-:W-:Y:S01]  /*35e0*/  @!PT LDS RZ, [RZ] ;  /* 0x00000000fffff984 */ /* 0x000fe20000000800 */
[----:B------:R-:W-:Y:S01]  /*35f0*/  @!PT LDS RZ, [RZ] ;  /* 0x00000000fffff984 */ /* 0x000fe20000000800 */
[----:B------:R-:W-:Y:S01]  /*3600*/  @!PT LDS RZ, [RZ] ;  /* 0x00000000fffff984 */ /* 0x000fe20000000800 */
[----:B------:R-:W-:Y:S01]  /*3610*/  @!PT LDS RZ, [RZ] ;  /* 0x00000000fffff984 */ /* 0x000fe20000000800 */
[----:B------:R2:W-:Y:S06]  /*3620*/  MEMBAR.ALL.CTA ;  /* 0x0000000000007992 */ /* 0x0005ec0000008000 */
[----:B--2---:R-:W2:Y:S01]  /*3630*/  FENCE.VIEW.ASYNC.S ;  /* 0x00000000000073c6 */ /* 0x004ea20000000000 */
[----:B------:R-:W-:Y:S01]  /*3640*/  SEL R11, R11, RZ, P1 ;  /* 0x000000ff0b0b7207 */ /* 0x000fe20000800000 */
[----:B--2---:R2:W-:Y:S01]  /*3650*/  SYNCS.ARRIVE.TRANS64.RED.A1T0 RZ, [R0+URZ], RZ ;  /* 0x000000ff00ff79a7 */ /* 0x0045e200081004ff */
[----:B-1----:R-:W-:-:S02]  /*3660*/  LOP3.LUT P3, RZ, R6, 0x1, RZ, 0xc0, !PT ;  /* 0x0000000106ff7812 */ /* 0x002fc4000786c0ff */
[----:B------:R-:W-:-:S04]  /*3670*/  SEL R4, RZ, 0x1, P1 ;  /* 0x00000001ff047807 */ /* 0x000fc80000800000 */
[----:B------:R-:W-:Y:S02]  /*3680*/  LOP3.LUT R10, R10, R4, RZ, 0x3c, !PT ;  /* 0x000000040a0a7212 */ /* 0x000fe400078e3cff */
[----:B--2---:R-:W-:-:S04]  /*3690*/  SEL R0, RZ, 0x1, P0 ;  /* 0x00000001ff007807 */ /* 0x004fc80000000000 */
[----:B------:R-:W-:Y:S01]  /*36a0*/  LOP3.LUT R9, R9, R0, RZ, 0x3c, !PT ;  /* 0x0000000009097212 */ /* 0x000fe200078e3cff */
[----:B------:R-:W-:Y:S06]  /*36b0*/  @P3 BRA `(.L_x_55) ;  /* 0xfffffffc002c3947 */ /* 0x000fec000383ffff */
[----:B------:R-:W-:Y:S01]  /*36c0*/  ULEA UR4, UR5, UR6, 0x3 ;  /* 0x0000000605047291 */ /* 0x000fe2000f8e18ff */
[----:B------:R-:W-:-:S08]  /*36d0*/  SHF.L.U32 R2, R12, 0x1f, RZ ;  /* 0x0000001f0c027819 */ /* 0x000fd000000006ff */
[----:B------:R-:W1:Y:S02]  /*36e0*/  SYNCS.PHASECHK.TRANS64 P0, [UR4+0x90], R2 ;  /* 0x00009002ff0075a7 */ /* 0x000e640008001004 */
[----:B-1----:R-:W-:Y:S05]  /*36f0*/  @P0 BRA `(.L_x_56) ;  /* 0x0000000000080947 */ /* 0x002fea0003800000 */
[----:B------:R-:W1:Y:S02]  /*3700*/  SYNCS.PHASECHK.TRANS64.TRYWAIT P0, [UR4+0x90], R2 ;  /* 0x00009002ff0075a7 */ /* 0x000e640008001104 */
[----:B-1----:R-:W-:Y:S05]  /*3710*/  @!P0 BRA `(.L_x_57) ;  /* 0x0000008800908947 */ /* 0x002fea0003800000 */
.L_x_56:
[----:B------:R-:W-:-:S04]  /*3720*/  UIADD3 UR7, UPT, UPT, UR5, 0x1, URZ ;  /* 0x0000000105077890 */ /* 0x000fc8000fffe0ff */
[----:B------:R-:W-:-:S04]  /*3730*/  UISETP.NE.AND UP0, UPT, UR7, 0x2, UPT ;  /* 0x000000020700788c */ /* 0x000fc8000bf05270 */
[----:B------:R-:W-:Y:S02]  /*3740*/  USEL UR8, URZ, 0x1, UP0 ;  /* 0x00000001ff087887 */ /* 0x000fe40008000000 */
[----:B------:R-:W-:-:S04]  /*3750*/  USEL UR7, UR7, URZ, UP0 ;  /* 0x000000ff07077287 */ /* 0x000fc80008000000 */
[----:B------:R-:W-:Y:S01]  /*3760*/  ULEA UR7, UR7, UR6, 0x3 ;  /* 0x0000000607077291 */ /* 0x000fe2000f8e18ff */
[----:B-1----:R-:W-:-:S04]  /*3770*/  LOP3.LUT R2, R12, UR8, RZ, 0x3c, !PT ;  /* 0x000000080c027c12 */ /* 0x002fc8000f8e3cff */
[----:B------:R-:W-:-:S04]  /*3780*/  SHF.L.U32 R0, R2, 0x1f, RZ ;  /* 0x0000001f02007819 */ /* 0x000fc800000006ff */
[----:B------:R-:W1:Y:S02]  /*3790*/  SYNCS.PHASECHK.TRANS64 P0, [UR7+0x90], R0 ;  /* 0x00009000ff0075a7 */ /* 0x000e640008001007 */
[----:B-1----:R-:W-:Y:S05]  /*37a0*/  @P0 EXIT ;  /* 0x000000000000094d */ /* 0x002fea0003800000 */
[----:B------:R-:W-:Y:S02]  /*37b0*/  SHF.L.U32 R2, R2, 0x1f, RZ ;  /* 0x0000001f02027819 */ /* 0x000fe400000006ff */
[----:B------:R-:W-:-:S07]  /*37c0*/  MOV R0, UR7 ;  /* 0x0000000700007c02 */ /* 0x000fce0008000f00 */
.L_x_58:
[----:B-1----:R1:W2:Y:S02]  /*37d0*/  SYNCS.PHASECHK.TRANS64.TRYWAIT P0, [R0+URZ+0x90], R2 ;  /* 0x00009002000075a7 */ /* 0x0022a400080011ff */
[----:B--2---:R-:W-:Y:S05]  /*37e0*/  @!P0 NANOSLEEP.SYNCS 0x989680 ;  /* 0x009896800000895d */ /* 0x004fea0003900000 */
[----:B------:R-:W2:Y:S02]  /*37f0*/  @!P0 SYNCS.PHASECHK.TRANS64 P0, [R0+URZ+0x90], R2 ;  /* 0x00009002000085a7 */ /* 0x000ea400080010ff */
[----:B--2---:R-:W-:Y:S05]  /*3800*/  @P0 EXIT ;  /* 0x000000000000094d */ /* 0x004fea0003800000 */
[----:B------:R-:W-:Y:S05]  /*3810*/  BRA `(.L_x_58) ;  /* 0xfffffffc00ec7947 */ /* 0x000fea000383ffff */
.L_x_51:
[----:B------:R-:W-:Y:S05]  /*3820*/  BRA.U UP4, `(.L_x_59) ;  /* 0x0000001d040c7547 */ /* 0x000fea000b800000 */
[----:B------:R-:W-:Y:S01]  /*3830*/  R2UR UR4, R93 ;  /* 0x000000005d0472ca */ /* 0x000fe200000e0000 */
[----:B------:R-:W-:Y:S01]  /*3840*/  UMOV UR5, 0x40 ;  /* 0x0000004000057882 */ /* 0x000fe20000000000 */
[----:B------:R-:W-:Y:S01]  /*3850*/  NOP ;  /* 0x0000000000007918 */ /* 0x000fe20000000000 */
[----:B------:R-:W-:-:S10]  /*3860*/  UMOV UR6, 0x400 ;  /* 0x0000040000067882 */ /* 0x000fd40000000000 */
[----:B------:R-:W-:Y:S02]  /*3870*/  ULEA UR5, UR4, UR5, 0x18 ;  /* 0x0000000504057291 */ /* 0x000fe4000f8ec0ff */
[----:B------:R-:W-:-:S07]  /*3880*/  ULEA UR6, UR4, UR6, 0x18 ;  /* 0x0000000604067291 */ /* 0x000fce000f8ec0ff */
[----:B------:R-:W1:Y:S02]  /*3890*/  LDS.U8 R2, [UR5+0x1c] ;  /* 0x00001c05ff027984 */ /* 0x000e640008000000 */
[----:B-1----:R-:W-:-:S13]  /*38a0*/  ISETP.NE.AND P0, PT, R2, RZ, PT ;  /* 0x000000ff0200720c */ /* 0x002fda0003f05270 */
[----:B------:R-:W-:Y:S05]  /*38b0*/  @P0 BRA `(.L_x_60) ;  /* 0x0000000000580947 */ /* 0x000fea0003800000 */
[----:B------:R-:W-:-:S13]  /*38c0*/  ELECT P0, URZ, PT ;  /* 0x0000000000ff782f */ /* 0x000fda0003800000 */
[----:B------:R-:W-:Y:S05]  /*38d0*/  @!P0 BRA `(.L_x_61) ;  /* 0x0000000000608947 */ /* 0x000fea0003800000 */
[----:B------:R-:W-:Y:S01]  /*38e0*/  UMOV UR4, 0x10 ;  /* 0x0000001000047882 */ /* 0x000fe20000000000 */
[----:B------:R-:W-:Y:S01]  /*38f0*/  HFMA2 R2, -RZ, RZ, 0, 5.9604644775390625e-08 ;  /* 0x00000001ff027431 */ /* 0x000fe200000001ff */
[----:B------:R-:W-:-:S03]  /*3900*/  MOV R3, 0xffff ;  /* 0x0000ffff00037802 */ /* 0x000fc60000000f00 */
[----:B------:R-:W-:Y:S04]  /*3910*/  DEPBAR.LE SB1, 0x36 ;  /* 0x00009d800000791a */ /* 0x000fe80000000000 */
[----:B------:R-:W1:Y:S02]  /*3920*/  UTCATOMSWS.FIND_AND_SET.ALIGN UP0, UR4, UR4 ;  /* 0x00000004000475e3 */ /* 0x000e640008000800 */
[----:B-1----:R-:W-:Y:S01]  /*3930*/  MOV R4, UR4 ;  /* 0x0000000400047c02 */ /* 0x002fe20008000f00 */
[----:B------:R-:W-:Y:S06]  /*3940*/  BRA.U UP0, `(.L_x_62) ;  /* 0x0000000100187547 */ /* 0x000fec000b800000 */
.L_x_63:
[----:B------:R-:W-:Y:S05]  /*3950*/  NANOSLEEP 0x64 ;  /* 0x000000640000795d */ /* 0x000fea0003800000 */
[----:B------:R-:W-:-:S05]  /*3960*/  UMOV UR4, 0x10 ;  /* 0x0000001000047882 */ /* 0x000fca0000000000 */
[----:B------:R-:W-:Y:S04]  /*3970*/  DEPBAR.LE SB1, 0x36 ;  /* 0x00009d800000791a */ /* 0x000fe80000000000 */
[----:B------:R-:W1:Y:S02]  /*3980*/  UTCATOMSWS.FIND_AND_SET.ALIGN UP0, UR4, UR4 ;  /* 0x00000004000475e3 */ /* 0x000e640008000800 */
[----:B-1----:R-:W-:Y:S01]  /*3990*/  MOV R4, UR4 ;  /* 0x0000000400047c02 */ /* 0x002fe20008000f00 */
[----:B------:R-:W-:Y:S05]  /*39a0*/  BRA.U !UP0, `(.L_x_63) ;  /* 0xfffffffd08e87547 */ /* 0x000fea000b83ffff */
.L_x_62:
[-C--:B------:R-:W-:Y:S02]  /*39b0*/  SHF.L.U32 R3, R3, R4.reuse, RZ ;  /* 0x0000000403037219 */ /* 0x080fe400000006ff */
[----:B------:R-:W-:Y:S01]  /*39c0*/  SHF.L.U32 R2, R2, R4, RZ ;  /* 0x0000000402027219 */ /* 0x000fe200000006ff */
[----:B------:R-:W-:Y:S02]  /*39d0*/  IMAD.SHL.U32 R4, R4, 0x20, RZ ;  /* 0x0000002004047824 */ /* 0x000fe400078e00ff */
[----:B------:R1:W-:Y:S04]  /*39e0*/  ATOMS.OR RZ, [UR5+0x14], R3 ;  /* 0x00001403ffff798c */ /* 0x0003e8000b000005 */
[----:B------:R1:W-:Y:S04]  /*39f0*/  ATOMS.OR RZ, [UR5+0x18], R2 ;  /* 0x00001802ffff798c */ /* 0x0003e8000b000005 */
[----:B------:R1:W-:Y:S01]  /*3a00*/  STS [UR6+0x110], R4 ;  /* 0x00011004ff007988 */ /* 0x0003e20008000806 */
[----:B------:R-:W-:Y:S05]  /*3a10*/  BRA `(.L_x_61) ;  /* 0x0000000000107947 */ /* 0x000fea0003800000 */
.L_x_60:
[----:B------:R-:W-:-:S05]  /*3a20*/  MOV R2, 0xffffffff ;  /* 0xffffffff00027802 */ /* 0x000fca0000000f00 */
[----:B------:R1:W-:Y:S02]  /*3a30*/  STS [UR6+0x110], R2 ;  /* 0x00011002ff007988 */ /* 0x0003e40008000806 */
[----:B-1----:R-:W-:Y:S02]  /*3a40*/  MOV R2, 0x3a60 ;  /* 0x00003a6000027802 */ /* 0x002fe40000000f00 */
[----:B-----5:R-:W-:Y:S05]  /*3a50*/  CALL.REL.NOINC `($__internal_1_$__cuda_sm10x_tcgen05_guardrail_trap_phase_invalid_during_alloc) ;  /* 0x0000008c00907944 */ /* 0x020fea0003c00000 */
.L_x_61:
[----:B------:R-:W-:Y:S05]  /*3a60*/  WARPSYNC.ALL ;  /* 0x0000000000007948 */ /* 0x000fea0003800000 */
[----:B------:R-:W2:Y:S01]  /*3a70*/  S2UR UR38, SR_CgaCtaId ;  /* 0x00000000002679c3 */ /* 0x000ea20000008800 */
[----:B------:R-:W-:Y:S01]  /*3a80*/  UMOV UR4, 0x400 ;  /* 0x0000040000047882 */ /* 0x000fe20000000000 */
[----:B------:R-:W-:-:S06]  /*3a90*/  NOP ;  /* 0x0000000000007918 */ /* 0x000fcc0000000000 */
[----:B------:R-:W-:Y:S06]  /*3aa0*/  BAR.ARV 0x6, 0xa0 ;  /* 0x0182800000007b1d */ /* 0x000fec0000002000 */
[----:B------:R-:W3:Y:S01]  /*3ab0*/  LDCU UR11, c[0x0][0x38c] ;  /* 0x00007180ff0b77ac */ /* 0x000ee20008000800 */
[----:B------:R-:W-:Y:S01]  /*3ac0*/  LOP3.LUT R0, R0, 0xffff, RZ, 0xc0, !PT ;  /* 0x0000ffff00007812 */ /* 0x000fe200078ec0ff */
[----:B------:R-:W-:Y:S01]  /*3ad0*/  IMAD.MOV.U32 R10, RZ, RZ, 0x1 ;  /* 0x00000001ff0a7424 */ /* 0x000fe200078e00ff */
[----:B------:R-:W-:Y:S01]  /*3ae0*/  CS2R R8, SRZ ;  /* 0x0000000000087805 */ /* 0x000fe2000001ff00 */
[----:B-1----:R-:W-:Y:S01]  /*3af0*/  IMAD.MOV.U32 R3, RZ, RZ, RZ ;  /* 0x000000ffff037224 */ /* 0x002fe200078e00ff */
[----:B------:R-:W-:Y:S01]  /*3b00*/  R2UR UR72, R0 ;  /* 0x00000000004872ca */ /* 0x000fe200000e0000 */
[----:B------:R-:W-:-:S02]  /*3b10*/  UISETP.GE.AND UP5, UPT, UR39, 0x1, UPT ;  /* 0x000000012700788c */ /* 0x000fc4000bfa6270 */
[----:B------:R-:W-:Y:S02]  /*3b20*/  UISETP.NE.AND UP4, UPT, UR39, 0x1, UPT ;  /* 0x000000012700788c */ /* 0x000fe4000bf85270 */
[----:B--2---:R-:W-:Y:S01]  /*3b30*/  ULEA UR38, UR38, UR4, 0x18 ;  /* 0x0000000426267291 */ /* 0x004fe2000f8ec0ff */
[----:B------:R-:W1:Y:S03]  /*3b40*/  LDCU UR4, c[0x0][0x370] ;  /* 0x00006e00ff0477ac */ /* 0x000e660008000800 */
[----:B------:R-:W-:Y:S02]  /*3b50*/  UIADD3 UR6, UPT, UPT, UR38, 0x3300, URZ ;  /* 0x0000330026067890 */ /* 0x000fe4000fffe0ff */
[----:B---3--:R-:W-:-:S03]  /*3b60*/  UIADD3 UR11, UPT, UPT, UR11, 0xff, URZ ;  /* 0x000000ff0b0b7890 */ /* 0x008fc6000fffe0ff */
[----:B------:R-:W2:Y:S01]  /*3b70*/  LDS R2, [UR38+0x110] ;  /* 0x00011026ff027984 */ /* 0x000ea20008000800 */
[----:B------:R-:W-:Y:S02]  /*3b80*/  USHF.R.U32.HI UR10, URZ, 0x4, UR6 ;  /* 0x00000004ff0a7899 */ /* 0x000fe40008011606 */
[----:B------:R-:W-:Y:S02]  /*3b90*/  USHF.R.S32.HI UR9, URZ, 0x1f, UR11 ;  /* 0x0000001fff097899 */ /* 0x000fe4000801140b */
[----:B------:R-:W-:Y:S02]  /*3ba0*/  UIADD3 UR5, UPT, UPT, UR38, 0x23300, URZ ;  /* 0x0002330026057890 */ /* 0x000fe4000fffe0ff */
[----:B------:R-:W-:Y:S02]  /*3bb0*/  UIADD3 UR7, UPT, UPT, UR38, 0x34300, URZ ;  /* 0x0003430026077890 */ /* 0x000fe4000fffe0ff */
[----:B------:R-:W-:Y:S01]  /*3bc0*/  USHF.R.U32.HI UR8, URZ, 0x4, UR5 ;  /* 0x00000004ff087899 */ /* 0x000fe20008011605 */
[----:B-1----:R-:W-:Y:S01]  /*3bd0*/  IMAD.U32 R14, RZ, RZ, UR4 ;  /* 0x00000004ff0e7e24 */ /* 0x002fe2000f8e00ff */
[----:B------:R-:W1:Y:S01]  /*3be0*/  LDCU UR4, c[0x0][0x374] ;  /* 0x00006e80ff0477ac */ /* 0x000e620008000800 */
[----:B------:R-:W-:-:S02]  /*3bf0*/  USHF.R.U32.HI UR5, URZ, 0x4, UR7 ;  /* 0x00000004ff057899 */ /* 0x000fc40008011607 */
[----:B------:R-:W-:Y:S02]  /*3c00*/  ULOP3.LUT UR10, UR10, 0x3fff, URZ, 0xc0, !UPT ;  /* 0x00003fff0a0a7892 */ /* 0x000fe4000f8ec0ff */
[----:B------:R-:W-:Y:S02]  /*3c10*/  ULOP3.LUT UR8, UR8, 0x3fff, URZ, 0xc0, !UPT ;  /* 0x00003fff08087892 */ /* 0x000fe4000f8ec0ff */
[----:B------:R-:W-:Y:S02]  /*3c20*/  ULOP3.LUT UR5, UR5, 0x3fff, URZ, 0xc0, !UPT ;  /* 0x00003fff05057892 */ /* 0x000fe4000f8ec0ff */
[----:B------:R-:W-:Y:S02]  /*3c30*/  ULOP3.LUT UR73, UR10, 0x10000, URZ, 0xfc, !UPT ;  /* 0x000100000a497892 */ /* 0x000fe4000f8efcff */
[----:B------:R-:W-:Y:S02]  /*3c40*/  ULOP3.LUT UR74, UR8, 0x10000, URZ, 0xfc, !UPT ;  /* 0x00010000084a7892 */ /* 0x000fe4000f8efcff */
[----:B------:R-:W-:Y:S01]  /*3c50*/  ULOP3.LUT UR76, UR5, 0x10000, URZ, 0xfc, !UPT ;  /* 0x00010000054c7892 */ /* 0x000fe2000f8efcff */
[----:B-1----:R-:W-:Y:S01]  /*3c60*/  IMAD.U32 R13, RZ, RZ, UR4 ;  /* 0x00000004ff0d7e24 */ /* 0x002fe2000f8e00ff */
[----:B------:R-:W-:Y:S01]  /*3c70*/  UIADD3 UR4, UPT, UPT, UR38, 0x33300, URZ ;  /* 0x0003330026047890 */ /* 0x000fe2000fffe0ff */
[----:B------:R-:W-:-:S03]  /*3c80*/  UMOV UR36, URZ ;  /* 0x000000ff00247c82 */ /* 0x000fc60008000000 */
[----:B------:R-:W-:Y:S02]  /*3c90*/  USHF.R.U32.HI UR6, URZ, 0x4, UR4 ;  /* 0x00000004ff067899 */ /* 0x000fe40008011604 */
[----:B------:R-:W-:Y:S02]  /*3ca0*/  ULEA.HI UR4, UR9, UR11, URZ, 0x8 ;  /* 0x0000000b09047291 */ /* 0x000fe4000f8f40ff */
[----:B------:R-:W-:Y:S01]  /*3cb0*/  ULOP3.LUT UR6, UR6, 0x3fff, URZ, 0xc0, !UPT ;  /* 0x00003fff06067892 */ /* 0x000fe2000f8ec0ff */
[----:B--2---:R-:W-:Y:S01]  /*3cc0*/  R2UR UR33, R2 ;  /* 0x00000000022172ca */ /* 0x004fe200000e0000 */
[----:B------:R-:W-:Y:S02]  /*3cd0*/  USHF.R.S32.HI UR12, URZ, 0x8, UR4 ;  /* 0x00000008ff0c7899 */ /* 0x000fe40008011404 */
[----:B------:R-:W-:Y:S02]  /*3ce0*/  ULOP3.LUT UR75, UR6, 0x10000, URZ, 0xfc, !UPT ;  /* 0x00010000064b7892 */ /* 0x000fe4000f8efcff */
[----:B------:R-:W-:-:S02]  /*3cf0*/  UISETP.LT.AND UP0, UPT, UR12, 0x1, UPT ;  /* 0x000000010c00788c */ /* 0x000fc4000bf01270 */
[----:B------:R-:W-:Y:S02]  /*3d00*/  IMAD.U32 R11, RZ, RZ, UR12 ;  /* 0x0000000cff0b7e24 */ /* 0x000fe4000f8e00ff */
[----:B------:R-:W-:-:S04]  /*3d10*/  USEL UR12, UR12, 0x1, !UP0 ;  /* 0x000000010c0c7887 */ /* 0x000fc8000c000000 */
[----:B------:R-:W-:Y:S02]  /*3d20*/  UIADD3 UR4, UPT, UPT, UR33, 0x88, URZ ;  /* 0x0000008821047890 */ /* 0x000fe4000fffe0ff */
[----:B------:R-:W-:Y:S02]  /*3d30*/  UIADD3 UR58, UPT, UPT, UR33, -0x3fffff7c, URZ ;  /* 0xc0000084213a7890 */ /* 0x000fe4000fffe0ff */
[----:B------:R-:W-:Y:S02]  /*3d40*/  UIADD3 UR56, UPT, UPT, UR33, 0x80, URZ ;  /* 0x0000008021387890 */ /* 0x000fe4000fffe0ff */
[----:B------:R-:W-:Y:S01]  /*3d50*/  UIADD3 UR70, UPT, UPT, UR33, 0x84, URZ ;  /* 0x0000008421467890 */ /* 0x000fe2000fffe0ff */
[----:B------:R-:W-:Y:S01]  /*3d60*/  MOV R24, UR4 ;  /* 0x0000000400187c02 */ /* 0x000fe20008000f00 */
[----:B------:R-:W-:Y:S02]  /*3d70*/  UIADD3 UR68, UPT, UPT, UR33, 0x40000080, URZ ;  /* 0x4000008021447890 */ /* 0x000fe4000fffe0ff */
[----:B------:R-:W-:-:S02]  /*3d80*/  UIADD3 UR66, UPT, UPT, UR33, -0x7fffff80, URZ ;  /* 0x8000008021427890 */ /* 0x000fc4000fffe0ff */
[----:B------:R-:W-:Y:S02]  /*3d90*/  UIADD3 UR64, UPT, UPT, UR33, -0x3fffff80, URZ ;  /* 0xc000008021407890 */ /* 0x000fe4000fffe0ff */
[----:B------:R-:W-:Y:S02]  /*3da0*/  UIADD3 UR62, UPT, UPT, UR33, 0x40000084, URZ ;  /* 0x40000084213e7890 */ /* 0x000fe4000fffe0ff */
[----:B------:R-:W-:Y:S02]  /*3db0*/  UIADD3 UR60, UPT, UPT, UR33, -0x7fffff7c, URZ ;  /* 0x80000084213c7890 */ /* 0x000fe4000fffe0ff */
[----:B------:R-:W-:Y:S02]  /*3dc0*/  USHF.R.U32.HI UR4, URZ, 0x11, UR58 ;  /* 0x00000011ff047899 */ /* 0x000fe4000801163a */
[----:B------:R-:W-:Y:S02]  /*3dd0*/  USHF.R.U32.HI UR11, URZ, 0x11, UR56 ;  /* 0x00000011ff0b7899 */ /* 0x000fe40008011638 */
[----:B------:R-:W-:-:S02]  /*3de0*/  USHF.R.U32.HI UR10, URZ, 0x11, UR68 ;  /* 0x00000011ff0a7899 */ /* 0x000fc40008011644 */
[----:B------:R-:W-:Y:S02]  /*3df0*/  USHF.R.U32.HI UR9, URZ, 0x11, UR66 ;  /* 0x00000011ff097899 */ /* 0x000fe40008011642 */
[----:B------:R-:W-:Y:S02]  /*3e00*/  USHF.R.U32.HI UR8, URZ, 0x11, UR64 ;  /* 0x00000011ff087899 */ /* 0x000fe40008011640 */
[----:B------:R-:W-:Y:S02]  /*3e10*/  USHF.R.U32.HI UR7, URZ, 0x11, UR70 ;  /* 0x00000011ff077899 */ /* 0x000fe40008011646 */
[----:B------:R-:W-:Y:S02]  /*3e20*/  USHF.R.U32.HI UR6, URZ, 0x11, UR62 ;  /* 0x00000011ff067899 */ /* 0x000fe4000801163e */
[----:B------:R-:W-:Y:S02]  /*3e30*/  USHF.R.U32.HI UR5, URZ, 0x11, UR60 ;  /* 0x00000011ff057899 */ /* 0x000fe4000801163c */
[----:B------:R-:W-:-:S02]  /*3e40*/  ULOP3.LUT UR4, UR4, 0x6000, URZ, 0xc0, !UPT ;  /* 0x0000600004047892 */ /* 0x000fc4000f8ec0ff */
[----:B------:R-:W-:Y:S02]  /*3e50*/  ULOP3.LUT UR11, UR11, 0x6000, URZ, 0xc0, !UPT ;  /* 0x000060000b0b7892 */ /* 0x000fe4000f8ec0ff */
[----:B------:R-:W-:Y:S02]  /*3e60*/  ULOP3.LUT UR10, UR10, 0x6000, URZ, 0xc0, !UPT ;  /* 0x000060000a0a7892 */ /* 0x000fe4000f8ec0ff */
[----:B------:R-:W-:Y:S02]  /*3e70*/  ULOP3.LUT UR9, UR9, 0x6000, URZ, 0xc0, !UPT ;  /* 0x0000600009097892 */ /* 0x000fe4000f8ec0ff */
[----:B------:R-:W-:Y:S02]  /*3e80*/  ULOP3.LUT UR8, UR8, 0x6000, URZ, 0xc0, !UPT ;  /* 0x0000600008087892 */ /* 0x000fe4000f8ec0ff */
[----:B------:R-:W-:Y:S02]  /*3e90*/  ULOP3.LUT UR7, UR7, 0x6000, URZ, 0xc0, !UPT ;  /* 0x0000600007077892 */ /* 0x000fe4000f8ec0ff */
[----:B------:R-:W-:-:S02]  /*3ea0*/  ULOP3.LUT UR6, UR6, 0x6000, URZ, 0xc0, !UPT ;  /* 0x0000600006067892 */ /* 0x000fc4000f8ec0ff */
[----:B------:R-:W-:Y:S02]  /*3eb0*/  ULOP3.LUT UR5, UR5, 0x6000, URZ, 0xc0, !UPT ;  /* 0x0000600005057892 */ /* 0x000fe4000f8ec0ff */
[----:B------:R-:W-:Y:S02]  /*3ec0*/  ULOP3.LUT UR4, UR4, 0x890, URZ, 0xfc, !UPT ;  /* 0x0000089004047892 */ /* 0x000fe4000f8efcff */
[----:B------:R-:W-:Y:S02]  /*3ed0*/  UIADD3 UR12, UPT, UPT, -UR12, URZ, URZ ;  /* 0x000000ff0c0c7290 */ /* 0x000fe4000fffe1ff */
[----:B------:R-:W-:Y:S02]  /*3ee0*/  ULOP3.LUT UR11, UR11, 0x890, URZ, 0xfc, !UPT ;  /* 0x000008900b0b7892 */ /* 0x000fe4000f8efcff */
[----:B------:R-:W-:Y:S01]  /*3ef0*/  ULOP3.LUT UR10, UR10, 0x890, URZ, 0xfc, !UPT ;  /* 0x000008900a0a7892 */ /* 0x000fe2000f8efcff */
[----:B------:R-:W-:Y:S01]  /*3f00*/  MOV R16, UR4 ;  /* 0x0000000400107c02 */ /* 0x000fe20008000f00 */
[----:B------:R-:W-:Y:S01]  /*3f10*/  ULOP3.LUT UR9, UR9, 0x890, URZ, 0xfc, !UPT ;  /* 0x0000089009097892 */ /* 0x000fe2000f8efcff */
[----:B------:R-:W-:Y:S01]  /*3f20*/  IMAD.U32 R12, RZ, RZ, UR12 ;  /* 0x0000000cff0c7e24 */ /* 0x000fe2000f8e00ff */
        /* <DEDUP_REMOVED lines=8> */
[----:B------:R-:W-:Y:S01]  /*3fb0*/  UMOV UR4, URZ ;  /* 0x000000ff00047c82 */ /* 0x000fe20008000000 */
[----:B------:R-:W-:Y:S01]  /*3fc0*/  MOV R19, UR7 ;  /* 0x0000000700137c02 */ /* 0x000fe20008000f00 */
[----:B------:R-:W-:Y:S01]  /*3fd0*/  IMAD.U32 R18, RZ, RZ, UR6 ;  /* 0x00000006ff127e24 */ /* 0x000fe2000f8e00ff */
[----:B------:R-:W-:-:S02]  /*3fe0*/  MOV R15, UR4 ;  /* 0x00000004000f7c02 */ /* 0x000fc40008000f00 */
[----:B------:R-:W-:-:S07]  /*3ff0*/  MOV R17, UR5 ;  /* 0x0000000500117c02 */ /* 0x000fce0008000f00 */
.L_x_72:
[C---:B------:R-:W-:Y:S02]  /*4000*/  LEA R2, R9.reuse, UR38, 0x3 ;  /* 0x0000002609027c11 */ /* 0x040fe4000f8e18ff */
[----:B-1----:R-:W-:Y:S02]  /*4010*/  SHF.L.U32 R4, R8, 0x1f, RZ ;  /* 0x0000001f08047819 */ /* 0x002fe400000006ff */
[----:B------:R-:W-:Y:S02]  /*4020*/  LEA R5, R9, UR38, 0x4 ;  /* 0x0000002609057c11 */ /* 0x000fe4000f8e20ff */
[----:B------:R-:W1:Y:S02]  /*4030*/  SYNCS.PHASECHK.TRANS64.TRYWAIT P0, [R2+URZ+0x80], R4 ;  /* 0x00008004020075a7 */ /* 0x000e6400080011ff */
[----:B-123--:R-:W-:Y:S05]  /*4040*/  @!P0 BRA `(.L_x_64) ;  /* 0x00000080005c8947 */ /* 0x00efea0003800000 */
.L_x_171:
[----:B-1----:R-:W1:Y:S01]  /*4050*/  LDS.128 R4, [R5+0xf0] ;  /* 0x0000f00005047984 */ /* 0x002e620000000c00 */
[----:B------:R-:W-:Y:S01]  /*4060*/  R2UR UR6, R0 ;  /* 0x00000000000672ca */ /* 0x000fe200000e0000 */
[----:B------:R-:W-:Y:S01]  /*4070*/  @!PT LDS RZ, [RZ] ;  /* 0x00000000fffff984 */ /* 0x000fe20000000800 */
[----:B------:R-:W-:Y:S01]  /*4080*/  @!PT LDS RZ, [RZ] ;  /* 0x00000000fffff984 */ /* 0x000fe20000000800 */
[----:B------:R-:W-:Y:S01]  /*4090*/  @!PT LDS RZ, [RZ] ;  /* 0x00000000fffff984 */ /* 0x000fe20000000800 */
[----:B------:R-:W-:Y:S01]  /*40a0*/  @!PT LDS RZ, [RZ] ;  /* 0x00000000fffff984 */ /* 0x000fe20000000800 */
[----:B------:R2:W-:Y:S06]  /*40b0*/  MEMBAR.ALL.CTA ;  /* 0x0000000000007992 */ /* 0x0005ec0000008000 */
[----:B--2---:R-:W2:Y:S01]  /*40c0*/  FENCE.VIEW.ASYNC.S ;  /* 0x00000000000073c6 */ /* 0x004ea20000000000 */
[----:B-1----:R-:W-:-:S13]  /*40d0*/  LOP3.LUT P0, RZ, R6, 0x1, RZ, 0xc0, !PT ;  /* 0x0000000106ff7812 */ /* 0x002fda000780c0ff */
[----:B--2---:R-:W-:Y:S01]  /*40e0*/  VOTEU.ANY UP3, P0 ;  /* 0x0000000000ff7886 */ /* 0x004fe20000060100 */
[----:B------:R-:W-:-:S13]  /*40f0*/  PLOP3.LUT P0, PT, PT, PT, UP3, 0x80, 0x8 ;  /* 0x000000000008781c */ /* 0x000fda0003f0f038 */
[----:B------:R-:W-:Y:S02]  /*4100*/  @P0 MOV R0, R4 ;  /* 0x0000000400000202 */ /* 0x000fe40000000f00 */
[----:B------:R-:W-:Y:S02]  /*4110*/  @P0 LOP3.LUT R4, R5, 0xffff, RZ, 0xc0, !PT ;  /* 0x0000ffff05040812 */ /* 0x000fe400078ec0ff */
[----:B------:R-:W-:Y:S01]  /*4120*/  @P0 R2UR UR5, R0 ;  /* 0x00000000000502ca */ /* 0x000fe200000e0000 */
[----:B------:R-:W-:Y:S01]  /*4130*/  VIADD R0, R2, 0x90 ;  /* 0x0000009002007836 */ /* 0x000fe20000000000 */
[----:B------:R-:W-:-:S04]  /*4140*/  @P0 R2UR UR4, R4 ;  /* 0x00000000040402ca */ /* 0x000fc800000e0000 */
[----:B------:R-:W-:-:S04]  /*4150*/  PRMT R0, RZ, 0x654, R0 ;  /* 0x00000654ff007816 */ /* 0x000fc80000000000 */
[----:B------:R1:W-:Y:S03]  /*4160*/  SYNCS.ARRIVE.TRANS64.RED.A1T0 RZ, [R0+URZ], RZ ;  /* 0x000000ff00ff79a7 */ /* 0x0003e600081004ff */
[----:B------:R-:W-:Y:S02]  /*4170*/  @UP3 UMOV UR6, UR5 ;  /* 0x0000000500063c82 */ /* 0x000fe40008000000 */
[----:B------:R-:W-:Y:S01]  /*4180*/  @UP3 UMOV UR77, UR4 ;  /* 0x00000004004d3c82 */ /* 0x000fe20008000000 */
[----:B-1----:R-:W-:Y:S01]  /*4190*/  IMAD.U32 R0, RZ, RZ, UR6 ;  /* 0x00000006ff007e24 */ /* 0x002fe2000f8e00ff */
[----:B------:R-:W-:Y:S06]  /*41a0*/  BRA.U !UP5, `(.L_x_65) ;  /* 0x000000010de07547 */ /* 0x000fec000b800000 */
[----:B------:R-:W1:Y:S01]  /*41b0*/  LDCU.128 UR12, c[0x0][0xf10] ;  /* 0x0001e200ff0c77ac */ /* 0x000e620008000c00 */
[----:B------:R-:W-:Y:S02]  /*41c0*/  R2UR UR11, R13 ;  /* 0x000000000d0b72ca */ /* 0x000fe400000e0000 */
[----:B------:R-:W-:Y:S01]  /*41d0*/  R2UR UR10, R14 ;  /* 0x000000000e0a72ca */ /* 0x000fe200000e0000 */
[----:B------:R-:W2:Y:S01]  /*41e0*/  LDCU UR22, c[0x0][0xf20] ;  /* 0x0001e400ff1677ac */ /* 0x000ea20008000800 */
[----:B------:R-:W-:Y:S01]  /*41f0*/  R2UR UR23, R0 ;  /* 0x00000000001772ca */ /* 0x000fe200000e0000 */
[----:B------:R-:W3:Y:S01]  /*4200*/  LDCU UR20, c[0x0][0xf0c] ;  /* 0x0001e180ff1477ac */ /* 0x000ee20008000800 */
[----:B------:R-:W4:Y:S07]  /*4210*/  LDCU.64 UR8, c[0x0][0xf28] ;  /* 0x0001e500ff0877ac */ /* 0x000f2e0008000a00 */
[----:B-1----:R-:W-:-:S02]  /*4220*/  UIMAD.WIDE.U32 UR6, UR11, UR15, URZ ;  /* 0x0000000f0b0672a5 */ /* 0x002fc4000f8e00ff */
[----:B------:R-:W-:Y:S02]  /*4230*/  UIMAD.WIDE.U32 UR4, UR10, UR12, URZ ;  /* 0x0000000c0a0472a5 */ /* 0x000fe4000f8e00ff */
[----:B------:R-:W-:Y:S02]  /*4240*/  UISETP.NE.AND UP0, UPT, UR14, 0x1, UPT ;  /* 0x000000010e00788c */ /* 0x000fe4000bf05270 */
[----:B------:R-:W-:Y:S01]  /*4250*/  UIMAD.WIDE.U32 UR18, UR77, UR15, URZ ;  /* 0x0000000f4d1272a5 */ /* 0x000fe2000f8e00ff */
[----:B------:R-:W-:Y:S02]  /*4260*/  UMOV UR6, UR7 ;  /* 0x0000000700067c82 */ /* 0x000fe40008000000 */
[----:B------:R-:W-:Y:S01]  /*4270*/  UMOV UR4, UR5 ;  /* 0x0000000500047c82 */ /* 0x000fe20008000000 */
[----:B--2---:R-:W-:Y:S02]  /*4280*/  USHF.R.U32.HI UR6, URZ, UR22, UR6 ;  /* 0x00000016ff067299 */ /* 0x004fe40008011606 */
[----:B---3--:R-:W-:-:S02]  /*4290*/  UISETP.NE.AND UP1, UPT, UR20, 0x1, UPT ;  /* 0x000000011400788c */ /* 0x008fc4000bf25270 */
[----:B------:R-:W-:Y:S02]  /*42a0*/  USHF.R.U32.HI UR4, URZ, UR13, UR4 ;  /* 0x0000000dff047299 */ /* 0x000fe40008011604 */
[----:B------:R-:W-:Y:S02]  /*42b0*/  USEL UR5, UR11, UR6, !UP0 ;  /* 0x000000060b057287 */ /* 0x000fe4000c000000 */
[----:B------:R-:W-:Y:S02]  /*42c0*/  USEL UR6, UR10, UR4, !UP1 ;  /* 0x000000040a067287 */ /* 0x000fe4000c800000 */
[----:B----4-:R-:W-:Y:S01]  /*42d0*/  UIMAD.WIDE.U32 UR10, UR5, UR8, URZ ;  /* 0x00000008050a72a5 */ /* 0x010fe2000f8e00ff */
        /* <DEDUP_REMOVED lines=35> */
[----:B------:R-:W-:-:S06]  /*4510*/  UIMAD UR4, UR5, UR20, UR6 ;  /* 0x00000014050472a4 */ /* 0x000fcc000f8e0206 */
[----:B------:R-:W-:-:S07]  /*4520*/  IMAD.U32 R0, RZ, RZ, UR4 ;  /* 0x00000004ff007e24 */ /* 0x000fce000f8e00ff */
.L_x_65:
[----:B------:R-:W1:Y:S02]  /*4530*/  LDCU UR4, c[0x0][0xf30] ;  /* 0x0001e600ff0477ac */ /* 0x000e640008000800 */
[----:B-1----:R-:W-:-:S09]  /*4540*/  UISETP.NE.AND UP0, UPT, UR4, 0x1, UPT ;  /* 0x000000010400788c */ /* 0x002fd2000bf05270 */
[----:B------:R-:W-:Y:S05]  /*4550*/  BRA.U UP0, `(.L_x_66) ;  /* 0x0000000100407547 */ /* 0x000fea000b800000 */
[----:B------:R-:W1:Y:S01]  /*4560*/  LDCU.128 UR4, c[0x0][0xf10] ;  /* 0x0001e200ff0477ac */ /* 0x000e620008000c00 */
[----:B------:R-:W-:Y:S01]  /*4570*/  R2UR UR14, R0 ;  /* 0x00000000000e72ca */ /* 0x000fe200000e0000 */
[----:B------:R-:W2:Y:S01]  /*4580*/  LDCU UR12, c[0x0][0xf0c] ;  /* 0x0001e180ff0c77ac */ /* 0x000ea20008000800 */
[----:B------:R-:W3:Y:S11]  /*4590*/  LDCU UR13, c[0x0][0xf20] ;  /* 0x0001e400ff0d77ac */ /* 0x000ef60008000800 */
[----:B-1----:R-:W-:-:S02]  /*45a0*/  UIMAD.WIDE.U32 UR10, UR14, UR4, URZ ;  /* 0x000000040e0a72a5 */ /* 0x002fc4000f8e00ff */
[----:B------:R-:W-:Y:S02]  /*45b0*/  UIMAD.WIDE.U32 UR8, UR77, UR7, URZ ;  /* 0x000000074d0872a5 */ /* 0x000fe4000f8e00ff */
[----:B--2---:R-:W-:Y:S02]  /*45c0*/  UISETP.NE.AND UP0, UPT, UR12, 0x1, UPT ;  /* 0x000000010c00788c */ /* 0x004fe4000bf05270 */
[----:B------:R-:W-:Y:S01]  /*45d0*/  UISETP.NE.AND UP1, UPT, UR6, 0x1, UPT ;  /* 0x000000010600788c */ /* 0x000fe2000bf25270 */
[----:B------:R-:W-:Y:S02]  /*45e0*/  UMOV UR10, UR11 ;  /* 0x0000000b000a7c82 */ /* 0x000fe40008000000 */
[----:B------:R-:W-:Y:S01]  /*45f0*/  UMOV UR4, UR9 ;  /* 0x0000000900047c82 */ /* 0x000fe20008000000 */
[----:B------:R-:W-:Y:S02]  /*4600*/  USHF.R.U32.HI UR5, URZ, UR5, UR10 ;  /* 0x00000005ff057299 */ /* 0x000fe4000801160a */
[----:B---3--:R-:W-:-:S02]  /*4610*/  USHF.R.U32.HI UR4, URZ, UR13, UR4 ;  /* 0x0000000dff047299 */ /* 0x008fc40008011604 */
[----:B------:R-:W-:Y:S02]  /*4620*/  USEL UR5, UR14, UR5, !UP0 ;  /* 0x000000050e057287 */ /* 0x000fe4000c000000 */
[----:B------:R-:W-:-:S04]  /*4630*/  USEL UR4, UR77, UR4, !UP1 ;  /* 0x000000044d047287 */ /* 0x000fc8000c800000 */
[----:B------:R-:W-:-:S04]  /*4640*/  UIADD3 UR4, UPT, UPT, UR5, -UR4, URZ ;  /* 0x8000000405047290 */ /* 0x000fc8000fffe0ff */
[----:B------:R-:W-:-:S12]  /*4650*/  UIMAD UR77, UR4, UR6, UR77 ;  /* 0x00000006044d72a4 */ /* 0x000fd8000f8e024d */
.L_x_66:
[----:B------:R-:W1:Y:S01]  /*4660*/  LDCU UR4, c[0x0][0x38c] ;  /* 0x00007180ff0477ac */ /* 0x000e620008000800 */
[----:B------:R-:W-:Y:S02]  /*4670*/  R2UR UR6, R15 ;  /* 0x000000000f0672ca */ /* 0x000fe400000e0000 */
[----:B------:R-:W-:Y:S02]  /*4680*/  PLOP3.LUT P1, PT, PT, PT, PT, 0x80, 0x8 ;  /* 0x000000000008781c */ /* 0x000fe40003f2f070 */
[----:B------:R-:W-:Y:S02]  /*4690*/  SHF.L.U32 R5, R10, 0x1f, RZ ;  /* 0x0000001f0a057819 */ /* 0x000fe400000006ff */
[----:B------:R-:W-:-:S07]  /*46a0*/  R2UR UR5, R24 ;  /* 0x00000000180572ca */ /* 0x000fce00000e0000 */
[----:B------:R-:W-:Y:S02]  /*46b0*/  ULEA UR7, UR6, UR38, 0x3 ;  /* 0x0000002606077291 */ /* 0x000fe4000f8e18ff */
[----:B------:R-:W-:Y:S02]  /*46c0*/  ULEA UR32, UR6, UR33, 0x6 ;  /* 0x0000002106207291 */ /* 0x000fe4000f8e30ff */
[----:B-1----:R-:W-:Y:S02]  /*46d0*/  UISETP.GE.AND UP0, UPT, UR4, 0x1, UPT ;  /* 0x000000010400788c */ /* 0x002fe4000bf06270 */
[----:B------:R-:W-:-:S04]  /*46e0*/  IMAD.U32 R2, RZ, RZ, UR7 ;  /* 0x00000007ff027e24 */ /* 0x000fc8000f8e00ff */
[----:B------:R-:W-:-:S05]  /*46f0*/  PLOP3.LUT P0, PT, PT, PT, UP0, 0x80, 0x8 ;  /* 0x000000000008781c */ /* 0x000fca0003f0f008 */
[----:B------:R-:W-:-:S08]  /*4700*/  @UP0 ULEA UR4, UR36, UR38, 0x3 ;  /* 0x0000002624040291 */ /* 0x000fd0000f8e18ff */
[----:B------:R-:W-:-:S04]  /*4710*/  @P0 SHF.L.U32 R4, R3, 0x1f, RZ ;  /* 0x0000001f03040819 */ /* 0x000fc800000006ff */
[----:B------:R1:W2:Y:S01]  /*4720*/  @P0 SYNCS.PHASECHK.TRANS64.TRYWAIT P1, [UR4], R4 ;  /* 0x00000004ff0005a7 */ /* 0x0002a20008021104 */
[----:B------:R-:W-:-:S04]  /*4730*/  ULEA.HI UR4, UR21, UR21, URZ, 0x1 ;  /* 0x0000001515047291 */ /* 0x000fc8000f8f08ff */
[----:B------:R-:W-:-:S04]  /*4740*/  ULOP3.LUT UR4, UR4, 0x7ffffffe, URZ, 0xc0, !UPT ;  /* 0x7ffffffe04047892 */ /* 0x000fc8000f8ec0ff */
[----:B------:R-:W-:-:S04]  /*4750*/  UIADD3 UR4, UPT, UPT, -UR4, UR21, URZ ;  /* 0x0000001504047290 */ /* 0x000fc8000fffe1ff */
[----:B------:R-:W-:Y:S01]  /*4760*/  ULEA UR57, UR4, UR5, 0x1 ;  /* 0x0000000504397291 */ /* 0x000fe2000f8e08ff */
[----:B------:R-:W3:Y:S02]  /*4770*/  SYNCS.PHASECHK.TRANS64.TRYWAIT P0, [UR7+0xb0], R5 ;  /* 0x0000b005ff0075a7 */ /* 0x000ee40008001107 */
[----:B-123--:R-:W-:Y:S09]  /*4780*/  @!P0 BRA `(.L_x_67) ;  /* 0x0000007800a08947 */ /* 0x00eff20003800000 */
.L_x_173:
[----:B------:R-:W-:Y:S01]  /*4790*/  IADD3 R9, PT, PT, R9, 0x1, RZ ;  /* 0x0000000109097810 */ /* 0x000fe20007ffe0ff */
[----:B------:R-:W-:Y:S06]  /*47a0*/  BRA.U !UP0, `(.L_x_68) ;  /* 0x0000000508f87547 */ /* 0x000fec000b800000 */
[----:B------:R-:W-:Y:S01]  /*47b0*/  R2UR UR20, R23 ;  /* 0x00000000171472ca */ /* 0x000fe200000e0000 */
[----:B------:R-:W-:Y:S01]  /*47c0*/  USHF.R.U32.HI UR4, URZ, 0x1a, UR57 ;  /* 0x0000001aff047899 */ /* 0x000fe20008011639 */
[----:B------:R-:W-:Y:S01]  /*47d0*/  R2UR UR19, R22 ;  /* 0x00000000161372ca */ /* 0x000fe200000e0000 */
[----:B------:R-:W-:Y:S01]  /*47e0*/  UIADD3 UR69, UPT, UPT, UR57, 0x40000000, URZ ;  /* 0x4000000039457890 */ /* 0x000fe2000fffe0ff */
[----:B------:R-:W-:Y:S01]  /*47f0*/  R2UR UR18, R21 ;  /* 0x00000000151272ca */ /* 0x000fe200000e0000 */
[----:B------:R-:W-:Y:S01]  /*4800*/  ULOP3.LUT UR67, UR57, 0x80000000, URZ, 0x3c, !UPT ;  /* 0x8000000039437892 */ /* 0x000fe2000f8e3cff */
[----:B------:R-:W-:Y:S01]  /*4810*/  R2UR UR17, R20 ;  /* 0x00000000141172ca */ /* 0x000fe200000e0000 */
[----:B------:R-:W-:Y:S01]  /*4820*/  UIADD3 UR65, UPT, UPT, UR57, -0x40000000, URZ ;  /* 0xc000000039417890 */ /* 0x000fe2000fffe0ff */
[----:B------:R-:W-:Y:S01]  /*4830*/  R2UR UR16, R19 ;  /* 0x00000000131072ca */ /* 0x000fe200000e0000 */
[----:B------:R-:W-:Y:S01]  /*4840*/  UIADD3 UR71, UPT, UPT, UR57, 0x4, URZ ;  /* 0x0000000439477890 */ /* 0x000fe2000fffe0ff */
[----:B------:R-:W-:Y:S01]  /*4850*/  R2UR UR15, R18 ;  /* 0x00000000120f72ca */ /* 0x000fe200000e0000 */
[----:B------:R-:W-:Y:S01]  /*4860*/  UIADD3 UR63, UPT, UPT, UR57, 0x40000004, URZ ;  /* 0x40000004393f7890 */ /* 0x000fe2000fffe0ff */
[----:B------:R-:W-:Y:S01]  /*4870*/  R2UR UR14, R17 ;  /* 0x00000000110e72ca */ /* 0x000fe200000e0000 */
[----:B------:R-:W-:Y:S01]  /*4880*/  UIADD3 UR61, UPT, UPT, UR57, -0x7ffffffc, URZ ;  /* 0x80000004393d7890 */ /* 0x000fe2000fffe0ff */
[----:B------:R-:W-:Y:S01]  /*4890*/  R2UR UR13, R16 ;  /* 0x00000000100d72ca */ /* 0x000fe200000e0000 */
[----:B------:R-:W-:Y:S01]  /*48a0*/  UIADD3 UR59, UPT, UPT, UR57, -0x3ffffffc, URZ ;  /* 0xc0000004393b7890 */ /* 0x000fe2000fffe0ff */
[----:B------:R-:W-:Y:S01]  /*48b0*/  R2UR UR35, R12 ;  /* 0x000000000c2372ca */ /* 0x000fe200000e0000 */
[----:B------:R-:W-:Y:S01]  /*48c0*/  ULOP3.LUT UR54, UR4, 0x30, URZ, 0xc0, !UPT ;  /* 0x0000003004367892 */ /* 0x000fe2000f8ec0ff */
[----:B------:R-:W-:Y:S01]  /*48d0*/  R2UR UR34, R11 ;  /* 0x000000000b2272ca */ /* 0x000fe200000e0000 */
[----:B------:R-:W-:-:S02]  /*48e0*/  USHF.R.U32.HI UR10, URZ, 0x1a, UR69 ;  /* 0x0000001aff0a7899 */ /* 0x000fc40008011645 */
[----:B------:R-:W-:Y:S02]  /*48f0*/  USHF.R.U32.HI UR8, URZ, 0x1a, UR67 ;  /* 0x0000001aff087899 */ /* 0x000fe40008011643 */
[----:B------:R-:W-:Y:S02]  /*4900*/  USHF.R.U32.HI UR7, URZ, 0x1a, UR65 ;  /* 0x0000001aff077899 */ /* 0x000fe40008011641 */
[----:B------:R-:W-:Y:S02]  /*4910*/  USHF.R.U32.HI UR6, URZ, 0x1a, UR71 ;  /* 0x0000001aff067899 */ /* 0x000fe40008011647 */
[----:B------:R-:W-:Y:S02]  /*4920*/  USHF.R.U32.HI UR5, URZ, 0x1a, UR63 ;  /* 0x0000001aff057899 */ /* 0x000fe4000801163f */
[----:B------:R-:W-:Y:S02]  /*4930*/  USHF.R.U32.HI UR4, URZ, 0x1a, UR61 ;  /* 0x0000001aff047899 */ /* 0x000fe4000801163d */
[----:B------:R-:W-:-:S02]  /*4940*/  USHF.R.U32.HI UR12, URZ, 0x1a, UR59 ;  /* 0x0000001aff0c7899 */ /* 0x000fc4000801163b */
[----:B------:R-:W-:Y:S02]  /*4950*/  ULOP3.LUT UR10, UR10, 0x30, URZ, 0xc0, !UPT ;  /* 0x000000300a0a7892 */ /* 0x000fe4000f8ec0ff */
[----:B------:R-:W-:Y:S02]  /*4960*/  ULOP3.LUT UR8, UR8, 0x30, URZ, 0xc0, !UPT ;  /* 0x0000003008087892 */ /* 0x000fe4000f8ec0ff */
[----:B------:R-:W-:Y:S02]  /*4970*/  ULOP3.LUT UR7, UR7, 0x30, URZ, 0xc0, !UPT ;  /* 0x0000003007077892 */ /* 0x000fe4000f8ec0ff */
[----:B------:R-:W-:Y:S02]  /*4980*/  ULOP3.LUT UR6, UR6, 0x30, URZ, 0xc0, !UPT ;  /* 0x0000003006067892 */ /* 0x000fe4000f8ec0ff */
[----:B------:R-:W-:Y:S02]  /*4990*/  ULOP3.LUT UR5, UR5, 0x30, URZ, 0xc0, !UPT ;  /* 0x0000003005057892 */ /* 0x000fe4000f8ec0ff */
[----:B------:R-:W-:-:S02]  /*49a0*/  ULOP3.LUT UR4, UR4, 0x30, URZ, 0xc0, !UPT ;  /* 0x0000003004047892 */ /* 0x000fc4000f8ec0ff */
[----:B------:R-:W-:Y:S02]  /*49b0*/  ULOP3.LUT UR12, UR12, 0x30, URZ, 0xc0, !UPT ;  /* 0x000000300c0c7892 */ /* 0x000fe4000f8ec0ff */
[----:B------:R-:W-:Y:S01]  /*49c0*/  UPRMT UR55, UR54, 0x5410, UR20 ;  /* 0x0000541036377896 */ /* 0x000fe20008000014 */
[----:B------:R-:W-:Y:S01]  /*49d0*/  UMOV UR11, URZ ;  /* 0x000000ff000b7c82 */ /* 0x000fe20008000000 */
[----:B------:R-:W-:Y:S01]  /*49e0*/  UMOV UR9, UR36 ;  /* 0x0000002400097c82 */ /* 0x000fe20008000000 */
[----:B------:R-:W-:Y:S02]  /*49f0*/  UPRMT UR53, UR10, 0x5410, UR19 ;  /* 0x000054100a357896 */ /* 0x000fe40008000013 */
[----:B------:R-:W-:Y:S02]  /*4a00*/  UPRMT UR51, UR8, 0x5410, UR18 ;  /* 0x0000541008337896 */ /* 0x000fe40008000012 */
[----:B------:R-:W-:Y:S02]  /*4a10*/  UPRMT UR49, UR7, 0x5410, UR17 ;  /* 0x0000541007317896 */ /* 0x000fe40008000011 */
[----:B------:R-:W-:-:S02]  /*4a20*/  UPRMT UR47, UR6, 0x5410, UR16 ;  /* 0x00005410062f7896 */ /* 0x000fc40008000010 */
[----:B------:R-:W-:Y:S02]  /*4a30*/  UPRMT UR45, UR5, 0x5410, UR15 ;  /* 0x00005410052d7896 */ /* 0x000fe4000800000f */
[----:B------:R-:W-:Y:S02]  /*4a40*/  UPRMT UR43, UR4, 0x5410, UR14 ;  /* 0x00005410042b7896 */ /* 0x000fe4000800000e */
[----:B------:R-:W-:Y:S01]  /*4a50*/  UPRMT UR41, UR12, 0x5410, UR13 ;  /* 0x000054100c297896 */ /* 0x000fe2000800000d */
[----:B------:R-:W-:Y:S01]  /*4a60*/  UMOV UR54, URZ ;  /* 0x000000ff00367c82 */ /* 0x000fe20008000000 */
[----:B------:R-:W-:Y:S01]  /*4a70*/  UMOV UR52, URZ ;  /* 0x000000ff00347c82 */ /* 0x000fe20008000000 */
[----:B------:R-:W-:Y:S01]  /*4a80*/  UMOV UR50, URZ ;  /* 0x000000ff00327c82 */ /* 0x000fe20008000000 */
[----:B------:R-:W-:Y:S01]  /*4a90*/  UMOV UR48, URZ ;  /* 0x000000ff00307c82 */ /* 0x000fe20008000000 */
[----:B------:R-:W-:Y:S01]  /*4aa0*/  UMOV UR46, URZ ;  /* 0x000000ff002e7c82 */ /* 0x000fe20008000000 */
[----:B------:R-:W-:Y:S01]  /*4ab0*/  UMOV UR44, URZ ;  /* 0x000000ff002c7c82 */ /* 0x000fe20008000000 */
[----:B------:R-:W-:Y:S01]  /*4ac0*/  UMOV UR42, URZ ;  /* 0x000000ff002a7c82 */ /* 0x000fe20008000000 */
[----:B------:R-:W-:-:S05]  /*4ad0*/  UMOV UR40, URZ ;  /* 0x000000ff00287c82 */ /* 0x000fca0008000000 */
.L_x_71:
[----:B------:R-:W-:Y:S02]  /*4ae0*/  UIADD3 UR35, UPT, UPT, UR35, 0x1, URZ ;  /* 0x0000000123237890 */ /* 0x000fe4000fffe0ff */
[----:B----4-:R-:W-:Y:S02]  /*4af0*/  ULEA UR7, UR9, UR38, 0x3 ;  /* 0x0000002609077291 */ /* 0x010fe4000f8e18ff */
[----:B------:R-:W-:Y:S01]  /*4b00*/  UISETP.NE.AND UP2, UPT, UR35, URZ, UPT ;  /* 0x000000ff2300728c */ /* 0x000fe2000bf45270 */
[----:B---3--:R-:W-:Y:S10]  /*4b10*/  @P1 BRA `(.L_x_69) ;  /* 0x00000000000c1947 */ /* 0x008ff40003800000 */
[----:B-1----:R-:W-:Y:S04]  /*4b20*/  SHF.L.U32 R5, R3, 0x1f, RZ ;  /* 0x0000001f03057819 */ /* 0x002fe800000006ff */
[----:B------:R-:W1:Y:S02]  /*4b30*/  SYNCS.PHASECHK.TRANS64.TRYWAIT P0, [UR7], R5 ;  /* 0x00000005ff0075a7 */ /* 0x000e640008001107 */
[----:B-1----:R-:W-:Y:S05]  /*4b40*/  @!P0 BRA `(.L_x_70) ;  /* 0x0000007400cc8947 */ /* 0x002fea0003800000 */
.L_x_69:
[----:B------:R-:W-:Y:S01]  /*4b50*/  UISETP.NE.AND UP0, UPT, UR34, 0x1, UPT ;  /* 0x000000012200788c */ /* 0x000fe2000bf05270 */
[----:B------:R-:W-:Y:S01]  /*4b60*/  PLOP3.LUT P1, PT, PT, PT, PT, 0x80, 0x8 ;  /* 0x000000000008781c */ /* 0x000fe20003f2f070 */
[----:B------:R-:W-:Y:S02]  /*4b70*/  UIADD3 UR4, UPT, UPT, UR9, 0x1, URZ ;  /* 0x0000000109047890 */ /* 0x000fe4000fffe0ff */
[----:B------:R-:W-:Y:S02]  /*4b80*/  ULEA UR10, UR9, UR75, 0x6 ;  /* 0x0000004b090a7291 */ /* 0x000fe4000f8e30ff */
[----:B------:R-:W-:Y:S01]  /*4b90*/  UISETP.NE.AND UP1, UPT, UR4, 0x4, UPT ;  /* 0x000000040400788c */ /* 0x000fe2000bf25270 */
[----:B------:R-:W-:Y:S01]  /*4ba0*/  PLOP3.LUT P0, PT, PT, PT, UP0, 0x80, 0x8 ;  /* 0x000000000008781c */ /* 0x000fe20003f0f008 */
[----:B------:R-:W-:Y:S02]  /*4bb0*/  ULEA UR8, UR9, UR76, 0x6 ;  /* 0x0000004c09087291 */ /* 0x000fe4000f8e30ff */
[----:B------:R-:W-:Y:S02]  /*4bc0*/  USEL UR5, URZ, 0x1, UP1 ;  /* 0x00000001ff057887 */ /* 0x000fe40008800000 */
[----:B------:R-:W-:Y:S02]  /*4bd0*/  USEL UR36, UR4, URZ, UP1 ;  /* 0x000000ff04247287 */ /* 0x000fe40008800000 */
[----:B------:R-:W-:Y:S02]  /*4be0*/  UIADD3 UR14, UPT, UPT, UR10, 0x20, URZ ;  /* 0x000000200a0e7890 */ /* 0x000fe4000fffe0ff */
[----:B------:R-:W-:Y:S01]  /*4bf0*/  @UP0 ULEA UR4, UR36, UR38, 0x3 ;  /* 0x0000002624040291 */ /* 0x000fe2000f8e18ff */
[----:B------:R-:W-:Y:S01]  /*4c00*/  LOP3.LUT R3, R3, UR5, RZ, 0x3c, !PT ;  /* 0x0000000503037c12 */ /* 0x000fe2000f8e3cff */
[----:B------:R-:W-:Y:S02]  /*4c10*/  UISETP.NE.U32.AND UP0, UPT, UR11, URZ, UPT ;  /* 0x000000ff0b00728c */ /* 0x000fe4000bf05070 */
[----:B------:R-:W-:Y:S01]  /*4c20*/  UIADD3 UR18, UPT, UPT, UR8, 0x20, URZ ;  /* 0x0000002008127890 */ /* 0x000fe2000fffe0ff */
[----:B-1----:R-:W-:Y:S01]  /*4c30*/  @P0 SHF.L.U32 R4, R3, 0x1f, RZ ;  /* 0x0000001f03040819 */ /* 0x002fe200000006ff */
[----:B------:R-:W-:Y:S02]  /*4c40*/  ULEA UR6, UR9, UR74, 0xa ;  /* 0x0000004a09067291 */ /* 0x000fe4000f8e50ff */
[----:B------:R-:W-:Y:S01]  /*4c50*/  UIADD3 UR37, UPT, UPT, UR7, 0x20, URZ ;  /* 0x0000002007257890 */ /* 0x000fe2000fffe0ff */
[----:B------:R2:W3:Y:S01]  /*4c60*/  @P0 SYNCS.PHASECHK.TRANS64.TRYWAIT P1, [UR4], R4 ;  /* 0x00000004ff0005a7 */ /* 0x0004e20008021104 */
[----:B------:R-:W-:Y:S02]  /*4c70*/  ULEA UR4, UR9, UR73, 0xb ;  /* 0x0000004909047291 */ /* 0x000fe4000f8e58ff */
[----:B------:R-:W-:Y:S02]  /*4c80*/  UIADD3 UR26, UPT, UPT, UR6, 0x2, URZ ;  /* 0x00000002061a7890 */ /* 0x000fe4000fffe0ff */
[----:B------:R-:W-:Y:S02]  /*4c90*/  UIADD3 UR22, UPT, UPT, UR4, 0x2, URZ ;  /* 0x0000000204167890 */ /* 0x000fe4000fffe0ff */
[----:B------:R-:W-:Y:S02]  /*4ca0*/  UIADD3 UR28, UPT, UPT, UR6, 0x4, URZ ;  /* 0x00000004061c7890 */ /* 0x000fe4000fffe0ff */
[----:B------:R-:W-:Y:S02]  /*4cb0*/  UIADD3 UR16, UPT, UPT, UR4, 0x4, URZ ;  /* 0x0000000404107890 */ /* 0x000fe4000fffe0ff */
[----:B------:R-:W-:Y:S02]  /*4cc0*/  UIADD3 UR12, UPT, UPT, UR6, 0x6, URZ ;  /* 0x00000006060c7890 */ /* 0x000fe4000fffe0ff */
[----:B------:R-:W-:Y:S02]  /*4cd0*/  UIADD3 UR30, UPT, UPT, UR6, 0x200, URZ ;  /* 0x00000200061e7890 */ /* 0x000fe4000fffe0ff */
[----:B------:R-:W-:Y:S02]  /*4ce0*/  UIADD3 UR24, UPT, UPT, UR6, 0x202, URZ ;  /* 0x0000020206187890 */ /* 0x000fe4000fffe0ff */
[----:B------:R-:W-:Y:S02]  /*4cf0*/  UIADD3 UR20, UPT, UPT, UR4, 0x402, URZ ;  /* 0x0000040204147890 */ /* 0x000fe4000fffe0ff */
[----:B------:R-:W-:Y:S01]  /*4d00*/  UIADD3 UR34, UPT, UPT, UR34, -0x1, URZ ;  /* 0xffffffff22227890 */ /* 0x000fe2000fffe0ff */
[----:B------:R-:W-:Y:S01]  /*4d10*/  UMOV UR11, 0x4008 ;  /* 0x00004008000b7882 */ /* 0x000fe20000000000 */
[----:B------:R-:W-:Y:S01]  /*4d20*/  UMOV UR15, 0x4008 ;  /* 0x00004008000f7882 */ /* 0x000fe20000000000 */
[----:B------:R1:W-:Y:S01]  /*4d30*/  UTCCP.T.S.4x32dp128bit tmem[UR33+0x80], gdesc[UR10] ;  /* 0x0000800a210079e7 */ /* 0x0003e20009100000 */
[----:B------:R4:W-:Y:S01]  /*4d40*/  UTCCP.T.S.4x32dp128bit tmem[UR33+0x84], gdesc[UR14] ;  /* 0x0000840e210079e7 */ /* 0x0009e20009100000 */
[----:B------:R-:W-:Y:S01]  /*4d50*/  UMOV UR9, 0x4008 ;  /* 0x0000400800097882 */ /* 0x000fe20000000000 */
[----:B------:R-:W-:Y:S01]  /*4d60*/  UMOV UR19, 0x4008 ;  /* 0x0000400800137882 */ /* 0x000fe20000000000 */
[----:B------:R2:W-:Y:S01]  /*4d70*/  UTCCP.T.S.4x32dp128bit tmem[UR33+0x88], gdesc[UR8] ;  /* 0x00008808210079e7 */ /* 0x0005e20009100000 */
[----:B------:R2:W-:Y:S01]  /*4d80*/  UTCCP.T.S.4x32dp128bit tmem[UR33+0x8c], gdesc[UR18] ;  /* 0x00008c12210079e7 */ /* 0x0005e20009100000 */
[----:B------:R-:W-:Y:S01]  /*4d90*/  UMOV UR7, 0x40004040 ;  /* 0x4000404000077882 */ /* 0x000fe20000000000 */
[----:B------:R-:W-:Y:S01]  /*4da0*/  UMOV UR5, 0x40004040 ;  /* 0x4000404000057882 */ /* 0x000fe20000000000 */
[----:B------:R-:W-:Y:S01]  /*4db0*/  UMOV UR27, 0x40004040 ;  /* 0x40004040001b7882 */ /* 0x000fe20000000000 */
[----:B------:R2:W-:Y:S01]  /*4dc0*/  UTCQMMA gdesc[UR4], gdesc[UR6], tmem[UR32], tmem[UR54], idesc[UR55], tmem[UR56], UP0 ;  /* 0x0038360604007dea */ /* 0x0005e20008000320 */
[----:B------:R-:W-:Y:S01]  /*4dd0*/  UMOV UR23, 0x40004040 ;  /* 0x4000404000177882 */ /* 0x000fe20000000000 */
[----:B------:R-:W-:Y:S01]  /*4de0*/  UMOV UR29, 0x40004040 ;  /* 0x40004040001d7882 */ /* 0x000fe20000000000 */
[----:B------:R-:W-:Y:S01]  /*4df0*/  UTCQMMA gdesc[UR22], gdesc[UR26], tmem[UR32], tmem[UR52], idesc[UR53], tmem[UR68], UPT ;  /* 0x0044341a16007dea */ /* 0x000fe2000b800320 */
[----:B------:R-:W-:Y:S01]  /*4e00*/  UMOV UR17, 0x40004040 ;  /* 0x4000404000117882 */ /* 0x000fe20000000000 */
[----:B------:R-:W-:Y:S01]  /*4e10*/  UMOV UR13, 0x40004040 ;  /* 0x40004040000d7882 */ /* 0x000fe20000000000 */
[----:B------:R-:W-:Y:S01]  /*4e20*/  UTCQMMA gdesc[UR16], gdesc[UR28], tmem[UR32], tmem[UR50], idesc[UR51], tmem[UR66], UPT ;  /* 0x0042321c10007dea */ /* 0x000fe2000b800320 */
[----:B------:R-:W-:Y:S01]  /*4e30*/  UMOV UR31, 0x40004040 ;  /* 0x40004040001f7882 */ /* 0x000fe20000000000 */
[----:B------:R-:W-:Y:S01]  /*4e40*/  UMOV UR25, 0x40004040 ;  /* 0x4000404000197882 */ /* 0x000fe20000000000 */
[----:B------:R-:W-:Y:S01]  /*4e50*/  UMOV UR21, 0x40004040 ;  /* 0x4000404000157882 */ /* 0x000fe20000000000 */
[----:B-1----:R-:W-:Y:S02]  /*4e60*/  UIADD3 UR10, UPT, UPT, UR4, 0x6, URZ ;  /* 0x00000006040a7890 */ /* 0x002fe4000fffe0ff */
[----:B----4-:R-:W-:Y:S02]  /*4e70*/  UIADD3 UR14, UPT, UPT, UR4, 0x404, URZ ;  /* 0x00000404040e7890 */ /* 0x010fe4000fffe0ff */
[----:B--2---:R-:W-:Y:S02]  /*4e80*/  UIADD3 UR8, UPT, UPT, UR4, 0x400, URZ ;  /* 0x0000040004087890 */ /* 0x004fe4000fffe0ff */
[----:B------:R-:W-:Y:S01]  /*4e90*/  UIADD3 UR18, UPT, UPT, UR6, 0x204, URZ ;  /* 0x0000020406127890 */ /* 0x000fe2000fffe0ff */
[----:B------:R-:W-:Y:S01]  /*4ea0*/  UMOV UR11, 0x40004040 ;  /* 0x40004040000b7882 */ /* 0x000fe20000000000 */
[----:B------:R-:W-:Y:S01]  /*4eb0*/  UMOV UR9, 0x40004040 ;  /* 0x4000404000097882 */ /* 0x000fe20000000000 */
[----:B------:R1:W-:Y:S01]  /*4ec0*/  UTCQMMA gdesc[UR10], gdesc[UR12], tmem[UR32], tmem[UR48], idesc[UR49], tmem[UR64], UPT ;  /* 0x0040300c0a007dea */ /* 0x0003e2000b800320 */
[----:B------:R-:W-:Y:S02]  /*4ed0*/  UIADD3 UR6, UPT, UPT, UR6, 0x206, URZ ;  /* 0x0000020606067890 */ /* 0x000fe4000fffe0ff */
[----:B------:R-:W-:Y:S01]  /*4ee0*/  UIADD3 UR4, UPT, UPT, UR4, 0x406, URZ ;  /* 0x0000040604047890 */ /* 0x000fe2000fffe0ff */
[----:B------:R2:W-:Y:S01]  /*4ef0*/  UTCQMMA gdesc[UR8], gdesc[UR30], tmem[UR32], tmem[UR46], idesc[UR47], tmem[UR70], UPT ;  /* 0x00462e1e08007dea */ /* 0x0005e2000b800320 */
[----:B------:R4:W-:Y:S01]  /*4f00*/  UTCQMMA gdesc[UR20], gdesc[UR24], tmem[UR32], tmem[UR44], idesc[UR45], tmem[UR62], UPT ;  /* 0x003e2c1814007dea */ /* 0x0009e2000b800320 */
[----:B------:R-:W-:Y:S01]  /*4f10*/  UMOV UR19, 0x40004040 ;  /* 0x4000404000137882 */ /* 0x000fe20000000000 */
[----:B------:R-:W-:Y:S02]  /*4f20*/  UMOV UR15, 0x40004040 ;  /* 0x40004040000f7882 */ /* 0x000fe40000000000 */
[----:B------:R4:W-:Y:S03]  /*4f30*/  UTCQMMA gdesc[UR14], gdesc[UR18], tmem[UR32], tmem[UR42], idesc[UR43], tmem[UR60], UPT ;  /* 0x003c2a120e007dea */ /* 0x0009e6000b800320 */
[----:B------:R4:W-:Y:S01]  /*4f40*/  UTCQMMA gdesc[UR4], gdesc[UR6], tmem[UR32], tmem[UR40], idesc[UR41], tmem[UR58], UPT ;  /* 0x003a280604007dea */ /* 0x0009e2000b800320 */
[----:B------:R4:W-:Y:S01]  /*4f50*/  UTCBAR.MULTICAST [UR37], URZ, UR72 ;  /* 0x000000ff250073e9 */ /* 0x0009e20008000848 */
[----:B-1----:R-:W-:Y:S01]  /*4f60*/  UMOV UR11, 0x1 ;  /* 0x00000001000b7882 */ /* 0x002fe20000000000 */
[----:B--2---:R-:W-:Y:S01]  /*4f70*/  UMOV UR9, UR36 ;  /* 0x0000002400097c82 */ /* 0x004fe20008000000 */
[----:B------:R-:W-:Y:S05]  /*4f80*/  BRA.U UP2, `(.L_x_71) ;  /* 0xfffffff902d47547 */ /* 0x000fea000b83ffff */
.L_x_68:
[----:B----4-:R-:W-:Y:S02]  /*4f90*/  R2UR UR5, R2 ;  /* 0x00000000020572ca */ /* 0x010fe400000e0000 */
[----:B------:R-:W-:Y:S02]  /*4fa0*/  R2UR UR4, R15 ;  /* 0x000000000f0472ca */ /* 0x000fe400000e0000 */
[----:B------:R-:W-:Y:S02]  /*4fb0*/  R2UR UR6, R95 ;  /* 0x000000005f0672ca */ /* 0x000fe400000e0000 */
[----:B------:R-:W-:-:S04]  /*4fc0*/  ISETP.NE.AND P0, PT, R9, 0x2, PT ;  /* 0x000000020900780c */ /* 0x000fc80003f05270 */
[----:B------:R-:W-:Y:S02]  /*4fd0*/  SEL R2, RZ, 0x1, P0 ;  /* 0x00000001ff027807 */ /* 0x000fe40000000000 */
[----:B------:R-:W-:Y:S01]  /*4fe0*/  SEL R9, R9, RZ, P0 ;  /* 0x000000ff09097207 */ /* 0x000fe20000000000 */
[----:B------:R-:W-:Y:S01]  /*4ff0*/  UIADD3 UR5, UPT, UPT, UR5, 0xa0, URZ ;  /* 0x000000a005057890 */ /* 0x000fe2000fffe0ff */
[----:B------:R-:W-:Y:S01]  /*5000*/  LOP3.LUT R8, R8, R2, RZ, 0x3c, !PT ;  /* 0x0000000208087212 */ /* 0x000fe200078e3cff */
[----:B------:R-:W-:Y:S02]  /*5010*/  UIADD3 UR4, UPT, UPT, UR4, 0x1, URZ ;  /* 0x0000000104047890 */ /* 0x000fe4000fffe0ff */
[----:B------:R-:W-:Y:S02]  /*5020*/  UIADD3 UR21, UPT, UPT, UR77, UR6, URZ ;  /* 0x000000064d157290 */ /* 0x000fe4000fffe0ff */
[----:B------:R-:W-:-:S03]  /*5030*/  UISETP.NE.AND UP0, UPT, UR4, 0x2, UPT ;  /* 0x000000020400788c */ /* 0x000fc6000bf05270 */
[----:B------:R2:W-:Y:S01]  /*5040*/  UTCBAR [UR5], URZ ;  /* 0x000000ff050073e9 */ /* 0x0005e200080000ff */
[----:B------:R-:W-:Y:S02]  /*5050*/  USEL UR6, URZ, 0x1, UP0 ;  /* 0x00000001ff067887 */ /* 0x000fe40008000000 */
[----:B------:R-:W-:-:S04]  /*5060*/  USEL UR4, UR4, URZ, UP0 ;  /* 0x000000ff04047287 */ /* 0x000fc80008000000 */
[----:B------:R-:W-:Y:S02]  /*5070*/  LOP3.LUT R10, R10, UR6, RZ, 0x3c, !PT ;  /* 0x000000060a0a7c12 */ /* 0x000fe4000f8e3cff */
[----:B------:R-:W-:Y:S01]  /*5080*/  IMAD.U32 R15, RZ, RZ, UR4 ;  /* 0x00000004ff0f7e24 */ /* 0x000fe2000f8e00ff */
[----:B------:R-:W-:Y:S06]  /*5090*/  BRA.U UP3, `(.L_x_72) ;  /* 0xffffffed03d87547 */ /* 0x000fec000b83ffff */
[----:B------:R-:W4:Y:S01]  /*50a0*/  S2UR UR7, SR_CgaCtaId ;  /* 0x00000000000779c3 */ /* 0x000f220000008800 */
[----:B--2---:R-:W-:Y:S02]  /*50b0*/  R2UR UR5, R15 ;  /* 0x000000000f0572ca */ /* 0x004fe400000e0000 */
[----:B------:R-:W-:Y:S01]  /*50c0*/  ELECT P0, URZ, PT ;  /* 0x0000000000ff782f */ /* 0x000fe20003800000 */
[----:B------:R-:W-:Y:S01]  /*50d0*/  IMAD.MOV.U32 R0, RZ, RZ, 0x1 ;  /* 0x00000001ff007424 */ /* 0x000fe200078e00ff */
[----:B------:R-:W-:Y:S01]  /*50e0*/  UIADD3 UR38, UPT, UPT, UR38, 0xb0, URZ ;  /* 0x000000b026267890 */ /* 0x000fe2000fffe0ff */
[----:B------:R-:W-:Y:S01]  /*50f0*/  SHF.L.U32 R2, R10, 0x1f, RZ ;  /* 0x0000001f0a027819 */ /* 0x000fe200000006ff */
[----:B------:R-:W-:Y:S01]  /*5100*/  UMOV UR4, 0x40 ;  /* 0x0000004000047882 */ /* 0x000fe20000000000 */
[----:B------:R-:W-:Y:S01]  /*5110*/  UVIRTCOUNT.DEALLOC.SMPOOL 0x80 ;  /* 0x000000800000784c */ /* 0x000fe20000000000 */
[----:B----4-:R-:W-:-:S05]  /*5120*/  ULEA UR7, UR7, UR4, 0x18 ;  /* 0x0000000407077291 */ /* 0x010fca000f8ec0ff */
[----:B------:R-:W-:-:S04]  /*5130*/  ULEA UR4, UR5, UR38, 0x3 ;  /* 0x0000002605047291 */ /* 0x000fc8000f8e18ff */
[----:B------:R2:W-:Y:S05]  /*5140*/  @P0 STS.U8 [UR7+0x1c], R0 ;  /* 0x00001c00ff000988 */ /* 0x0005ea0008000007 */
[----:B------:R-:W4:Y:S02]  /*5150*/  SYNCS.PHASECHK.TRANS64.TRYWAIT P0, [UR4], R2 ;  /* 0x00000002ff0075a7 */ /* 0x000f240008001104 */
[----:B--2-4-:R-:W-:Y:S05]  /*5160*/  @!P0 BRA `(.L_x_73) ;  /* 0x00000070005c8947 */ /* 0x014fea0003800000 */
.L_x_176:
[----:B------:R-:W-:-:S13]  /*5170*/  R2UR UR4, R15 ;  /* 0x000000000f0472ca */ /* 0x000fda00000e0000 */
[----:B------:R-:W-:-:S04]  /*5180*/  UIADD3 UR4, UPT, UPT, UR4, 0x1, URZ ;  /* 0x0000000104047890 */ /* 0x000fc8000fffe0ff */
[----:B------:R-:W-:-:S04]  /*5190*/  UISETP.NE.AND UP0, UPT, UR4, 0x2, UPT ;  /* 0x000000020400788c */ /* 0x000fc8000bf05270 */
[----:B------:R-:W-:Y:S02]  /*51a0*/  USEL UR5, URZ, 0x1, UP0 ;  /* 0x00000001ff057887 */ /* 0x000fe40008000000 */
[----:B------:R-:W-:-:S04]  /*51b0*/  USEL UR4, UR4, URZ, UP0 ;  /* 0x000000ff04047287 */ /* 0x000fc80008000000 */
[----:B------:R-:W-:Y:S01]  /*51c0*/  ULEA UR4, UR4, UR38, 0x3 ;  /* 0x0000002604047291 */ /* 0x000fe2000f8e18ff */
[----:B--2---:R-:W-:-:S04]  /*51d0*/  LOP3.LUT R2, R10, UR5, RZ, 0x3c, !PT ;  /* 0x000000050a027c12 */ /* 0x004fc8000f8e3cff */
[----:B------:R-:W-:-:S04]  /*51e0*/  SHF.L.U32 R2, R2, 0x1f, RZ ;  /* 0x0000001f02027819 */ /* 0x000fc800000006ff */
[----:B------:R-:W2:Y:S02]  /*51f0*/  SYNCS.PHASECHK.TRANS64.TRYWAIT P0, [UR4], R2 ;  /* 0x00000002ff0075a7 */ /* 0x000ea40008001104 */
[----:B--2---:R-:W-:Y:S05]  /*5200*/  @!P0 BRA `(.L_x_74) ;  /* 0x00000070004c8947 */ /* 0x004fea0003800000 */
.L_x_178:
[----:B------:R-:W-:Y:S01]  /*5210*/  NOP ;  /* 0x0000000000007918 */ /* 0x000fe20000000000 */
[----:B--2---:R-:W2:Y:S01]  /*5220*/  LDS R0, [UR7+0x14] ;  /* 0x00001407ff007984 */ /* 0x004ea20008000800 */
[----:B------:R-:W-:Y:S01]  /*5230*/  ULOP3.LUT UR4, UR33, 0xffff, URZ, 0xc0, !UPT ;  /* 0x0000ffff21047892 */ /* 0x000fe2000f8ec0ff */
[----:B------:R-:W-:Y:S01]  /*5240*/  UMOV UR5, 0xffff ;  /* 0x0000ffff00057882 */ /* 0x000fe20000000000 */
[----:B------:R-:W-:Y:S02]  /*5250*/  UMOV UR6, 0x1 ;  /* 0x0000000100067882 */ /* 0x000fe40000000000 */
[----:B------:R-:W-:-:S04]  /*5260*/  USHF.R.U32.HI UR4, URZ, 0x5, UR4 ;  /* 0x00000005ff047899 */ /* 0x000fc80008011604 */
[----:B------:R-:W-:Y:S02]  /*5270*/  USHF.L.U32 UR5, UR5, UR4, URZ ;  /* 0x0000000405057299 */ /* 0x000fe400080006ff */
[----:B------:R-:W-:-:S04]  /*5280*/  USHF.L.U32 UR4, UR6, UR4, URZ ;  /* 0x0000000406047299 */ /* 0x000fc800080006ff */
[----:B--2---:R-:W-:-:S04]  /*5290*/  LOP3.LUT R0, R0, UR5, RZ, 0xc0, !PT ;  /* 0x0000000500007c12 */ /* 0x004fc8000f8ec0ff */
[----:B------:R-:W-:-:S13]  /*52a0*/  ISETP.NE.AND P0, PT, R0, UR5, PT ;  /* 0x0000000500007c0c */ /* 0x000fda000bf05270 */
[----:B------:R-:W-:Y:S05]  /*52b0*/  @P0 BRA `(.L_x_75) ;  /* 0x0000000000580947 */ /* 0x000fea0003800000 */
[----:B------:R-:W2:Y:S02]  /*52c0*/  LDS R0, [UR7+0x18] ;  /* 0x00001807ff007984 */ /* 0x000ea40008000800 */
[----:B--2---:R-:W-:-:S04]  /*52d0*/  LOP3.LUT R0, R0, UR4, RZ, 0xc0, !PT ;  /* 0x0000000400007c12 */ /* 0x004fc8000f8ec0ff */
[----:B------:R-:W-:-:S13]  /*52e0*/  ISETP.NE.AND P0, PT, R0, UR4, PT ;  /* 0x0000000400007c0c */ /* 0x000fda000bf05270 */
[----:B------:R-:W-:Y:S05]  /*52f0*/  @P0 BRA `(.L_x_76) ;  /* 0x00000000003c0947 */ /* 0x000fea0003800000 */
[----:B------:R-:W2:Y:S01]  /*5300*/  S2R R2, SR_LANEID ;  /* 0x0000000000027919 */ /* 0x000ea20000000000 */
[----:B------:R-:W-:-:S06]  /*5310*/  ULOP3.LUT UR5, URZ, UR5, URZ, 0x33, !UPT ;  /* 0x00000005ff057292 */ /* 0x000fcc000f8e33ff */
[----:B------:R-:W-:-:S04]  /*5320*/  IMAD.U32 R0, RZ, RZ, UR5 ;  /* 0x00000005ff007e24 */ /* 0x000fc8000f8e00ff */
[----:B------:R4:W1:Y:S02]  /*5330*/  REDUX UR8, R0 ;  /* 0x00000000000873c4 */ /* 0x0008640000000000 */
[----:B------:R1:W-:Y:S01]  /*5340*/  UTCATOMSWS.AND URZ, UR5 ;  /* 0x0000000500ff79e3 */ /* 0x0003e20008000000 */
[----:B----4-:R-:W-:Y:S01]  /*5350*/  LOP3.LUT R0, RZ, UR4, RZ, 0x33, !PT ;  /* 0x00000004ff007c12 */ /* 0x010fe2000f8e33ff */
[----:B------:R-:W-:Y:S02]  /*5360*/  VOTEU.ANY UR4, UPT, PT ;  /* 0x0000000000047886 */ /* 0x000fe400038e0100 */
[----:B------:R-:W-:Y:S02]  /*5370*/  UFLO.U32 UR4, UR4 ;  /* 0x00000004000472bd */ /* 0x000fe400080e0000 */
[----:B------:R-:W4:Y:S04]  /*5380*/  REDUX UR6, R0 ;  /* 0x00000000000673c4 */ /* 0x000f280000000000 */
[----:B--2---:R-:W-:-:S02]  /*5390*/  ISETP.EQ.U32.AND P0, PT, R2, UR4, PT ;  /* 0x0000000402007c0c */ /* 0x004fc4000bf02070 */
[----:B-1----:R-:W-:-:S11]  /*53a0*/  MOV R2, UR8 ;  /* 0x0000000800027c02 */ /* 0x002fd60008000f00 */
[----:B------:R1:W-:Y:S01]  /*53b0*/  @P0 ATOMS.AND RZ, [UR7+0x14], R2 ;  /* 0x00001402ffff098c */ /* 0x0003e2000a800007 */
[----:B----4-:R-:W-:-:S05]  /*53c0*/  IMAD.U32 R0, RZ, RZ, UR6 ;  /* 0x00000006ff007e24 */ /* 0x010fca000f8e00ff */
[----:B------:R1:W-:Y:S01]  /*53d0*/  @P0 ATOMS.AND RZ, [UR7+0x18], R0 ;  /* 0x00001800ffff098c */ /* 0x0003e2000a800007 */
[----:B------:R-:W-:Y:S05]  /*53e0*/  BRA `(.L_x_77) ;  /* 0x0000000000147947 */ /* 0x000fea0003800000 */
.L_x_76:
[----:B------:R-:W-:Y:S02]  /*53f0*/  MOV R2, 0x5410 ;  /* 0x0000541000027802 */ /* 0x000fe40000000f00 */
[----:B-1-3-5:R-:W-:Y:S05]  /*5400*/  CALL.REL.NOINC `($__internal_0_$__cuda_sm10x_tcgen05_guardrail_trap_col_being_dealloced_not_returned_by_alloc) ;  /* 0x0000007400187944 */ /* 0x02afea0003c00000 */
[----:B------:R-:W-:Y:S05]  /*5410*/  BRA `(.L_x_77) ;  /* 0x0000000000087947 */ /* 0x000fea0003800000 */
.L_x_75:
[----:B------:R-:W-:Y:S02]  /*5420*/  MOV R2, 0x5440 ;  /* 0x0000544000027802 */ /* 0x000fe40000000f00 */
[----:B-1-3-5:R-:W-:Y:S05]  /*5430*/  CALL.REL.NOINC `($__internal_2_$__cuda_sm10x_tcgen05_guardrail_trap_unallocated_columns_being_dealloced) ;  /* 0x0000007400247944 */ /* 0x02afea0003c00000 */
.L_x_77:
[----:B------:R-:W-:Y:S01]  /*5440*/  NOP ;  /* 0x0000000000007918 */ /* 0x000fe20000000000 */
[----:B------:R-:W-:Y:S05]  /*5450*/  EXIT ;  /* 0x000000000000794d */ /* 0x000fea0003800000 */
.L_x_59:
[----:B------:R-:W-:-:S09]  /*5460*/  UISETP.NE.OR UP0, UPT, UR19, 0x3, !UP3 ;  /* 0x000000031300788c */ /* 0x000fd2000df05670 */
[----:B------:R-:W-:Y:S05]  /*5470*/  BRA.U UP0, `(.L_x_78) ;  /* 0x0000001500747547 */ /* 0x000fea000b800000 */
[----:B------:R-:W1:Y:S01]  /*5480*/  LDCU UR38, c[0x0][0x370] ;  /* 0x00006e00ff2677ac */ /* 0x000e620008000800 */
[----:B------:R-:W-:Y:S01]  /*5490*/  R2UR UR6, R93 ;  /* 0x000000005d0672ca */ /* 0x000fe200000e0000 */
[----:B------:R-:W2:Y:S01]  /*54a0*/  LDC.64 R16, c[0x0][0x348] ;  /* 0x0000d200ff107b82 */ /* 0x000ea20000000a00 */
[----:B------:R-:W-:Y:S01]  /*54b0*/  HFMA2 R13, -RZ, RZ, 0, 0 ;  /* 0x00000000ff0d7431 */ /* 0x000fe200000001ff */
[----:B------:R-:W1:Y:S01]  /*54c0*/  LDCU.128 UR32, c[0x0][0xf10] ;  /* 0x0001e200ff2077ac */ /* 0x000e620008000c00 */
[----:B------:R-:W-:Y:S01]  /*54d0*/  IMAD.MOV.U32 R15, RZ, RZ, 0x1 ;  /* 0x00000001ff0f7424 */ /* 0x000fe200078e00ff */
[----:B------:R-:W-:Y:S01]  /*54e0*/  MOV R7, 0x1000 ;  /* 0x0000100000077802 */ /* 0x000fe20000000f00 */
[----:B------:R-:W-:Y:S01]  /*54f0*/  IMAD.MOV.U32 R14, RZ, RZ, RZ ;  /* 0x000000ffff0e7224 */ /* 0x000fe200078e00ff */
[----:B------:R-:W3:Y:S02]  /*5500*/  LDCU UR31, c[0x0][0x374] ;  /* 0x00006e80ff1f77ac */ /* 0x000ee40008000800 */
[----:B------:R-:W4:Y:S01]  /*5510*/  LDC.64 R2, c[0x0][0xc88] ;  /* 0x00032200ff027b82 */ /* 0x000f220000000a00 */
[----:B------:R-:W3:Y:S01]  /*5520*/  LDCU UR15, c[0x0][0xf0c] ;  /* 0x0001e180ff0f77ac */ /* 0x000ee20008000800 */
[----:B------:R-:W3:Y:S06]  /*5530*/  LDCU UR42, c[0x0][0xf20] ;  /* 0x0001e400ff2a77ac */ /* 0x000eec0008000800 */
[----:B------:R-:W2:Y:S01]  /*5540*/  LDC.64 R4, c[0x0][0xc90] ;  /* 0x00032400ff047b82 */ /* 0x000ea20000000a00 */
[----:B------:R-:W3:Y:S01]  /*5550*/  LDCU UR4, c[0x0][0xf30] ;  /* 0x0001e600ff0477ac */ /* 0x000ee20008000800 */
[----:B------:R-:W-:Y:S01]  /*5560*/  UMOV UR29, 0x400 ;  /* 0x00000400001d7882 */ /* 0x000fe20000000000 */
[----:B-1----:R-:W-:-:S02]  /*5570*/  UIMAD.WIDE.U32 UR8, UR38, UR32, URZ ;  /* 0x00000020260872a5 */ /* 0x002fc4000f8e00ff */
[----:B------:R-:W-:Y:S02]  /*5580*/  ULEA UR29, UR6, UR29, 0x18 ;  /* 0x0000001d061d7291 */ /* 0x000fe4000f8ec0ff */
[----:B---3--:R-:W-:Y:S02]  /*5590*/  UIMAD.WIDE.U32 UR6, UR31, UR35, URZ ;  /* 0x000000231f0672a5 */ /* 0x008fe4000f8e00ff */
[----:B------:R-:W-:Y:S01]  /*55a0*/  UPLOP3.LUT UP1, UPT, UPT, UPT, UPT, 0x40, 0x4 ;  /* 0x000000000004789c */ /* 0x000fe20003f2e870 */
[----:B------:R-:W-:Y:S01]  /*55b0*/  UMOV UR8, UR9 ;  /* 0x0000000900087c82 */ /* 0x000fe20008000000 */
[----:B------:R-:W-:-:S03]  /*55c0*/  UISETP.GE.AND UP0, UPT, UR39, 0x1, UPT ;  /* 0x000000012700788c */ /* 0x000fc6000bf06270 */
[----:B------:R-:W-:Y:S01]  /*55d0*/  UMOV UR6, UR7 ;  /* 0x0000000700067c82 */ /* 0x000fe20008000000 */
[----:B------:R-:W-:Y:S01]  /*55e0*/  UISETP.NE.AND UP4, UPT, UR39, 0x1, UPT ;  /* 0x000000012700788c */ /* 0x000fe2000bf85270 */
[----:B------:R-:W1:Y:S01]  /*55f0*/  LDCU.64 UR22, c[0x0][0xf28] ;  /* 0x0001e500ff1677ac */ /* 0x000e620008000a00 */
[----:B------:R-:W-:Y:S02]  /*5600*/  UISETP.NE.AND UP6, UPT, UR15, 0x1, UPT ;  /* 0x000000010f00788c */ /* 0x000fe4000bfc5270 */
[----:B------:R-:W-:Y:S02]  /*5610*/  UISETP.NE.AND UP5, UPT, UR34, 0x1, UPT ;  /* 0x000000012200788c */ /* 0x000fe4000bfa5270 */
[----:B------:R-:W-:Y:S02]  /*5620*/  USHF.R.U32.HI UR41, URZ, UR33, UR8 ;  /* 0x00000021ff297299 */ /* 0x000fe40008011608 */
[----:B------:R-:W-:Y:S02]  /*5630*/  USHF.R.U32.HI UR40, URZ, UR42, UR6 ;  /* 0x0000002aff287299 */ /* 0x000fe40008011606 */
[----:B------:R-:W-:Y:S01]  /*5640*/  UISETP.NE.AND UP3, UPT, UR4, 0x1, UPT ;  /* 0x000000010400788c */ /* 0x000fe2000bf65270 */
[----:B------:R-:W-:-:S10]  /*5650*/  UMOV UR12, URZ ;  /* 0x000000ff000c7c82 */ /* 0x000fd40008000000 */
.L_x_89:
[C---:B------:R-:W-:Y:S02]  /*5660*/  LEA R12, R14.reuse, UR29, 0x3 ;  /* 0x0000001d0e0c7c11 */ /* 0x040fe4000f8e18ff */
[----:B------:R-:W-:Y:S02]  /*5670*/  SHF.L.U32 R0, R13, 0x1f, RZ ;  /* 0x0000001f0d007819 */ /* 0x000fe400000006ff */
[----:B------:R-:W-:Y:S02]  /*5680*/  LEA R8, R14, UR29, 0x4 ;  /* 0x0000001d0e087c11 */ /* 0x000fe4000f8e20ff */
[----:B---3--:R-:W3:Y:S02]  /*5690*/  SYNCS.PHASECHK.TRANS64.TRYWAIT P0, [R12+URZ+0x80], R0 ;  /* 0x000080000c0075a7 */ /* 0x008ee400080011ff */
[----:B---3--:R-:W-:Y:S05]  /*56a0*/  @!P0 BRA `(.L_x_79) ;  /* 0x0000006c003c8947 */ /* 0x008fea0003800000 */
.L_x_179:
[----:B------:R-:W1:Y:S01]  /*56b0*/  LDS.128 R8, [R8+0xf0] ;  /* 0x0000f00008087984 */ /* 0x000e620000000c00 */
[----:B------:R-:W-:Y:S01]  /*56c0*/  UISETP.GE.AND UP0, UPT, UR39, 0x1, UPT ;  /* 0x000000012700788c */ /* 0x000fe2000bf06270 */
[----:B------:R-:W-:Y:S01]  /*56d0*/  @!PT LDS RZ, [RZ] ;  /* 0x00000000fffff984 */ /* 0x000fe20000000800 */
[----:B------:R-:W-:Y:S01]  /*56e0*/  @!PT LDS RZ, [RZ] ;  /* 0x00000000fffff984 */ /* 0x000fe20000000800 */
[----:B------:R-:W-:Y:S01]  /*56f0*/  @!PT LDS RZ, [RZ] ;  /* 0x00000000fffff984 */ /* 0x000fe20000000800 */
[----:B------:R-:W-:Y:S01]  /*5700*/  @!PT LDS RZ, [RZ] ;  /* 0x00000000fffff984 */ /* 0x000fe20000000800 */
[----:B------:R2:W-:Y:S06]  /*5710*/  MEMBAR.ALL.CTA ;  /* 0x0000000000007992 */ /* 0x0005ec0000008000 */
[----:B--2---:R-:W2:Y:S01]  /*5720*/  FENCE.VIEW.ASYNC.S ;  /* 0x00000000000073c6 */ /* 0x004ea20000000000 */
[----:B-1----:R-:W-:Y:S11]  /*5730*/  LOP3.LUT P0, RZ, R10, 0x1, RZ, 0xc0, !PT ;  /* 0x000000010aff7812 */ /* 0x002ff6000780c0ff */
[----:B------:R-:W-:Y:S02]  /*5740*/  @!UPT UIADD3 URZ, UPT, UPT, URZ, URZ, URZ ;  /* 0x000000fffffff290 */ /* 0x000fe4000fffe0ff */
[----:B--2---:R-:W-:Y:S01]  /*5750*/  VOTEU.ANY UP2, P0 ;  /* 0x0000000000ff7886 */ /* 0x004fe20000040100 */
[----:B------:R-:W-:Y:S11]  /*5760*/  PLOP3.LUT P0, PT, PT, PT, UP2, 0x80, 0x8 ;  /* 0x000000000008781c */ /* 0x000ff60003f0f028 */
[----:B------:R-:W-:Y:S02]  /*5770*/  @!UPT UIADD3 URZ, UPT, UPT, URZ, URZ, URZ ;  /* 0x000000fffffff290 */ /* 0x000fe4000fffe0ff */
[----:B---3--:R-:W-:Y:S02]  /*5780*/  @P0 SHF.R.U32.HI R0, RZ, 0x10, R9 ;  /* 0x00000010ff000819 */ /* 0x008fe40000011609 */
[----:B------:R-:W-:Y:S02]  /*5790*/  @P0 MOV R6, R8 ;  /* 0x0000000800060202 */ /* 0x000fe40000000f00 */
[----:B------:R-:W-:Y:S01]  /*57a0*/  @P0 R2UR UR4, R0 ;  /* 0x00000000000402ca */ /* 0x000fe200000e0000 */
[----:B------:R-:W-:Y:S01]  /*57b0*/  VIADD R0, R12, 0x90 ;  /* 0x000000900c007836 */ /* 0x000fe20000000000 */
[----:B------:R-:W-:Y:S02]  /*57c0*/  @P0 LOP3.LUT R8, R9, 0xffff, RZ, 0xc0, !PT ;  /* 0x0000ffff09080812 */ /* 0x000fe400078ec0ff */
[----:B------:R-:W-:Y:S02]  /*57d0*/  @P0 R2UR UR6, R6 ;  /* 0x00000000060602ca */ /* 0x000fe400000e0000 */
[----:B------:R-:W-:Y:S02]  /*57e0*/  PRMT R0, RZ, 0x654, R0 ;  /* 0x00000654ff007816 */ /* 0x000fe40000000000 */
[----:B------:R-:W-:Y:S02]  /*57f0*/  @P0 R2UR UR5, R8 ;  /* 0x00000000080502ca */ /* 0x000fe400000e0000 */
[----:B------:R1:W-:Y:S03]  /*5800*/  SYNCS.ARRIVE.TRANS64.RED.A1T0 RZ, [R0+URZ], RZ ;  /* 0x000000ff00ff79a7 */ /* 0x0003e600081004ff */
[----:B------:R-:W-:Y:S04]  /*5810*/  @UP2 UMOV UR30, UR4 ;  /* 0x00000004001e2c82 */ /* 0x000fe80008000000 */
[----:B------:R-:W-:Y:S04]  /*5820*/  @UP2 UMOV UR14, UR6 ;  /* 0x00000006000e2c82 */ /* 0x000fe80008000000 */
[----:B------:R-:W-:Y:S01]  /*5830*/  @UP2 UMOV UR13, UR5 ;  /* 0x00000005000d2c82 */ /* 0x000fe20008000000 */
[----:B------:R-:W-:Y:S05]  /*5840*/  BRA.U !UP0, `(.L_x_80) ;  /* 0x0000000108a47547 */ /* 0x000fea000b800000 */
[----:B------:R-:W-:Y:S02]  /*5850*/  UIMAD.WIDE.U32 UR8, UR13, UR35, URZ ;  /* 0x000000230d0872a5 */ /* 0x000fe4000f8e00ff */
[----:B------:R-:W-:Y:S02]  /*5860*/  UIMAD.WIDE.U32 UR10, UR14, UR32, URZ ;  /* 0x000000200e0a72a5 */ /* 0x000fe4000f8e00ff */
[----:B------:R-:W-:Y:S02]  /*5870*/  USEL UR4, UR31, UR40, !UP5 ;  /* 0x000000281f047287 */ /* 0x000fe4000e800000 */
[----:B------:R-:W-:Y:S02]  /*5880*/  USEL UR7, UR38, UR41, !UP6 ;  /* 0x0000002926077287 */ /* 0x000fe4000f000000 */
[----:B------:R-:W-:Y:S02]  /*5890*/  UIMAD.WIDE.U32 UR16, UR4, UR22, URZ ;  /* 0x00000016041072a5 */ /* 0x000fe4000f8e00ff */
[----:B------:R-:W-:Y:S01]  /*58a0*/  UIMAD.WIDE.U32 UR18, UR7, UR22, URZ ;  /* 0x00000016071272a5 */ /* 0x000fe2000f8e00ff */
[----:B------:R-:W-:Y:S02]  /*58b0*/  UMOV UR5, UR9 ;  /* 0x0000000900057c82 */ /* 0x000fe40008000000 */
[----:B------:R-:W-:Y:S03]  /*58c0*/  USHF.R.U32.HI UR6, URZ, UR42, UR5 ;  /* 0x0000002aff067299 */ /* 0x000fe60008011605 */
[----:B------:R-:W-:Y:S01]  /*58d0*/  UMOV UR5, UR11 ;  /* 0x0000000b00057c82 */ /* 0x000fe20008000000 */
[----:B------:R-:W-:Y:S02]  /*58e0*/  USEL UR6, UR13, UR6, !UP5 ;  /* 0x000000060d067287 */ /* 0x000fe4000e800000 */
[----:B------:R-:W-:Y:S02]  /*58f0*/  USHF.R.U32.HI UR8, URZ, UR33, UR5 ;  /* 0x00000021ff087299 */ /* 0x000fe40008011605 */
[----:B------:R-:W-:Y:S01]  /*5900*/  UIMAD.WIDE.U32 UR10, UR6, UR22, URZ ;  /* 0x00000016060a72a5 */ /* 0x000fe2000f8e00ff */
[----:B------:R-:W-:Y:S02]  /*5910*/  UMOV UR5, UR17 ;  /* 0x0000001100057c82 */ /* 0x000fe40008000000 */
[----:B------:R-:W-:Y:S03]  /*5920*/  @UP4 USHF.R.U32.HI UR4, URZ, UR23, UR5 ;  /* 0x00000017ff044299 */ /* 0x000fe60008011605 */
[----:B------:R-:W-:Y:S01]  /*5930*/  UMOV UR5, UR19 ;  /* 0x0000001300057c82 */ /* 0x000fe20008000000 */
[----:B------:R-:W-:Y:S02]  /*5940*/  UIMAD UR4, UR39, UR4, URZ ;  /* 0x00000004270472a4 */ /* 0x000fe4000f8e02ff */
[----:B------:R-:W-:Y:S02]  /*5950*/  @UP4 USHF.R.U32.HI UR7, URZ, UR23, UR5 ;  /* 0x00000017ff074299 */ /* 0x000fe40008011605 */
[----:B------:R-:W-:Y:S02]  /*5960*/  USEL UR5, UR14, UR8, !UP6 ;  /* 0x000000080e057287 */ /* 0x000fe4000f000000 */
[----:B------:R-:W-:Y:S02]  /*5970*/  UIMAD UR8, UR39, UR7, URZ ;  /* 0x00000007270872a4 */ /* 0x000fe4000f8e02ff */
[----:B------:R-:W-:Y:S03]  /*5980*/  UISETP.GE.AND UP0, UPT, UR6, UR4, UPT ;  /* 0x000000040600728c */ /* 0x000fe6000bf06270 */
[----:B------:R-:W-:Y:S01]  /*5990*/  UMOV UR4, UR11 ;  /* 0x0000000b00047c82 */ /* 0x000fe20008000000 */
[----:B------:R-:W-:Y:S02]  /*59a0*/  UISETP.GE.OR UP0, UPT, UR5, UR8, UP0 ;  /* 0x000000080500728c */ /* 0x000fe40008706670 */
[----:B------:R-:W-:Y:S02]  /*59b0*/  USHF.R.U32.HI UR4, URZ, UR23, UR4 ;  /* 0x00000017ff047299 */ /* 0x000fe40008011604 */
[----:B------:R-:W-:Y:S02]  /*59c0*/  UIMAD.WIDE.U32 UR8, UR5, UR22, URZ ;  /* 0x00000016050872a5 */ /* 0x000fe4000f8e00ff */
[----:B------:R-:W-:Y:S04]  /*59d0*/  USEL UR10, UR6, UR4, !UP4 ;  /* 0x00000004060a7287 */ /* 0x000fe8000e000000 */
[----:B------:R-:W-:Y:S01]  /*59e0*/  UIADD3 UR11, UPT, UPT, -UR10, URZ, URZ ;  /* 0x000000ff0a0b7290 */ /* 0x000fe2000fffe1ff */
[----:B------:R-:W-:Y:S02]  /*59f0*/  @!UP0 UMOV UR4, UR9 ;  /* 0x0000000900048c82 */ /* 0x000fe40008000000 */
[----:B------:R-:W-:Y:S02]  /*5a00*/  @!UP0 USHF.R.U32.HI UR4, URZ, UR23, UR4 ;  /* 0x00000017ff048299 */ /* 0x000fe40008011604 */
[----:B------:R-:W-:Y:S02]  /*5a10*/  UIMAD UR8, UR39, UR11, UR6 ;  /* 0x0000000b270872a4 */ /* 0x000fe4000f8e0206 */
[----:B------:R-:W-:Y:S04]  /*5a20*/  @!UP0 USEL UR4, UR5, UR4, !UP4 ;  /* 0x0000000405048287 */ /* 0x000fe8000e000000 */
[----:B------:R-:W-:Y:S02]  /*5a30*/  @!UP0 UIMAD UR7, UR7, UR8, UR4 ;  /* 0x00000008070782a4 */ /* 0x000fe4000f8e0204 */
[----:B------:R-:W-:Y:S02]  /*5a40*/  @!UP0 UIADD3 UR9, UPT, UPT, UR10, -UR4, URZ ;  /* 0x800000040a098290 */ /* 0x000fe4000fffe0ff */
[----:B------:R-:W-:Y:S02]  /*5a50*/  UIADD3 UR8, UPT, UPT, -UR6, URZ, URZ ;  /* 0x000000ff06087290 */ /* 0x000fe4000fffe1ff */
[----:B------:R-:W-:Y:S02]  /*5a60*/  UIADD3 UR4, UPT, UPT, -UR5, URZ, URZ ;  /* 0x000000ff05047290 */ /* 0x000fe4000fffe1ff */
[----:B------:R-:W-:Y:S03]  /*5a70*/  @!UP0 UIMAD UR6, UR9, UR39, UR5 ;  /* 0x00000027090682a4 */ /* 0x000fe6000f8e0205 */
[----:B------:R-:W-:Y:S01]  /*5a80*/  @!UP0 UMOV UR5, UR7 ;  /* 0x0000000700058c82 */ /* 0x000fe20008000000 */
[----:B------:R-:W-:Y:S02]  /*5a90*/  UIMAD UR7, UR15, UR4, UR14 ;  /* 0x000000040f0772a4 */ /* 0x000fe4000f8e020e */
[----:B------:R-:W-:Y:S02]  /*5aa0*/  UIMAD UR4, UR34, UR8, UR13 ;  /* 0x00000008220472a4 */ /* 0x000fe4000f8e020d */
[----:B------:R-:W-:Y:S02]  /*5ab0*/  UIMAD UR14, UR5, UR15, UR7 ;  /* 0x0000000f050e72a4 */ /* 0x000fe4000f8e0207 */
[----:B------:R-:W-:Y:S11]  /*5ac0*/  UIMAD UR13, UR6, UR34, UR4 ;  /* 0x00000022060d72a4 */ /* 0x000ff6000f8e0204 */
[----:B------:R-:W-:Y:S01]  /*5ad0*/  @!UPT UIADD3 URZ, UPT, UPT, URZ, URZ, URZ ;  /* 0x000000fffffff290 */ /* 0x000fe2000fffe0ff */
.L_x_80:
[----:B------:R-:W2:Y:S01]  /*5ae0*/  @!UP3 LDCU.128 UR8, c[0x0][0xf10] ;  /* 0x0001e200ff08b7ac */ /* 0x000ea20008000c00 */
[C---:B------:R-:W-:Y:S02]  /*5af0*/  ISETP.NE.U32.AND P1, PT, R4.reuse, RZ, PT ;  /* 0x000000ff0400720c */ /* 0x040fe40003f25070 */
[----:B------:R-:W-:Y:S02]  /*5b00*/  ISETP.NE.U32.AND P0, PT, R4, RZ, PT ;  /* 0x000000ff0400720c */ /* 0x000fe40003f05070 */
[C---:B------:R-:W-:Y:S02]  /*5b10*/  ISETP.NE.AND.EX P1, PT, R5.reuse, RZ, PT, P1 ;  /* 0x000000ff0500720c */ /* 0x040fe40003f25310 */
[----:B------:R-:W-:Y:S01]  /*5b20*/  ISETP.NE.AND.EX P0, PT, R5, RZ, PT, P0 ;  /* 0x000000ff0500720c */ /* 0x000fe20003f05300 */
[----:B------:R-:W3:Y:S01]  /*5b30*/  @!UP3 LDCU UR5, c[0x0][0xf0c] ;  /* 0x0001e180ff05b7ac */ /* 0x000ee20008000800 */
[----:B------:R-:W-:Y:S02]  /*5b40*/  USHF.L.U32 UR26, UR21, 0x6, URZ ;  /* 0x00000006151a7899 */ /* 0x000fe400080006ff */
[----:B------:R-:W-:Y:S02]  /*5b50*/  USHF.L.U32 UR27, UR20, 0x7, URZ ;  /* 0x00000007141b7899 */ /* 0x000fe400080006ff */
[----:B--2---:R-:W-:Y:S07]  /*5b60*/  UIMAD.WIDE.U32 UR6, UR14, UR8, URZ ;  /* 0x000000080e0672a5 */ /* 0x004fee000f8e00ff */
[----:B------:R-:W-:Y:S01]  /*5b70*/  @!UP3 UMOV UR4, UR7 ;  /* 0x000000070004bc82 */ /* 0x000fe20008000000 */
[----:B---3--:R-:W-:Y:S02]  /*5b80*/  @!UP3 UISETP.NE.AND UP0, UPT, UR5, 0x1, UPT ;  /* 0x000000010500b88c */ /* 0x008fe4000bf05270 */
[----:B------:R-:W-:Y:S02]  /*5b90*/  @!UP3 USHF.R.U32.HI UR4, URZ, UR9, UR4 ;  /* 0x00000009ff04b299 */ /* 0x000fe40008011604 */
[----:B------:R-:W-:Y:S02]  /*5ba0*/  UIMAD.WIDE.U32 UR6, UR13, UR11, URZ ;  /* 0x0000000b0d0672a5 */ /* 0x000fe4000f8e00ff */
[----:B------:R-:W-:Y:S02]  /*5bb0*/  @!UP3 USEL UR8, UR14, UR4, !UP0 ;  /* 0x000000040e08b287 */ /* 0x000fe4000c000000 */
[----:B------:R-:W-:Y:S03]  /*5bc0*/  @!UP3 UISETP.NE.AND UP0, UPT, UR10, 0x1, UPT ;  /* 0x000000010a00b88c */ /* 0x000fe6000bf05270 */
[----:B------:R-:W-:Y:S02]  /*5bd0*/  @!UP3 UMOV UR6, UR7 ;  /* 0x000000070006bc82 */ /* 0x000fe40008000000 */
[----:B------:R-:W2:Y:S02]  /*5be0*/  @!UP3 LDCU UR4, c[0x0][0xf20] ;  /* 0x0001e400ff04b7ac */ /* 0x000ea40008000800 */
[----:B--2---:R-:W-:Y:S04]  /*5bf0*/  @!UP3 USHF.R.U32.HI UR6, URZ, UR4, UR6 ;  /* 0x00000004ff06b299 */ /* 0x004fe80008011606 */
[----:B------:R-:W-:Y:S04]  /*5c00*/  @!UP3 USEL UR6, UR13, UR6, !UP0 ;  /* 0x000000060d06b287 */ /* 0x000fe8000c000000 */
[----:B------:R-:W-:Y:S02]  /*5c10*/  @!UP3 UIADD3 UR4, UPT, UPT, -UR8, UR6, URZ ;  /* 0x000000060804b290 */ /* 0x000fe4000fffe1ff */
[----:B------:R-:W-:Y:S02]  /*5c20*/  @!UP3 UIADD3 UR6, UPT, UPT, UR8, -UR6, URZ ;  /* 0x800000060806b290 */ /* 0x000fe4000fffe0ff */
[----:B------:R-:W-:Y:S02]  /*5c30*/  @!UP3 UIMAD UR14, UR4, UR5, UR14 ;  /* 0x00000005040eb2a4 */ /* 0x000fe4000f8e020e */
[----:B------:R-:W-:Y:S01]  /*5c40*/  @!UP3 UIMAD UR13, UR6, UR10, UR13 ;  /* 0x0000000a060db2a4 */ /* 0x000fe2000f8e020d */
[----:B------:R-:W-:Y:S11]  /*5c50*/  BRA.U UP1, `(.L_x_81) ;  /* 0x0000000101107547 */ /* 0x000ff6000b800000 */
[----:B------:R-:W-:Y:S04]  /*5c60*/  MOV R6, UR61 ;  /* 0x0000003d00067c02 */ /* 0x000fe80008000f00 */
[----:B------:R-:W-:Y:S04]  /*5c70*/  SHF.L.U32 R6, R6, 0x1f, RZ ;  /* 0x0000001f06067819 */ /* 0x000fe800000006ff */
[----:B------:R-:W2:Y:S02]  /*5c80*/  SYNCS.PHASECHK.TRANS64.TRYWAIT P2, [UR29+0x78], R6 ;  /* 0x00007806ff0075a7 */ /* 0x000ea4000804111d */
[----:B--2---:R-:W-:Y:S05]  /*5c90*/  @!P2 BRA `(.L_x_82) ;  /* 0x0000006400d4a947 */ /* 0x004fea0003800000 */
.L_x_81:
[----:B------:R-:W-:Y:S05]  /*5ca0*/  @!P1 BRA `(.L_x_83) ;  /* 0x0000000000309947 */ /* 0x000fea0003800000 */
[----:B----4-:R-:W-:Y:S01]  /*5cb0*/  ISETP.NE.U32.AND P1, PT, R2, RZ, PT ;  /* 0x000000ff0200720c */ /* 0x010fe20003f25070 */
[----:B------:R-:W2:Y:S01]  /*5cc0*/  LDCU.64 UR4, c[0x0][0x358] ;  /* 0x00006b00ff0477ac */ /* 0x000ea20008000a00 */
[----:B------:R-:W-:Y:S02]  /*5cd0*/  IMAD.MOV.U32 R89, RZ, RZ, 0x1 ;  /* 0x00000001ff597424 */ /* 0x000fe400078e00ff */
[----:B------:R-:W-:Y:S11]  /*5ce0*/  ISETP.NE.AND.EX P1, PT, R3, RZ, PT, P1 ;  /* 0x000000ff0300720c */ /* 0x000ff60003f25310 */
[----:B------:R-:W-:Y:S02]  /*5cf0*/  @!UPT UIADD3 URZ, UPT, UPT, URZ, URZ, URZ ;  /* 0x000000fffffff290 */ /* 0x000fe4000fffe0ff */
[----:B------:R-:W3:Y:S01]  /*5d00*/  @P1 LDC.64 R8, c[0x0][0xc88] ;  /* 0x00032200ff081b82 */ /* 0x000ee20000000a00 */
[----:B-1----:R-:W-:Y:S04]  /*5d10*/  @P1 IMAD R0, R4, UR52, RZ ;  /* 0x0000003404001c24 */ /* 0x002fe8000f8e02ff */
[----:B---3--:R-:W-:Y:S04]  /*5d20*/  @P1 IMAD.WIDE R8, R0, 0x4, R8 ;  /* 0x0000000400081825 */ /* 0x008fe800078e0208 */
[----:B------:R-:W-:Y:S01]  /*5d30*/  HFMA2 R0, -RZ, RZ, 0, 5.9604644775390625e-08 ;  /* 0x00000001ff007431 */ /* 0x000fe200000001ff */
[----:B--2--5:R2:W5:Y:S04]  /*5d40*/  @P1 LDG.E R45, desc[UR4][R8.64] ;  /* 0x00000004082d1981 */ /* 0x024568000c1e1900 */
[----:B------:R-:W-:Y:S01]  /*5d50*/  @!P1 PRMT R89, R0, 0x7610, R89 ;  /* 0x0000761000599816 */ /* 0x000fe20000000059 */
[----:B--2---:R-:W3:Y:S06]  /*5d60*/  @!P1 LDC R45, c[0x0][0xc80] ;  /* 0x00032000ff2d9b82 */ /* 0x004eec0000000800 */
.L_x_83:
[----:B---3-5:R-:W-:Y:S01]  /*5d70*/  @!P0 FSETP.EQ.AND P1, PT, R45, RZ, PT ;  /* 0x000000ff2d00820b */ /* 0x028fe20003f22000 */
[----:B------:R-:W-:Y:S01]  /*5d80*/  @!UPT UIADD3 URZ, UPT, UPT, URZ, URZ, URZ ;  /* 0x000000fffffff290 */ /* 0x000fe2000fffe0ff */
[----:B------:R-:W-:Y:S11]  /*5d90*/  @!P0 BRA `(.L_x_84) ;  /* 0x0000000000188947 */ /* 0x000ff60003800000 */
[----:B------:R-:W-:Y:S02]  /*5da0*/  LOP3.LUT P0, RZ, R89, 0xff, RZ, 0xc0, !PT ;  /* 0x000000ff59ff7812 */ /* 0x000fe4000780c0ff */
[----:B----4-:R-:W-:Y:S04]  /*5db0*/  ISETP.NE.U32.AND P1, PT, R2, RZ, PT ;  /* 0x000000ff0200720c */ /* 0x010fe80003f25070 */
[----:B------:R-:W-:Y:S04]  /*5dc0*/  ISETP.NE.AND.EX P1, PT, R3, RZ, PT, P1 ;  /* 0x000000ff0300720c */ /* 0x000fe80003f25310 */
[----:B------:R-:W-:Y:S03]  /*5dd0*/  PLOP3.LUT P1, PT, P1, PT, PT, 0x8, 0x80 ;  /* 0x000000000080781c */ /* 0x000fe60000f2e170 */
[----:B------:R-:W-:Y:S11]  /*5de0*/  @P0 FSETP.EQ.AND P1, PT, R45, RZ, PT ;  /* 0x000000ff2d00020b */ /* 0x000ff60003f22000 */
[----:B------:R-:W-:Y:S02]  /*5df0*/  @!UPT UIADD3 URZ, UPT, UPT, URZ, URZ, URZ ;  /* 0x000000fffffff290 */ /* 0x000fe4000fffe0ff */
.L_x_84:
[----:B------:R-:W-:Y:S01]  /*5e00*/  ULEA UR4, UR12, UR29, 0x3 ;  /* 0x0000001d0c047291 */ /* 0x000fe2000f8e18ff */
[----:B------:R-:W-:Y:S02]  /*5e10*/  SHF.L.U32 R9, R15, 0x1f, RZ ;  /* 0x0000001f0f097819 */ /* 0x000fe400000006ff */
[----:B------:R-:W-:Y:S04]  /*5e20*/  ELECT P0, URZ, PT ;  /* 0x0000000000ff782f */ /* 0x000fe80003800000 */
[----:B------:R-:W-:Y:S02]  /*5e30*/  PLOP3.LUT P1, PT, P1, P0, PT, 0xf2, 0x2f ;  /* 0x00000000002f781c */ /* 0x000fe40000f21e72 */
[----:B------:R-:W2:Y:S11]  /*5e40*/  SYNCS.PHASECHK.TRANS64.TRYWAIT P2, [UR4+0x58], R9 ;  /* 0x00005809ff0075a7 */ /* 0x000eb60008041104 */
[----:B------:R-:W-:Y:S05]  /*5e50*/  @!P1 IADD3 R8, P0, PT, R16, 0x980, RZ ;  /* 0x0000098010089810 */ /* 0x000fea0007f1e0ff */
[----:B-1----:R-:W-:Y:S01]  /*5e60*/  @!P1 IMAD.X R6, RZ, RZ, R17, P0 ;  /* 0x000000ffff069224 */ /* 0x002fe200000e0611 */
[----:B--2---:R-:W-:Y:S07]  /*5e70*/  @!P2 BRA `(.L_x_85) ;  /* 0x000000640074a947 */ /* 0x004fee0003800000 */
.L_x_182:
[----:B------:R-:W-:Y:S01]  /*5e80*/  @!P1 R2UR UR7, R6 ;  /* 0x00000000060792ca */ /* 0x000fe200000e0000 */
[----:B------:R-:W-:Y:S01]  /*5e90*/  UIADD3 UR5, UPT, UPT, UR12, 0x1, URZ ;  /* 0x000000010c057890 */ /* 0x000fe2000fffe0ff */
[----:B------:R-:W-:Y:S01]  /*5ea0*/  @!P1 R2UR UR6, R8 ;  /* 0x00000000080692ca */ /* 0x000fe200000e0000 */
[----:B------:R-:W-:Y:S01]  /*5eb0*/  UIADD3 UR25, UPT, UPT, UR4, 0x40, URZ ;  /* 0x0000004004197890 */ /* 0x000fe2000fffe0ff */
[----:B------:R-:W-:Y:S01]  /*5ec0*/  R2UR UR11, R93 ;  /* 0x000000005d0b72ca */ /* 0x000fe200000e0000 */
[----:B------:R-:W-:Y:S01]  /*5ed0*/  UISETP.NE.AND UP0, UPT, UR5, 0x3, UPT ;  /* 0x000000030500788c */ /* 0x000fe2000bf05270 */
[----:B-1----:R-:W-:Y:S01]  /*5ee0*/  @!P1 IMAD.MOV.U32 R0, RZ, RZ, 0x1000 ;  /* 0x00001000ff009424 */ /* 0x002fe200078e00ff */
[----:B------:R-:W-:Y:S01]  /*5ef0*/  UMOV UR18, 0x0 ;  /* 0x0000000000127882 */ /* 0x000fe20000000000 */
[----:B------:R-:W-:Y:S01]  /*5f00*/  UMOV UR19, 0x10000000 ;  /* 0x1000000000137882 */ /* 0x000fe20000000000 */
[----:B------:R-:W-:Y:S02]  /*5f10*/  USEL UR5, UR5, URZ, UP0 ;  /* 0x000000ff05057287 */ /* 0x000fe40008000000 */
[----:B------:R-:W-:Y:S02]  /*5f20*/  USEL UR9, URZ, 0x1, UP0 ;  /* 0x00000001ff097887 */ /* 0x000fe40008000000 */
[----:B------:R-:W-:Y:S01]  /*5f30*/  IMAD.U32 R9, RZ, RZ, UR7 ;  /* 0x00000007ff097e24 */ /* 0x000fe2000f8e00ff */
[----:B------:R-:W-:Y:S01]  /*5f40*/  VOTEU.ALL UP0, P1 ;  /* 0x0000000000ff7886 */ /* 0x000fe20000800000 */
[----:B------:R-:W-:Y:S01]  /*5f50*/  IMAD.U32 R8, RZ, RZ, UR6 ;  /* 0x00000006ff087e24 */ /* 0x000fe2000f8e00ff */
[----:B------:R-:W-:Y:S01]  /*5f60*/  UMOV UR28, UR52 ;  /* 0x00000034001c7c82 */ /* 0x000fe20008000000 */
[----:B------:R-:W-:Y:S01]  /*5f70*/  ULEA UR7, UR5, UR29, 0x3 ;  /* 0x0000001d05077291 */ /* 0x000fe2000f8e18ff */
[----:B------:R-:W-:Y:S01]  /*5f80*/  @!P1 R2UR UR17, R9 ;  /* 0x00000000091192ca */ /* 0x000fe200000e0000 */
[----:B------:R-:W-:Y:S01]  /*5f90*/  @!UP0 ULEA UR6, UR12, UR29, 0xc ;  /* 0x0000001d0c068291 */ /* 0x000fe2000f8e60ff */
[----:B------:R-:W-:Y:S01]  /*5fa0*/  @!P1 R2UR UR16, R8 ;  /* 0x00000000081092ca */ /* 0x000fe200000e0000 */
[----:B------:R-:W-:Y:S01]  /*5fb0*/  @!UP0 UIADD3 UR10, UPT, UPT, UR26, 0x20, URZ ;  /* 0x000000201a0a8890 */ /* 0x000fe2000fffe0ff */
[----:B------:R-:W-:Y:S01]  /*5fc0*/  LOP3.LUT R9, R15, UR9, RZ, 0x3c, !PT ;  /* 0x000000090f097c12 */ /* 0x000fe2000f8e3cff */
[----:B------:R-:W-:Y:S01]  /*5fd0*/  @!UP0 UIADD3 UR24, UPT, UPT, UR6, 0x200, URZ ;  /* 0x0000020006188890 */ /* 0x000fe2000fffe0ff */
[----:B------:R-:W-:Y:S01]  /*5fe0*/  @!P1 IADD3 R8, P0, PT, R16, 0x980, RZ ;  /* 0x0000098010089810 */ /* 0x000fe20007f1e0ff */
[----:B------:R-:W-:Y:S01]  /*5ff0*/  @!UP0 UIADD3 UR8, UPT, UPT, UR6, 0xa00, URZ ;  /* 0x00000a0006088890 */ /* 0x000fe2000fffe0ff */
[----:B------:R-:W-:Y:S01]  /*6000*/  SHF.L.U32 R10, R9, 0x1f, RZ ;  /* 0x0000001f090a7819 */ /* 0x000fe200000006ff */
[----:B------:R-:W-:Y:S01]  /*6010*/  VOTEU.ALL UP0, P1 ;  /* 0x0000000000ff7886 */ /* 0x000fe20000800000 */
[----:B------:R-:W-:Y:S01]  /*6020*/  UPRMT UR6, UR11, 0x654, UR25 ;  /* 0x000006540b067896 */ /* 0x000fe20008000019 */
[----:B------:R-:W-:Y:S01]  /*6030*/  @!P1 IMAD.X R6, RZ, RZ, R17, P0 ;  /* 0x000000ffff069224 */ /* 0x000fe200000e0611 */
[----:B------:R-:W-:Y:S01]  /*6040*/  UMOV UR12, UR52 ;  /* 0x00000034000c7c82 */ /* 0x000fe20008000000 */
[----:B------:R-:W-:Y:S01]  /*6050*/  UMOV UR11, UR27 ;  /* 0x0000001b000b7c82 */ /* 0x000fe20008000000 */
[----:B------:R-:W-:Y:S01]  /*6060*/  UMOV UR9, UR25 ;  /* 0x0000001900097c82 */ /* 0x000fe20008000000 */
[----:B------:R1:W-:Y:S01]  /*6070*/  @!UP0 UTMALDG.3D [UR24], [UR16], desc[UR18] ;  /* 0x00001218100085b4 */ /* 0x0003e20008011000 */
[----:B------:R-:W-:Y:S05]  /*6080*/  VOTEU.ALL UP0, P1 ;  /* 0x0000000000ff7886 */ /* 0x000fea0000800000 */
[----:B------:R1:W-:Y:S01]  /*6090*/  @!UP0 UTMALDG.3D [UR8], [UR16], desc[UR18] ;  /* 0x00001208100085b4 */ /* 0x0003e20008011000 */
[----:B------:R1:W-:Y:S01]  /*60a0*/  @!P1 SYNCS.ARRIVE.TRANS64.RED.A0TR RZ, [UR4+0x40], R0 ;  /* 0x00004000ffff99a7 */ /* 0x0003e20008300404 */
[----:B------:R-:W-:Y:S01]  /*60b0*/  SYNCS.ARRIVE.TRANS64.RED.A1T0 RZ, [UR6], RZ ;  /* 0x000000ffffff79a7 */ /* 0x000fe20008100406 */
[----:B------:R-:W2:Y:S02]  /*60c0*/  SYNCS.PHASECHK.TRANS64.TRYWAIT P2, [UR7+0x58], R10 ;  /* 0x0000580aff0075a7 */ /* 0x000ea40008041107 */
[----:B-12---:R-:W-:Y:S05]  /*60d0*/  @!P2 BRA `(.L_x_86) ;  /* 0x0000006000f4a947 */ /* 0x006fea0003800000 */
.L_x_184:
        /* <DEDUP_REMOVED lines=9> */
[----:B------:R-:W-:Y:S01]  /*6170*/  USEL UR9, URZ, 0x1, UP0 ;  /* 0x00000001ff097887 */ /* 0x000fe20008000000 */
[----:B------:R-:W-:Y:S01]  /*6180*/  @!P1 IADD3 R8, P0, PT, R16, 0x980, RZ ;  /* 0x0000098010089810 */ /* 0x000fe20007f1e0ff */
[----:B------:R-:W-:Y:S01]  /*6190*/  UMOV UR18, UR26 ;  /* 0x0000001a00127c82 */ /* 0x000fe20008000000 */
[----:B------:R-:W-:Y:S01]  /*61a0*/  UMOV UR20, UR52 ;  /* 0x0000003400147c82 */ /* 0x000fe20008000000 */
[----:B------:R-:W-:Y:S01]  /*61b0*/  IMAD.U32 R10, RZ, RZ, UR6 ;  /* 0x00000006ff0a7e24 */ /* 0x000fe2000f8e00ff */
[----:B------:R-:W-:Y:S01]  /*61c0*/  USEL UR6, UR4, URZ, UP0 ;  /* 0x000000ff04067287 */ /* 0x000fe20008000000 */
[----:B------:R-:W-:Y:S01]  /*61d0*/  IMAD.U32 R11, RZ, RZ, UR8 ;  /* 0x00000008ff0b7e24 */ /* 0x000fe2000f8e00ff */
[----:B------:R-:W-:Y:S01]  /*61e0*/  VOTEU.ALL UP0, P1 ;  /* 0x0000000000ff7886 */ /* 0x000fe20000800000 */
[----:B------:R-:W-:Y:S01]  /*61f0*/  UPRMT UR4, UR11, 0x654, UR17 ;  /* 0x000006540b047896 */ /* 0x000fe20008000011 */
[----:B------:R-:W-:Y:S01]  /*6200*/  @!P1 R2UR UR24, R10 ;  /* 0x000000000a1892ca */ /* 0x000fe200000e0000 */
[----:B------:R-:W-:Y:S01]  /*6210*/  UMOV UR12, UR52 ;  /* 0x00000034000c7c82 */ /* 0x000fe20008000000 */
[----:B------:R-:W-:Y:S01]  /*6220*/  @!P1 R2UR UR25, R11 ;  /* 0x000000000b1992ca */ /* 0x000fe200000e0000 */
[----:B------:R-:W-:Y:S01]  /*6230*/  @!UP0 ULEA UR5, UR5, UR29, 0xc ;  /* 0x0000001d05058291 */ /* 0x000fe2000f8e60ff */
[----:B------:R-:W-:Y:S01]  /*6240*/  LOP3.LUT R9, R9, UR9, RZ, 0x3c, !PT ;  /* 0x0000000909097c12 */ /* 0x000fe2000f8e3cff */
[----:B------:R-:W-:Y:S01]  /*6250*/  @!UP0 UIADD3 UR19, UPT, UPT, UR27, 0x40, URZ ;  /* 0x000000401b138890 */ /* 0x000fe2000fffe0ff */
[----:B------:R-:W-:Y:S01]  /*6260*/  @!P1 IMAD.X R6, RZ, RZ, R17, P0 ;  /* 0x000000ffff069224 */ /* 0x000fe200000e0611 */
[----:B------:R-:W-:Y:S01]  /*6270*/  @!UP0 UIADD3 UR16, UPT, UPT, UR5, 0x200, URZ ;  /* 0x0000020005108890 */ /* 0x000fe2000fffe0ff */
[----:B------:R-:W-:Y:S01]  /*6280*/  SHF.L.U32 R10, R9, 0x1f, RZ ;  /* 0x0000001f090a7819 */ /* 0x000fe200000006ff */
[----:B------:R-:W-:Y:S02]  /*6290*/  @!UP0 UIADD3 UR8, UPT, UPT, UR5, 0xa00, URZ ;  /* 0x00000a0005088890 */ /* 0x000fe4000fffe0ff */
[----:B------:R-:W-:Y:S01]  /*62a0*/  @!UP0 UIADD3 UR10, UPT, UPT, UR26, 0x20, URZ ;  /* 0x000000201a0a8890 */ /* 0x000fe2000fffe0ff */
[----:B------:R-:W-:Y:S01]  /*62b0*/  VOTEU.ALL UP0, P1 ;  /* 0x0000000000ff7886 */ /* 0x000fe20000800000 */
[----:B------:R-:W-:Y:S01]  /*62c0*/  UMOV UR9, UR17 ;  /* 0x0000001100097c82 */ /* 0x000fe20008000000 */
[----:B------:R-:W-:Y:S01]  /*62d0*/  UMOV UR11, UR19 ;  /* 0x00000013000b7c82 */ /* 0x000fe20008000000 */
[----:B------:R-:W-:Y:S02]  /*62e0*/  ULEA UR5, UR6, UR29, 0x3 ;  /* 0x0000001d06057291 */ /* 0x000fe4000f8e18ff */
[----:B------:R1:W-:Y:S01]  /*62f0*/  @!UP0 UTMALDG.3D [UR16], [UR24], desc[UR36] ;  /* 0x00002410180085b4 */ /* 0x0003e20008011000 */
[----:B------:R-:W-:Y:S05]  /*6300*/  VOTEU.ALL UP0, P1 ;  /* 0x0000000000ff7886 */ /* 0x000fea0000800000 */
[----:B------:R1:W-:Y:S01]  /*6310*/  @!UP0 UTMALDG.3D [UR8], [UR24], desc[UR36] ;  /* 0x00002408180085b4 */ /* 0x0003e20008011000 */
[----:B------:R1:W-:Y:S01]  /*6320*/  @!P1 SYNCS.ARRIVE.TRANS64.RED.A0TR RZ, [UR7+0x40], R0 ;  /* 0x00004000ffff99a7 */ /* 0x0003e20008300407 */
[----:B------:R-:W-:Y:S01]  /*6330*/  SYNCS.ARRIVE.TRANS64.RED.A1T0 RZ, [UR4], RZ ;  /* 0x000000ffffff79a7 */ /* 0x000fe20008100404 */
[----:B------:R-:W2:Y:S02]  /*6340*/  SYNCS.PHASECHK.TRANS64.TRYWAIT P2, [UR5+0x58], R10 ;  /* 0x0000580aff0075a7 */ /* 0x000ea40008041105 */
[----:B-12---:R-:W-:Y:S05]  /*6350*/  @!P2 BRA `(.L_x_87) ;  /* 0x00000060006ca947 */ /* 0x006fea0003800000 */
.L_x_186:
[----:B------:R-:W-:Y:S01]  /*6360*/  @!P1 R2UR UR7, R6 ;  /* 0x00000000060792ca */ /* 0x000fe200000e0000 */
[----:B------:R-:W-:Y:S01]  /*6370*/  UIADD3 UR4, UPT, UPT, UR6, 0x1, URZ ;  /* 0x0000000106047890 */ /* 0x000fe2000fffe0ff */
[----:B------:R-:W-:Y:S01]  /*6380*/  @!P1 R2UR UR8, R8 ;  /* 0x00000000080892ca */ /* 0x000fe200000e0000 */
[----:B------:R-:W-:Y:S01]  /*6390*/  UIADD3 UR18, UPT, UPT, UR26, 0x10, URZ ;  /* 0x000000101a127890 */ /* 0x000fe2000fffe0ff */
[----:B------:R-:W-:Y:S01]  /*63a0*/  R2UR UR9, R93 ;  /* 0x000000005d0972ca */ /* 0x000fe200000e0000 */
[----:B------:R-:W-:Y:S01]  /*63b0*/  UISETP.NE.AND UP0, UPT, UR4, 0x3, UPT ;  /* 0x000000030400788c */ /* 0x000fe2000bf05270 */
[----:B-1----:R-:W-:Y:S01]  /*63c0*/  @!P1 IMAD.MOV.U32 R0, RZ, RZ, 0x1000 ;  /* 0x00001000ff009424 */ /* 0x002fe200078e00ff */
[----:B------:R-:W-:Y:S01]  /*63d0*/  UIADD3 UR17, UPT, UPT, UR5, 0x40, URZ ;  /* 0x0000004005117890 */ /* 0x000fe2000fffe0ff */
[----:B------:R-:W-:Y:S01]  /*63e0*/  VIADD R14, R14, 0x1 ;  /* 0x000000010e0e7836 */ /* 0x000fe20000000000 */
[----:B------:R-:W-:Y:S01]  /*63f0*/  USEL UR21, UR4, URZ, UP0 ;  /* 0x000000ff04157287 */ /* 0x000fe20008000000 */
[----:B------:R-:W-:Y:S01]  /*6400*/  UMOV UR36, 0x0 ;  /* 0x0000000000247882 */ /* 0x000fe20000000000 */
[----:B------:R-:W-:Y:S02]  /*6410*/  UMOV UR37, 0x10000000 ;  /* 0x1000000000257882 */ /* 0x000fe40000000000 */
[----:B------:R-:W-:Y:S01]  /*6420*/  IMAD.U32 R11, RZ, RZ, UR7 ;  /* 0x00000007ff0b7e24 */ /* 0x000fe2000f8e00ff */
[----:B------:R-:W-:Y:S01]  /*6430*/  USEL UR7, URZ, 0x1, UP0 ;  /* 0x00000001ff077887 */ /* 0x000fe20008000000 */
[----:B------:R-:W-:Y:S01]  /*6440*/  IMAD.U32 R10, RZ, RZ, UR8 ;  /* 0x00000008ff0a7e24 */ /* 0x000fe2000f8e00ff */
[----:B------:R-:W-:Y:S01]  /*6450*/  VOTEU.ALL UP0, P1 ;  /* 0x0000000000ff7886 */ /* 0x000fe20000800000 */
[----:B------:R-:W-:Y:S01]  /*6460*/  UMOV UR19, UR27 ;  /* 0x0000001b00137c82 */ /* 0x000fe20008000000 */
[----:B------:R-:W-:Y:S01]  /*6470*/  @!P1 R2UR UR25, R11 ;  /* 0x000000000b1992ca */ /* 0x000fe200000e0000 */
[----:B------:R-:W-:Y:S01]  /*6480*/  UMOV UR20, UR52 ;  /* 0x0000003400147c82 */ /* 0x000fe20008000000 */
[----:B------:R-:W-:Y:S01]  /*6490*/  @!P1 R2UR UR24, R10 ;  /* 0x000000000a1892ca */ /* 0x000fe200000e0000 */
[----:B------:R-:W-:Y:S01]  /*64a0*/  @!UP0 ULEA UR4, UR6, UR29, 0xc ;  /* 0x0000001d06048291 */ /* 0x000fe2000f8e60ff */
[----:B------:R-:W-:Y:S01]  /*64b0*/  LOP3.LUT R9, R9, UR7, RZ, 0x3c, !PT ;  /* 0x0000000709097c12 */ /* 0x000fe2000f8e3cff */
[----:B------:R-:W-:Y:S02]  /*64c0*/  @!UP0 UIADD3 UR10, UPT, UPT, UR26, 0x30, URZ ;  /* 0x000000301a0a8890 */ /* 0x000fe4000fffe0ff */
[----:B------:R-:W-:Y:S01]  /*64d0*/  @!UP0 UIADD3 UR16, UPT, UPT, UR4, 0x200, URZ ;  /* 0x0000020004108890 */ /* 0x000fe2000fffe0ff */
[----:B------:R-:W-:Y:S01]  /*64e0*/  SHF.L.U32 R6, R9, 0x1f, RZ ;  /* 0x0000001f09067819 */ /* 0x000fe200000006ff */
[----:B------:R-:W-:Y:S01]  /*64f0*/  @!UP0 UIADD3 UR8, UPT, UPT, UR4, 0xa00, URZ ;  /* 0x00000a0004088890 */ /* 0x000fe2000fffe0ff */
[----:B------:R-:W-:Y:S01]  /*6500*/  VOTEU.ALL UP0, P1 ;  /* 0x0000000000ff7886 */ /* 0x000fe20000800000 */
[----:B------:R-:W-:Y:S01]  /*6510*/  UPRMT UR6, UR9, 0x654, UR17 ;  /* 0x0000065409067896 */ /* 0x000fe20008000011 */
[----:B------:R-:W-:Y:S01]  /*6520*/  UMOV UR11, UR27 ;  /* 0x0000001b000b7c82 */ /* 0x000fe20008000000 */
[----:B------:R-:W-:Y:S03]  /*6530*/  UMOV UR12, UR52 ;  /* 0x00000034000c7c82 */ /* 0x000fe60008000000 */
[----:B------:R1:W-:Y:S01]  /*6540*/  @!UP0 UTMALDG.3D [UR16], [UR24], desc[UR36] ;  /* 0x00002410180085b4 */ /* 0x0003e20008011000 */
[----:B------:R-:W-:Y:S01]  /*6550*/  VOTEU.ALL UP0, P1 ;  /* 0x0000000000ff7886 */ /* 0x000fe20000800000 */
[----:B------:R-:W-:Y:S01]  /*6560*/  UMOV UR9, UR17 ;  /* 0x0000001100097c82 */ /* 0x000fe20008000000 */
[----:B------:R-:W-:Y:S03]  /*6570*/  ULEA UR4, UR21, UR29, 0x3 ;  /* 0x0000001d15047291 */ /* 0x000fe6000f8e18ff */
[----:B------:R1:W-:Y:S01]  /*6580*/  @!UP0 UTMALDG.3D [UR8], [UR24], desc[UR36] ;  /* 0x00002408180085b4 */ /* 0x0003e20008011000 */
[----:B------:R1:W-:Y:S01]  /*6590*/  @!P1 SYNCS.ARRIVE.TRANS64.RED.A0TR RZ, [UR5+0x40], R0 ;  /* 0x00004000ffff99a7 */ /* 0x0003e20008300405 */
[----:B------:R-:W-:Y:S04]  /*65a0*/  SYNCS.ARRIVE.TRANS64.RED.A1T0 RZ, [UR6], RZ ;  /* 0x000000ffffff79a7 */ /* 0x000fe80008100406 */
[----:B------:R-:W2:Y:S02]  /*65b0*/  SYNCS.PHASECHK.TRANS64.TRYWAIT P0, [UR4+0x58], R6 ;  /* 0x00005806ff0075a7 */ /* 0x000ea40008001104 */
[----:B-12---:R-:W-:Y:S05]  /*65c0*/  @!P0 BRA `(.L_x_88) ;  /* 0x0000005c00e88947 */ /* 0x006fea0003800000 */
.L_x_188:
[----:B------:R-:W-:Y:S01]  /*65d0*/  UIADD3 UR17, UPT, UPT, UR4, 0x40, URZ ;  /* 0x0000004004117890 */ /* 0x000fe2000fffe0ff */
[----:B-1----:R-:W-:Y:S01]  /*65e0*/  @!P1 IADD3 R6, P0, PT, R16, 0x980, RZ ;  /* 0x0000098010069810 */ /* 0x002fe20007f1e0ff */
[----:B------:R-:W-:Y:S01]  /*65f0*/  UPLOP3.LUT UP1, UPT, UPT, UPT, UPT, 0x80, 0x8 ;  /* 0x000000000008789c */ /* 0x000fe20003f2f070 */
[----:B------:R-:W-:Y:S01]  /*6600*/  R2UR UR9, R93 ;  /* 0x000000005d0972ca */ /* 0x000fe200000e0000 */
[----:B------:R-:W-:Y:S01]  /*6610*/  UMOV UR24, 0x0 ;  /* 0x0000000000187882 */ /* 0x000fe20000000000 */
[----:B------:R-:W-:Y:S01]  /*6620*/  @!P1 R2UR UR6, R6 ;  /* 0x00000000060692ca */ /* 0x000fe200000e0000 */
[----:B------:R-:W-:Y:S01]  /*6630*/  @!P1 IMAD.X R0, RZ, RZ, R17, P0 ;  /* 0x000000ffff009224 */ /* 0x000fe200000e0611 */
[----:B------:R-:W-:Y:S01]  /*6640*/  UMOV UR25, 0x10000000 ;  /* 0x1000000000197882 */ /* 0x000fe20000000000 */
[----:B------:R-:W-:Y:S01]  /*6650*/  UMOV UR20, UR52 ;  /* 0x0000003400147c82 */ /* 0x000fe20008000000 */
[----:B------:R-:W-:Y:S01]  /*6660*/  UMOV UR12, UR52 ;  /* 0x00000034000c7c82 */ /* 0x000fe20008000000 */
[----:B------:R-:W-:Y:S01]  /*6670*/  VOTEU.ALL UP0, P1 ;  /* 0x0000000000ff7886 */ /* 0x000fe20000800000 */
[----:B------:R-:W-:Y:S01]  /*6680*/  @!P1 R2UR UR5, R0 ;  /* 0x00000000000592ca */ /* 0x000fe200000e0000 */
[----:B------:R-:W-:Y:S01]  /*6690*/  UMOV UR52, UR30 ;  /* 0x0000001e00347c82 */ /* 0x000fe20008000000 */
[----:B------:R-:W-:Y:S02]  /*66a0*/  R2UR UR36, R95 ;  /* 0x000000005f2472ca */ /* 0x000fe400000e0000 */
[----:B------:R-:W-:Y:S01]  /*66b0*/  @!UP0 UIADD3 UR19, UPT, UPT, UR27, 0x40, URZ ;  /* 0x000000401b138890 */ /* 0x000fe2000fffe0ff */
[----:B------:R-:W-:Y:S01]  /*66c0*/  R2UR UR28, R100 ;  /* 0x00000000641c72ca */ /* 0x000fe200000e0000 */
[----:B------:R-:W-:Y:S01]  /*66d0*/  @!UP0 UIADD3 UR10, UPT, UPT, UR26, 0x30, URZ ;  /* 0x000000301a0a8890 */ /* 0x000fe2000fffe0ff */
[----:B------:R-:W-:Y:S01]  /*66e0*/  IMAD.U32 R10, RZ, RZ, UR6 ;  /* 0x00000006ff0a7e24 */ /* 0x000fe2000f8e00ff */
[----:B------:R-:W-:Y:S03]  /*66f0*/  ISETP.NE.AND P0, PT, R14, 0x2, PT ;  /* 0x000000020e00780c */ /* 0x000fe60003f05270 */
[----:B------:R-:W-:Y:S01]  /*6700*/  UMOV UR11, UR19 ;  /* 0x00000013000b7c82 */ /* 0x000fe20008000000 */
[----:B------:R-:W-:Y:S01]  /*6710*/  @!P1 R2UR UR6, R10 ;  /* 0x000000000a0692ca */ /* 0x000fe200000e0000 */
[----:B------:R-:W-:Y:S01]  /*6720*/  IMAD.U32 R11, RZ, RZ, UR5 ;  /* 0x00000005ff0b7e24 */ /* 0x000fe2000f8e00ff */
[----:B------:R-:W-:Y:S01]  /*6730*/  @!UP0 ULEA UR5, UR21, UR29, 0xc ;  /* 0x0000001d15058291 */ /* 0x000fe2000f8e60ff */
[----:B------:R-:W-:Y:S02]  /*6740*/  SEL R0, RZ, 0x1, P0 ;  /* 0x00000001ff007807 */ /* 0x000fe40000000000 */
[----:B------:R-:W-:Y:S01]  /*6750*/  SEL R14, R14, RZ, P0 ;  /* 0x000000ff0e0e7207 */ /* 0x000fe20000000000 */
[----:B------:R-:W-:Y:S01]  /*6760*/  @!UP0 UIADD3 UR16, UPT, UPT, UR5, 0x200, URZ ;  /* 0x0000020005108890 */ /* 0x000fe2000fffe0ff */
[----:B------:R-:W-:Y:S01]  /*6770*/  @!P1 R2UR UR7, R11 ;  /* 0x000000000b0792ca */ /* 0x000fe200000e0000 */
[----:B------:R-:W-:Y:S01]  /*6780*/  @!UP0 UIADD3 UR8, UPT, UPT, UR5, 0xa00, URZ ;  /* 0x00000a0005088890 */ /* 0x000fe2000fffe0ff */
[----:B------:R-:W-:Y:S01]  /*6790*/  LOP3.LUT R13, R13, R0, RZ, 0x3c, !PT ;  /* 0x000000000d0d7212 */ /* 0x000fe200078e3cff */
[----:B------:R-:W-:Y:S01]  /*67a0*/  VOTEU.ALL UP0, P1 ;  /* 0x0000000000ff7886 */ /* 0x000fe20000800000 */
[----:B------:R-:W-:Y:S03]  /*67b0*/  UPRMT UR5, UR9, 0x654, UR17 ;  /* 0x0000065409057896 */ /* 0x000fe60008000011 */
[----:B------:R-:W-:Y:S06]  /*67c0*/  UMOV UR9, UR17 ;  /* 0x0000001100097c82 */ /* 0x000fec0008000000 */
[----:B------:R1:W-:Y:S01]  /*67d0*/  @!UP0 UTMALDG.3D [UR16], [UR6], desc[UR24] ;  /* 0x00001810060085b4 */ /* 0x0003e20008011000 */
[----:B------:R-:W-:Y:S05]  /*67e0*/  VOTEU.ALL UP0, P1 ;  /* 0x0000000000ff7886 */ /* 0x000fea0000800000 */
[----:B------:R2:W-:Y:S01]  /*67f0*/  @!UP0 UTMALDG.3D [UR8], [UR6], desc[UR24] ;  /* 0x00001808060085b4 */ /* 0x0005e20008011000 */
[----:B------:R3:W-:Y:S01]  /*6800*/  @!P1 SYNCS.ARRIVE.TRANS64.RED.A0TR RZ, [UR4+0x40], R7 ;  /* 0x00004007ffff99a7 */ /* 0x0007e20008300404 */
[----:B------:R-:W-:Y:S02]  /*6810*/  UIADD3 UR4, UPT, UPT, UR21, 0x1, URZ ;  /* 0x0000000115047890 */ /* 0x000fe4000fffe0ff */
[----:B------:R-:W-:Y:S02]  /*6820*/  UIADD3 UR21, UPT, UPT, UR13, UR36, URZ ;  /* 0x000000240d157290 */ /* 0x000fe4000fffe0ff */
[----:B------:R-:W-:Y:S01]  /*6830*/  UISETP.NE.AND UP0, UPT, UR4, 0x3, UPT ;  /* 0x000000030400788c */ /* 0x000fe2000bf05270 */
[----:B------:R-:W-:Y:S03]  /*6840*/  SYNCS.ARRIVE.TRANS64.RED.A1T0 RZ, [UR5], RZ ;  /* 0x000000ffffff79a7 */ /* 0x000fe60008100405 */
[----:B------:R-:W-:Y:S06]  /*6850*/  USEL UR5, URZ, 0x1, UP0 ;  /* 0x00000001ff057887 */ /* 0x000fec0008000000 */
[----:B------:R-:W-:Y:S01]  /*6860*/  LOP3.LUT R15, R9, UR5, RZ, 0x3c, !PT ;  /* 0x00000005090f7c12 */ /* 0x000fe2000f8e3cff */
[----:B-1----:R-:W-:Y:S02]  /*6870*/  UIADD3 UR20, UPT, UPT, UR14, UR28, URZ ;  /* 0x0000001c0e147290 */ /* 0x002fe4000fffe0ff */
[----:B--2---:R-:W-:Y:S01]  /*6880*/  USEL UR12, UR4, URZ, UP0 ;  /* 0x000000ff040c7287 */ /* 0x004fe20008000000 */
[----:B------:R-:W-:Y:S11]  /*6890*/  BRA.U UP2, `(.L_x_89) ;  /* 0xffffffed02707547 */ /* 0x000ff6000b83ffff */
[----:B------:R-:W-:Y:S01]  /*68a0*/  UIADD3 UR29, UPT, UPT, UR29, 0x58, URZ ;  /* 0x000000581d1d7890 */ /* 0x000fe2000fffe0ff */
[----:B----4-:R-:W-:-:S03]  /*68b0*/  SHF.L.U32 R2, R15, 0x1f, RZ ;  /* 0x0000001f0f027819 */ /* 0x010fc600000006ff */
[----:B------:R-:W-:-:S09]  /*68c0*/  ULEA UR4, UR12, UR29, 0x3 ;  /* 0x0000001d0c047291 */ /* 0x000fd2000f8e18ff */
[----:B------:R-:W1:Y:S02]  /*68d0*/  SYNCS.PHASECHK.TRANS64.TRYWAIT P0, [UR4], R2 ;  /* 0x00000002ff0075a7 */ /* 0x000e640008001104 */
[----:B-1----:R-:W-:Y:S05]  /*68e0*/  @!P0 BRA `(.L_x_90) ;  /* 0x0000005c00388947 */ /* 0x002fea0003800000 */
.L_x_190:
        /* <DEDUP_REMOVED lines=9> */
.L_x_192:
[----:B------:R-:W-:-:S04]  /*6980*/  UIADD3 UR4, UPT, UPT, UR4, 0x1, URZ ;  /* 0x0000000104047890 */ /* 0x000fc8000fffe0ff */
[----:B------:R-:W-:-:S04]  /*6990*/  UISETP.NE.AND UP0, UPT, UR4, 0x3, UPT ;  /* 0x000000030400788c */ /* 0x000fc8000bf05270 */
[----:B------:R-:W-:Y:S02]  /*69a0*/  USEL UR5, URZ, 0x1, UP0 ;  /* 0x00000001ff057887 */ /* 0x000fe40008000000 */
[----:B------:R-:W-:-:S04]  /*69b0*/  USEL UR4, UR4, URZ, UP0 ;  /* 0x000000ff04047287 */ /* 0x000fc80008000000 */
[----:B------:R-:W-:Y:S01]  /*69c0*/  ULEA UR4, UR4, UR29, 0x3 ;  /* 0x0000001d04047291 */ /* 0x000fe2000f8e18ff */
[----:B-1----:R-:W-:-:S04]  /*69d0*/  LOP3.LUT R2, R15, UR5, RZ, 0x3c, !PT ;  /* 0x000000050f027c12 */ /* 0x002fc8000f8e3cff */
[----:B------:R-:W-:Y:S01]  /*69e0*/  SHF.L.U32 R2, R2, 0x1f, RZ ;  /* 0x0000001f02027819 */ /* 0x000fe200000006ff */
[----:B------:R-:W-:-:S07]  /*69f0*/  IMAD.U32 R0, RZ, RZ, UR4 ;  /* 0x00000004ff007e24 */ /* 0x000fce000f8e00ff */
.L_x_92:
[----:B-1----:R1:W2:Y:S02]  /*6a00*/  SYNCS.PHASECHK.TRANS64.TRYWAIT P0, [R0+URZ], R2 ;  /* 0x00000002000075a7 */ /* 0x0022a400080011ff */
[----:B--2---:R-:W-:Y:S05]  /*6a10*/  @!P0 NANOSLEEP.SYNCS 0x989680 ;  /* 0x009896800000895d */ /* 0x004fea0003900000 */
[----:B------:R-:W2:Y:S02]  /*6a20*/  @!P0 SYNCS.PHASECHK.TRANS64 P0, [R0+URZ], R2 ;  /* 0x00000002000085a7 */ /* 0x000ea400080010ff */
[----:B--2---:R-:W-:Y:S05]  /*6a30*/  @P0 EXIT ;  /* 0x000000000000094d */ /* 0x004fea0003800000 */
[----:B------:R-:W-:Y:S05]  /*6a40*/  BRA `(.L_x_92) ;  /* 0xfffffffc00ec7947 */ /* 0x000fea000383ffff */
.L_x_78:
[----:B------:R-:W-:-:S06]  /*6a50*/  UISETP.GE.AND UP0, UPT, UR19, 0x4, UPT ;  /* 0x000000041300788c */ /* 0x000fcc000bf06270 */
[----:B------:R-:W-:-:S13]  /*6a60*/  PLOP3.LUT P0, PT, PT, PT, UP0, 0x80, 0x8 ;  /* 0x000000000008781c */ /* 0x000fda0003f0f008 */
[----:B------:R-:W-:Y:S05]  /*6a70*/  @!P0 EXIT ;  /* 0x000000000000894d */ /* 0x000fea0003800000 */
[----:B------:R-:W-:Y:S01]  /*6a80*/  BAR.SYNC.DEFER_BLOCKING 0x6, 0xa0 ;  /* 0x0182800000007b1d */ /* 0x000fe20000010000 */
[----:B------:R-:W-:Y:S01]  /*6a90*/  R2UR UR4, R93 ;  /* 0x000000005d0472ca */ /* 0x000fe200000e0000 */
[C---:B------:R-:W-:Y:S01]  /*6aa0*/  IMAD.SHL.U32 R87, R85.reuse, 0x10, RZ ;  /* 0x0000001055577824 */ /* 0x040fe200078e00ff */
[C---:B------:R-:W-:Y:S01]  /*6ab0*/  LOP3.LUT R88, R90.reuse, 0x3, RZ, 0xc0, !PT ;  /* 0x000000035a587812 */ /* 0x040fe200078ec0ff */
[C---:B------:R-:W-:Y:S01]  /*6ac0*/  IMAD.SHL.U32 R86, R85.reuse, 0x2, RZ ;  /* 0x0000000255567824 */ /* 0x040fe200078e00ff */
[----:B------:R-:W-:Y:S01]  /*6ad0*/  CS2R R82, SRZ ;  /* 0x0000000000527805 */ /* 0x000fe2000001ff00 */
[----:B------:R-:W-:Y:S02]  /*6ae0*/  UMOV UR43, 0x400 ;  /* 0x00000400002b7882 */ /* 0x000fe40000000000 */
[----:B------:R-:W1:Y:S01]  /*6af0*/  LDC.64 R76, c[0x0][0xc88] ;  /* 0x00032200ff4c7b82 */ /* 0x000e620000000a00 */
[----:B------:R-:W-:Y:S01]  /*6b00*/  IMAD.U32 R85, R85, 0x10000, RZ ;  /* 0x0001000055557824 */ /* 0x000fe200078e00ff */
[C---:B------:R-:W-:Y:S01]  /*6b10*/  LOP3.LUT R6, R87.reuse, 0x40, RZ, 0xc0, !PT ;  /* 0x0000004057067812 */ /* 0x040fe200078ec0ff */
[----:B------:R-:W-:Y:S01]  /*6b20*/  IMAD.SHL.U32 R2, R90, 0x200, RZ ;  /* 0x000002005a027824 */ /* 0x000fe200078e00ff */
[----:B------:R-:W-:Y:S01]  /*6b30*/  LOP3.LUT R3, R87, 0x1b0, RZ, 0xc0, !PT ;  /* 0x000001b057037812 */ /* 0x000fe200078ec0ff */
[----:B------:R-:W-:Y:S01]  /*6b40*/  IMAD.MOV.U32 R84, RZ, RZ, RZ ;  /* 0x000000ffff547224 */ /* 0x000fe200078e00ff */
[----:B------:R-:W-:Y:S01]  /*6b50*/  LOP3.LUT R85, R85, 0x200000, RZ, 0xc0, !PT ;  /* 0x0020000055557812 */ /* 0x000fe200078ec0ff */
[----:B------:R-:W-:Y:S01]  /*6b60*/  ULEA UR43, UR4, UR43, 0x18 ;  /* 0x0000002b042b7291 */ /* 0x000fe2000f8ec0ff */
[----:B------:R-:W2:Y:S01]  /*6b70*/  LDC.64 R78, c[0x0][0xc90] ;  /* 0x00032400ff4e7b82 */ /* 0x000ea20000000a00 */
[----:B------:R-:W3:Y:S01]  /*6b80*/  LDCU UR4, c[0x0][0x370] ;  /* 0x00006e00ff0477ac */ /* 0x000ee20008000800 */
[----:B------:R-:W-:Y:S01]  /*6b90*/  LOP3.LUT R86, R6, 0x8, R86, 0xf8, !PT ;  /* 0x0000000806567812 */ /* 0x000fe200078ef856 */
[----:B------:R-:W-:Y:S01]  /*6ba0*/  IMAD.MOV.U32 R81, RZ, RZ, RZ ;  /* 0x000000ffff517224 */ /* 0x000fe200078e00ff */
[----:B------:R-:W-:Y:S01]  /*6bb0*/  LOP3.LUT R2, R3, 0x200, R2, 0xf8, !PT ;  /* 0x0000020003027812 */ /* 0x000fe200078ef802 */
[----:B------:R-:W4:Y:S01]  /*6bc0*/  LDCU UR42, c[0x0][0xf0c] ;  /* 0x0001e180ff2a77ac */ /* 0x000f220008000800 */
[----:B------:R-:W-:-:S02]  /*6bd0*/  LOP3.LUT P0, RZ, R87, 0x40, RZ, 0xc0, !PT ;  /* 0x0000004057ff7812 */ /* 0x000fc4000780c0ff */
[----:B------:R-:W1:Y:S01]  /*6be0*/  LDC.64 R74, c[0x0][0xcb0] ;  /* 0x00032c00ff4a7b82 */ /* 0x000e620000000a00 */
[----:B------:R-:W4:Y:S01]  /*6bf0*/  LDS R0, [UR43+0x110] ;  /* 0x0001102bff007984 */ /* 0x000f220008000800 */
[----:B------:R-:W-:Y:S01]  /*6c00*/  LOP3.LUT R86, R2, R86, RZ, 0xfc, !PT ;  /* 0x0000005602567212 */ /* 0x000fe200078efcff */
[----:B------:R-:W1:Y:S01]  /*6c10*/  LDCU UR38, c[0x0][0xf30] ;  /* 0x0001e600ff2677ac */ /* 0x000e620008000800 */
[----:B------:R-:W1:Y:S04]  /*6c20*/  LDCU.64 UR40, c[0x0][0xf28] ;  /* 0x0001e500ff2877ac */ /* 0x000e680008000a00 */
[----:B------:R-:W1:Y:S01]  /*6c30*/  LDC.64 R72, c[0x0][0xca8] ;  /* 0x00032a00ff487b82 */ /* 0x000e620000000a00 */
[----:B---3--:R-:W-:Y:S01]  /*6c40*/  IMAD.U32 R94, RZ, RZ, UR4 ;  /* 0x00000004ff5e7e24 */ /* 0x008fe2000f8e00ff */
[----:B------:R-:W3:Y:S01]  /*6c50*/  LDCU.64 UR4, c[0x0][0xc88] ;  /* 0x00019100ff0477ac */ /* 0x000ee20008000a00 */
[----:B------:R-:W1:Y:S01]  /*6c60*/  LDCU.128 UR60, c[0x0][0xf10] ;  /* 0x0001e200ff3c77ac */ /* 0x000e620008000c00 */
[----:B------:R-:W1:Y:S01]  /*6c70*/  LDCU UR55, c[0x0][0x374] ;  /* 0x00006e80ff3777ac */ /* 0x000e620008000800 */
[----:B------:R-:W-:Y:S01]  /*6c80*/  UMOV UR54, 0x1 ;  /* 0x0000000100367882 */ /* 0x000fe20000000000 */
[----:B------:R-:W-:Y:S01]  /*6c90*/  UMOV UR44, URZ ;  /* 0x000000ff002c7c82 */ /* 0x000fe20008000000 */
[----:B------:R-:W-:Y:S01]  /*6ca0*/  UMOV UR53, URZ ;  /* 0x000000ff00357c82 */ /* 0x000fe20008000000 */
[----:B------:R-:W-:Y:S01]  /*6cb0*/  UMOV UR47, URZ ;  /* 0x000000ff002f7c82 */ /* 0x000fe20008000000 */
[----:B---3--:R-:W-:Y:S01]  /*6cc0*/  IMAD.U32 R92, RZ, RZ, UR4 ;  /* 0x00000004ff5c7e24 */ /* 0x008fe2000f8e00ff */
[----:B------:R-:W-:Y:S01]  /*6cd0*/  UIADD3 UR4, UPT, UPT, UR43, 0x200, URZ ;  /* 0x000002002b047890 */ /* 0x000fe2000fffe0ff */
[----:B------:R-:W-:-:S05]  /*6ce0*/  IMAD.U32 R91, RZ, RZ, UR5 ;  /* 0x00000005ff5b7e24 */ /* 0x000fca000f8e00ff */
[----:B------:R-:W-:Y:S02]  /*6cf0*/  IMAD.U32 R102, RZ, RZ, UR4 ;  /* 0x00000004ff667e24 */ /* 0x000fe4000f8e00ff */
[----:B----4-:R-:W-:Y:S01]  /*6d00*/  IMAD.IADD R85, R0, 0x1, R85 ;  /* 0x0000000100557824 */ /* 0x010fe200078e0255 */
[----:B--2---:R-:W-:-:S07]  /*6d10*/  P2R R0, PR, RZ, 0x1 ;  /* 0x00000001ff007803 */ /* 0x004fce0000000000 */
.L_x_151:
[C---:B------:R-:W-:Y:S02]  /*6d20*/  LEA R0, R81.reuse, UR43, 0x3 ;  /* 0x0000002b51007c11 */ /* 0x040fe4000f8e18ff */
[----:B------:R-:W-:Y:S02]  /*6d30*/  SHF.L.U32 R2, R82, 0x1f, RZ ;  /* 0x0000001f52027819 */ /* 0x000fe400000006ff */
[----:B------:R-:W-:Y:S02]  /*6d40*/  LEA R4, R81, UR43, 0x4 ;  /* 0x0000002b51047c11 */ /* 0x000fe4000f8e20ff */
[----:B------:R-:W2:Y:S02]  /*6d50*/  SYNCS.PHASECHK.TRANS64.TRYWAIT P0, [R0+URZ+0x80], R2 ;  /* 0x00008002000075a7 */ /* 0x000ea400080011ff */
[----:B-12---:R-:W-:Y:S05]  /*6d60*/  @!P0 BRA `(.L_x_93) ;  /* 0x0000005800488947 */ /* 0x006fea0003800000 */
.L_x_193:
[----:B------:R-:W-:Y:S01]  /*6d70*/  R2UR UR7, R101 ;  /* 0x00000000650772ca */ /* 0x000fe200000e0000 */
[----:B------:R-:W3:Y:S01]  /*6d80*/  LDS.128 R4, [R4+0xf0] ;  /* 0x0000f00004047984 */ /* 0x000ee20000000c00 */
[----:B--2---:R-:W-:Y:S01]  /*6d90*/  VIADD R0, R0, 0x90 ;  /* 0x0000009000007836 */ /* 0x004fe20000000000 */
[----:B------:R-:W-:Y:S04]  /*6da0*/  UISETP.GE.AND UP0, UPT, UR39, 0x1, UPT ;  /* 0x000000012700788c */ /* 0x000fe8000bf06270 */
[----:B------:R-:W-:Y:S01]  /*6db0*/  PRMT R0, RZ, 0x654, R0 ;  /* 0x00000654ff007816 */ /* 0x000fe20000000000 */
[----:B------:R-:W-:Y:S01]  /*6dc0*/  @!PT LDS RZ, [RZ] ;  /* 0x00000000fffff984 */ /* 0x000fe20000000800 */
[----:B------:R-:W-:Y:S01]  /*6dd0*/  @!PT LDS RZ, [RZ] ;  /* 0x00000000fffff984 */ /* 0x000fe20000000800 */
[----:B------:R-:W-:Y:S01]  /*6de0*/  @!PT LDS RZ, [RZ] ;  /* 0x00000000fffff984 */ /* 0x000fe20000000800 */
[----:B------:R-:W-:Y:S01]  /*6df0*/  @!PT LDS RZ, [RZ] ;  /* 0x00000000fffff984 */ /* 0x000fe20000000800 */
[----:B------:R2:W-:Y:S06]  /*6e00*/  MEMBAR.ALL.CTA ;  /* 0x0000000000007992 */ /* 0x0005ec0000008000 */
[----:B--2---:R-:W2:Y:S02]  /*6e10*/  FENCE.VIEW.ASYNC.S ;  /* 0x00000000000073c6 */ /* 0x004ea40000000000 */
[----:B--2---:R2:W-:Y:S01]  /*6e20*/  SYNCS.ARRIVE.TRANS64.RED.A1T0 RZ, [R0+URZ], RZ ;  /* 0x000000ff00ff79a7 */ /* 0x0045e200081004ff */
[----:B---3--:R-:W-:Y:S11]  /*6e30*/  LOP3.LUT P0, RZ, R6, 0x1, RZ, 0xc0, !PT ;  /* 0x0000000106ff7812 */ /* 0x008ff6000780c0ff */
[----:B------:R-:W-:Y:S02]  /*6e40*/  @!UPT UIADD3 URZ, UPT, UPT, URZ, URZ, URZ ;  /* 0x000000fffffff290 */ /* 0x000fe4000fffe0ff */
[----:B------:R-:W-:Y:S01]  /*6e50*/  VOTEU.ANY UP1, P0 ;  /* 0x0000000000ff7886 */ /* 0x000fe20000020100 */
[----:B------:R-:W-:Y:S01]  /*6e60*/  PLOP3.LUT P0, PT, PT, PT, UP1, 0x80, 0x8 ;  /* 0x000000000008781c */ /* 0x000fe20003f0f018 */
[----:B------:R-:W-:Y:S06]  /*6e70*/  UP2UR UR4, UPR, URZ, 0x2 ;  /* 0x00000002ff047883 */ /* 0x000fec0008000000 */
[----:B------:R-:W-:Y:S06]  /*6e80*/  IMAD.U32 R103, RZ, RZ, UR4 ;  /* 0x00000004ff677e24 */ /* 0x000fec000f8e00ff */
[----:B------:R-:W-:Y:S02]  /*6e90*/  @P0 SHF.R.U32.HI R2, RZ, 0x10, R5 ;  /* 0x00000010ff020819 */ /* 0x000fe40000011605 */
[----:B------:R-:W-:Y:S02]  /*6ea0*/  @P0 MOV R3, R4 ;  /* 0x0000000400030202 */ /* 0x000fe40000000f00 */
[----:B------:R-:W-:Y:S02]  /*6eb0*/  @P0 R2UR UR4, R2 ;  /* 0x00000000020402ca */ /* 0x000fe400000e0000 */
[----:B------:R-:W-:Y:S02]  /*6ec0*/  @P0 LOP3.LUT R4, R5, 0xffff, RZ, 0xc0, !PT ;  /* 0x0000ffff05040812 */ /* 0x000fe400078ec0ff */
[----:B------:R-:W-:Y:S02]  /*6ed0*/  @P0 R2UR UR6, R3 ;  /* 0x00000000030602ca */ /* 0x000fe400000e0000 */
[----:B------:R-:W-:Y:S07]  /*6ee0*/  @P0 R2UR UR5, R4 ;  /* 0x00000000040502ca */ /* 0x000fee00000e0000 */
[----:B------:R-:W-:Y:S02]  /*6ef0*/  @UP1 UMOV UR7, UR4 ;  /* 0x0000000400071c82 */ /* 0x000fe40008000000 */
[----:B------:R-:W-:Y:S02]  /*6f00*/  IMAD.U32 R101, RZ, RZ, UR7 ;  /* 0x00000007ff657e24 */ /* 0x000fe4000f8e00ff */
[----:B------:R-:W-:Y:S02]  /*6f10*/  @UP1 UMOV UR37, UR6 ;  /* 0x0000000600251c82 */ /* 0x000fe40008000000 */
[----:B------:R-:W-:Y:S01]  /*6f20*/  @UP1 UMOV UR36, UR5 ;  /* 0x0000000500241c82 */ /* 0x000fe20008000000 */
[----:B--2---:R-:W-:Y:S05]  /*6f30*/  BRA.U !UP0, `(.L_x_94) ;  /* 0x0000000108d07547 */ /* 0x004fea000b800000 */
[----:B------:R-:W2:Y:S01]  /*6f40*/  LDCU UR13, c[0x0][0xf20] ;  /* 0x0001e400ff0d77ac */ /* 0x000ea20008000800 */
[----:B------:R-:W-:Y:S01]  /*6f50*/  R2UR UR12, R94 ;  /* 0x000000005e0c72ca */ /* 0x000fe200000e0000 */
[----:B-1----:R-:W-:Y:S02]  /*6f60*/  UIMAD.WIDE.U32 UR4, UR55, UR63, URZ ;  /* 0x0000003f370472a5 */ /* 0x002fe4000f8e00ff */
[----:B------:R-:W-:Y:S02]  /*6f70*/  UISETP.NE.AND UP0, UPT, UR62, 0x1, UPT ;  /* 0x000000013e00788c */ /* 0x000fe4000bf05270 */
[----:B------:R-:W-:Y:S02]  /*6f80*/  UIMAD.WIDE.U32 UR8, UR36, UR63, URZ ;  /* 0x0000003f240872a5 */ /* 0x000fe4000f8e00ff */
[----:B------:R-:W-:Y:S02]  /*6f90*/  UISETP.NE.AND UP1, UPT, UR42, 0x1, UPT ;  /* 0x000000012a00788c */ /* 0x000fe4000bf25270 */
[----:B------:R-:W-:Y:S04]  /*6fa0*/  UIMAD.WIDE.U32 UR10, UR37, UR60, URZ ;  /* 0x0000003c250a72a5 */ /* 0x000fe8000f8e00ff */
[----:B------:R-:W-:Y:S02]  /*6fb0*/  UIMAD.WIDE.U32 UR6, UR12, UR60, URZ ;  /* 0x0000003c0c0672a5 */ /* 0x000fe4000f8e00ff */
[----:B------:R-:W-:Y:S01]  /*6fc0*/  UISETP.NE.AND UP2, UPT, UR39, 0x1, UPT ;  /* 0x000000012700788c */ /* 0x000fe2000bf45270 */
[----:B------:R-:W-:Y:S02]  /*6fd0*/  UMOV UR4, UR5 ;  /* 0x0000000500047c82 */ /* 0x000fe40008000000 */
[----:B--2---:R-:W-:Y:S03]  /*6fe0*/  USHF.R.U32.HI UR5, URZ, UR13, UR4 ;  /* 0x0000000dff057299 */ /* 0x004fe60008011604 */
[----:B------:R-:W-:Y:S02]  /*6ff0*/  UMOV UR4, UR7 ;  /* 0x0000000700047c82 */ /* 0x000fe40008000000 */
[----:B------:R-:W-:Y:S02]  /*7000*/  USHF.R.U32.HI UR7, URZ, UR61, UR4 ;  /* 0x0000003dff077299 */ /* 0x000fe40008011604 */
[----:B------:R-:W-:Y:S02]  /*7010*/  USEL UR4, UR55, UR5, !UP0 ;  /* 0x0000000537047287 */ /* 0x000fe4000c000000 */
[----:B------:R-:W-:Y:S01]  /*7020*/  USEL UR7, UR12, UR7, !UP1 ;  /* 0x000000070c077287 */ /* 0x000fe2000c800000 */
[----:B------:R-:W-:Y:S01]  /*7030*/  UMOV UR5, UR9 ;  /* 0x0000000900057c82 */ /* 0x000fe20008000000 */
[----:B------:R-:W-:Y:S02]  /*7040*/  UIMAD.WIDE.U32 UR8, UR4, UR40, URZ ;  /* 0x00000028040872a5 */ /* 0x000fe4000f8e00ff */
[----:B------:R-:W-:Y:S03]  /*7050*/  USHF.R.U32.HI UR6, URZ, UR13, UR5 ;  /* 0x0000000dff067299 */ /* 0x000fe60008011605 */
[----:B------:R-:W-:Y:S01]  /*7060*/  UMOV UR5, UR11 ;  /* 0x0000000b00057c82 */ /* 0x000fe20008000000 */
[----:B------:R-:W-:Y:S02]  /*7070*/  UIMAD.WIDE.U32 UR10, UR7, UR40, URZ ;  /* 0x00000028070a72a5 */ /* 0x000fe4000f8e00ff */
[----:B------:R-:W-:Y:S02]  /*7080*/  USEL UR6, UR36, UR6, !UP0 ;  /* 0x0000000624067287 */ /* 0x000fe4000c000000 */
[----:B------:R-:W-:Y:S01]  /*7090*/  USHF.R.U32.HI UR5, URZ, UR61, UR5 ;  /* 0x0000003dff057299 */ /* 0x000fe20008011605 */
[----:B------:R-:W-:Y:S02]  /*70a0*/  UMOV UR8, UR9 ;  /* 0x0000000900087c82 */ /* 0x000fe40008000000 */
[----:B------:R-:W-:Y:S01]  /*70b0*/  UMOV UR10, UR11 ;  /* 0x0000000b000a7c82 */ /* 0x000fe20008000000 */
[----:B------:R-:W-:Y:S02]  /*70c0*/  @UP2 USHF.R.U32.HI UR4, URZ, UR41, UR8 ;  /* 0x00000029ff042299 */ /* 0x000fe40008011608 */
[----:B------:R-:W-:Y:S02]  /*70d0*/  @UP2 USHF.R.U32.HI UR7, URZ, UR41, UR10 ;  /* 0x00000029ff072299 */ /* 0x000fe4000801160a */
[----:B------:R-:W-:Y:S02]  /*70e0*/  UIMAD UR4, UR39, UR4, URZ ;  /* 0x00000004270472a4 */ /* 0x000fe4000f8e02ff */
[----:B------:R-:W-:Y:S02]  /*70f0*/  UIMAD.WIDE.U32 UR10, UR6, UR40, URZ ;  /* 0x00000028060a72a5 */ /* 0x000fe4000f8e00ff */
[----:B------:R-:W-:Y:S02]  /*7100*/  USEL UR5, UR37, UR5, !UP1 ;  /* 0x0000000525057287 */ /* 0x000fe4000c800000 */
[----:B------:R-:W-:Y:S02]  /*7110*/  UIMAD UR8, UR39, UR7, URZ ;  /* 0x00000007270872a4 */ /* 0x000fe4000f8e02ff */
[----:B------:R-:W-:Y:S03]  /*7120*/  UISETP.GE.AND UP0, UPT, UR6, UR4, UPT ;  /* 0x000000040600728c */ /* 0x000fe6000bf06270 */
[----:B------:R-:W-:Y:S01]  /*7130*/  UMOV UR4, UR11 ;  /* 0x0000000b00047c82 */ /* 0x000fe20008000000 */
[----:B------:R-:W-:Y:S02]  /*7140*/  UISETP.GE.OR UP0, UPT, UR5, UR8, UP0 ;  /* 0x000000080500728c */ /* 0x000fe40008706670 */
[----:B------:R-:W-:Y:S02]  /*7150*/  USHF.R.U32.HI UR4, URZ, UR41, UR4 ;  /* 0x00000029ff047299 */ /* 0x000fe40008011604 */
[----:B------:R-:W-:Y:S02]  /*7160*/  UIMAD.WIDE.U32 UR8, UR5, UR40, URZ ;  /* 0x00000028050872a5 */ /* 0x000fe4000f8e00ff */
[----:B------:R-:W-:Y:S02]  /*7170*/  USEL UR11, UR6, UR4, !UP2 ;  /* 0x00000004060b7287 */ /* 0x000fe4000d000000 */
[----:B------:R-:W-:Y:S02]  /*7180*/  UIADD3 UR8, UPT, UPT, -UR5, URZ, URZ ;  /* 0x000000ff05087290 */ /* 0x000fe4000fffe1ff */
[----:B------:R-:W-:Y:S01]  /*7190*/  UIADD3 UR10, UPT, UPT, -UR11, URZ, URZ ;  /* 0x000000ff0b0a7290 */ /* 0x000fe2000fffe1ff */
[----:B------:R-:W-:Y:S01]  /*71a0*/  @!UP0 UMOV UR4, UR9 ;  /* 0x0000000900048c82 */ /* 0x000fe20008000000 */
[----:B------:R-:W-:Y:S02]  /*71b0*/  UIADD3 UR9, UPT, UPT, -UR6, URZ, URZ ;  /* 0x000000ff06097290 */ /* 0x000fe4000fffe1ff */
[----:B------:R-:W-:Y:S02]  /*71c0*/  @!UP0 USHF.R.U32.HI UR4, URZ, UR41, UR4 ;  /* 0x00000029ff048299 */ /* 0x000fe40008011604 */
[----:B------:R-:W-:Y:S02]  /*71d0*/  UIMAD UR10, UR39, UR10, UR6 ;  /* 0x0000000a270a72a4 */ /* 0x000fe4000f8e0206 */
[----:B------:R-:W-:Y:S04]  /*71e0*/  @!UP0 USEL UR4, UR5, UR4, !UP2 ;  /* 0x0000000405048287 */ /* 0x000fe8000d000000 */
[----:B------:R-:W-:Y:S02]  /*71f0*/  @!UP0 UIMAD UR10, UR7, UR10, UR4 ;  /* 0x0000000a070a82a4 */ /* 0x000fe4000f8e0204 */
[----:B------:R-:W-:Y:S02]  /*7200*/  @!UP0 UIADD3 UR11, UPT, UPT, UR11, -UR4, URZ ;  /* 0x800000040b0b8290 */ /* 0x000fe4000fffe0ff */
[----:B------:R-:W-:Y:S02]  /*7210*/  UIMAD UR7, UR42, UR8, UR37 ;  /* 0x000000082a0772a4 */ /* 0x000fe4000f8e0225 */
[----:B------:R-:W-:Y:S02]  /*7220*/  @!UP0 UIMAD UR6, UR11, UR39, UR5 ;  /* 0x000000270b0682a4 */ /* 0x000fe4000f8e0205 */
[----:B------:R-:W-:Y:S01]  /*7230*/  UIMAD UR4, UR62, UR9, UR36 ;  /* 0x000000093e0472a4 */ /* 0x000fe2000f8e0224 */
[----:B------:R-:W-:Y:S02]  /*7240*/  @!UP0 UMOV UR5, UR10 ;  /* 0x0000000a00058c82 */ /* 0x000fe40008000000 */
[----:B------:R-:W-:Y:S02]  /*7250*/  UIMAD UR37, UR5, UR42, UR7 ;  /* 0x0000002a052572a4 */ /* 0x000fe4000f8e0207 */
[----:B------:R-:W-:Y:S11]  /*7260*/  UIMAD UR36, UR6, UR62, UR4 ;  /* 0x0000003e062472a4 */ /* 0x000ff6000f8e0204 */
[----:B------:R-:W-:Y:S01]  /*7270*/  @!UPT UIADD3 URZ, UPT, UPT, URZ, URZ, URZ ;  /* 0x000000fffffff290 */ /* 0x000fe2000fffe0ff */
.L_x_94:
[----:B-1----:R-:W-:Y:S01]  /*7280*/  UISETP.NE.AND UP0, UPT, UR38, 0x1, UPT ;  /* 0x000000012600788c */ /* 0x002fe2000bf05270 */
[----:B------:R-:W-:Y:S01]  /*7290*/  R2UR UR11, R102 ;  /* 0x00000000660b72ca */ /* 0x000fe200000e0000 */
[----:B------:R-:W-:Y:S01]  /*72a0*/  USHF.L.U32 UR50, UR20, 0x7, URZ ;  /* 0x0000000714327899 */ /* 0x000fe200080006ff */
[----:B------:R-:W-:Y:S01]  /*72b0*/  IADD3 R81, PT, PT, R81, 0x1, RZ ;  /* 0x0000000151517810 */ /* 0x000fe20007ffe0ff */
[----:B------:R-:W-:Y:S07]  /*72c0*/  USHF.L.U32 UR49, UR21, 0x6, URZ ;  /* 0x0000000615317899 */ /* 0x000fee00080006ff */
[----:B------:R-:W1:Y:S01]  /*72d0*/  @!UP0 LDCU.128 UR12, c[0x0][0xf10] ;  /* 0x0001e200ff0c87ac */ /* 0x000e620008000c00 */
[----:B------:R-:W2:Y:S01]  /*72e0*/  @!UP0 LDCU UR5, c[0x0][0xf0c] ;  /* 0x0001e180ff0587ac */ /* 0x000ea20008000800 */
[----:B------:R-:W3:Y:S01]  /*72f0*/  @!UP0 LDCU UR10, c[0x0][0xf20] ;  /* 0x0001e400ff0a87ac */ /* 0x000ee20008000800 */
[----:B-1----:R-:W-:Y:S02]  /*7300*/  UIMAD.WIDE.U32 UR8, UR37, UR12, URZ ;  /* 0x0000000c250872a5 */ /* 0x002fe4000f8e00ff */
[----:B------:R-:W-:Y:S02]  /*7310*/  UIMAD.WIDE.U32 UR6, UR36, UR15, URZ ;  /* 0x0000000f240672a5 */ /* 0x000fe4000f8e00ff */
[----:B------:R-:W-:Y:S03]  /*7320*/  @!UP0 UISETP.NE.AND UP1, UPT, UR14, 0x1, UPT ;  /* 0x000000010e00888c */ /* 0x000fe6000bf25270 */
[----:B------:R-:W-:Y:S01]  /*7330*/  @!UP0 UMOV UR4, UR9 ;  /* 0x0000000900048c82 */ /* 0x000fe20008000000 */
[----:B--2---:R-:W-:Y:S02]  /*7340*/  @!UP0 UISETP.NE.AND UP2, UPT, UR5, 0x1, UPT ;  /* 0x000000010500888c */ /* 0x004fe4000bf45270 */
[----:B------:R-:W-:Y:S01]  /*7350*/  @!UP0 USHF.R.U32.HI UR4, URZ, UR13, UR4 ;  /* 0x0000000dff048299 */ /* 0x000fe20008011604 */
[----:B------:R-:W-:Y:S02]  /*7360*/  @!UP0 UMOV UR6, UR7 ;  /* 0x0000000700068c82 */ /* 0x000fe40008000000 */
[----:B---3--:R-:W-:Y:S02]  /*7370*/  @!UP0 USHF.R.U32.HI UR6, URZ, UR10, UR6 ;  /* 0x0000000aff068299 */ /* 0x008fe40008011606 */
[----:B------:R-:W-:Y:S02]  /*7380*/  @!UP0 USEL UR7, UR37, UR4, !UP2 ;  /* 0x0000000425078287 */ /* 0x000fe4000d000000 */
[----:B------:R-:W-:Y:S04]  /*7390*/  @!UP0 USEL UR6, UR36, UR6, !UP1 ;  /* 0x0000000624068287 */ /* 0x000fe8000c800000 */
[----:B------:R-:W-:Y:S02]  /*73a0*/  @!UP0 UIADD3 UR4, UPT, UPT, -UR7, UR6, URZ ;  /* 0x0000000607048290 */ /* 0x000fe4000fffe1ff */
[----:B------:R-:W-:Y:S02]  /*73b0*/  @!UP0 UIADD3 UR6, UPT, UPT, UR7, -UR6, URZ ;  /* 0x8000000607068290 */ /* 0x000fe4000fffe0ff */
[----:B------:R-:W-:Y:S02]  /*73c0*/  @!UP0 UIMAD UR37, UR4, UR5, UR37 ;  /* 0x00000005042582a4 */ /* 0x000fe4000f8e0225 */
[----:B------:R-:W-:Y:S02]  /*73d0*/  @!UP0 UIMAD UR36, UR6, UR14, UR36 ;  /* 0x0000000e062482a4 */ /* 0x000fe4000f8e0224 */
[----:B------:R-:W-:Y:S09]  /*73e0*/  ULOP3.LUT UP0, URZ, UR11, 0x90, URZ, 0xc0, !UPT ;  /* 0x000000900bff7892 */ /* 0x000ff2000f80c0ff */
[----:B------:R-:W-:Y:S05]  /*73f0*/  BRA.U !UP0, `(.L_x_95) ;  /* 0x00000001087c7547 */ /* 0x000fea000b800000 */
[----:B------:R-:W1:Y:S01]  /*7400*/  LDCU.64 UR8, c[0x4][0x80] ;  /* 0x01001000ff0877ac */ /* 0x000e620008000a00 */
[----:B------:R-:W-:Y:S01]  /*7410*/  MOV R2, 0x0 ;  /* 0x0000000000027802 */ /* 0x000fe20000000f00 */
[----:B------:R-:W-:Y:S02]  /*7420*/  HFMA2 R12, -RZ, RZ, 0, 5.9604644775390625e-08 ;  /* 0x00000001ff0c7431 */ /* 0x000fe400000001ff */
[----:B------:R-:W-:Y:S01]  /*7430*/  IMAD.MOV.U32 R8, RZ, RZ, 0x70 ;  /* 0x00000070ff087424 */ /* 0x000fe200078e00ff */
[----:B------:R2:W3:Y:S01]  /*7440*/  LDC.64 R14, c[0x4][R2] ;  /* 0x01000000020e7b82 */ /* 0x0004e20000000a00 */
[----:B------:R-:W4:Y:S01]  /*7450*/  LDCU.64 UR6, c[0x4][0x88] ;  /* 0x01001100ff0677ac */ /* 0x000f220008000a00 */
[----:B------:R-:W-:Y:S01]  /*7460*/  IMAD.MOV.U32 R13, RZ, RZ, RZ ;  /* 0x000000ffff0d7224 */ /* 0x000fe200078e00ff */
[----:B------:R-:W2:Y:S01]  /*7470*/  LDCU.64 UR4, c[0x4][0x8] ;  /* 0x01000100ff0477ac */ /* 0x000ea20008000a00 */
[----:B-1----:R-:W-:Y:S01]  /*7480*/  MOV R5, UR9 ;  /* 0x0000000900057c02 */ /* 0x002fe20008000f00 */
[----:B------:R-:W-:Y:S01]  /*7490*/  IMAD.U32 R4, RZ, RZ, UR8 ;  /* 0x00000008ff047e24 */ /* 0x000fe2000f8e00ff */
[----:B----4-:R-:W-:Y:S01]  /*74a0*/  MOV R7, UR7 ;  /* 0x0000000700077c02 */ /* 0x010fe20008000f00 */
[----:B------:R-:W-:Y:S01]  /*74b0*/  IMAD.U32 R6, RZ, RZ, UR6 ;  /* 0x00000006ff067e24 */ /* 0x000fe2000f8e00ff */
[----:B--2---:R-:W-:Y:S01]  /*74c0*/  MOV R11, UR5 ;  /* 0x00000005000b7c02 */ /* 0x004fe20008000f00 */
[----:B------:R-:W-:Y:S02]  /*74d0*/  IMAD.U32 R10, RZ, RZ, UR4 ;  /* 0x00000004ff0a7e24 */ /* 0x000fe4000f8e00ff */
[----:B------:R-:W-:Y:S07]  /*74e0*/  LEPC R20, `(.L_x_96) ;  /* 0x000000001014794e */ /* 0x000fee0000000000 */
[----:B---3-5:R-:W-:Y:S05]  /*74f0*/  CALL.ABS.NOINC R14 ;  /* 0x000000000e007343 */ /* 0x028fea0003c00000 */
.L_x_96:
[----:B------:R-:W1:Y:S01]  /*7500*/  LDCU.64 UR8, c[0x4][0x80] ;  /* 0x01001000ff0877ac */ /* 0x000e620008000a00 */
[----:B------:R-:W2:Y:S01]  /*7510*/  LDC.64 R2, c[0x4][R2] ;  /* 0x0100000002027b82 */ /* 0x000ea20000000a00 */
[----:B------:R-:W-:Y:S02]  /*7520*/  HFMA2 R12, -RZ, RZ, 0, 5.9604644775390625e-08 ;  /* 0x00000001ff0c7431 */ /* 0x000fe400000001ff */
[----:B------:R-:W-:Y:S02]  /*7530*/  IMAD.MOV.U32 R8, RZ, RZ, 0x70 ;  /* 0x00000070ff087424 */ /* 0x000fe400078e00ff */
[----:B------:R-:W-:Y:S01]  /*7540*/  IMAD.MOV.U32 R13, RZ, RZ, RZ ;  /* 0x000000ffff0d7224 */ /* 0x000fe200078e00ff */
[----:B------:R-:W3:Y:S01]  /*7550*/  LDCU.64 UR6, c[0x4][0x88] ;  /* 0x01001100ff0677ac */ /* 0x000ee20008000a00 */
[----:B------:R-:W4:Y:S01]  /*7560*/  LDCU.64 UR4, c[0x4][0x8] ;  /* 0x01000100ff0477ac */ /* 0x000f220008000a00 */
[----:B-1----:R-:W-:Y:S02]  /*7570*/  MOV R4, UR8 ;  /* 0x0000000800047c02 */ /* 0x002fe40008000f00 */
[----:B------:R-:W-:Y:S02]  /*7580*/  MOV R5, UR9 ;  /* 0x0000000900057c02 */ /* 0x000fe40008000f00 */
[----:B---3--:R-:W-:Y:S01]  /*7590*/  MOV R7, UR7 ;  /* 0x0000000700077c02 */ /* 0x008fe20008000f00 */
[----:B------:R-:W-:Y:S01]  /*75a0*/  IMAD.U32 R6, RZ, RZ, UR6 ;  /* 0x00000006ff067e24 */ /* 0x000fe2000f8e00ff */
[----:B----4-:R-:W-:Y:S01]  /*75b0*/  MOV R11, UR5 ;  /* 0x00000005000b7c02 */ /* 0x010fe20008000f00 */
[----:B------:R-:W-:Y:S02]  /*75c0*/  IMAD.U32 R10, RZ, RZ, UR4 ;  /* 0x00000004ff0a7e24 */ /* 0x000fe4000f8e00ff */
[----:B------:R-:W-:Y:S07]  /*75d0*/  LEPC R20, `(.L_x_95) ;  /* 0x000000001014794e */ /* 0x000fee0000000000 */
[----:B--2---:R-:W-:Y:S05]  /*75e0*/  CALL.ABS.NOINC R2 ;  /* 0x0000000002007343 */ /* 0x004fea0003c00000 */
.L_x_95:
[----:B------:R-:W-:Y:S02]  /*75f0*/  R2UR UR5, R92 ;  /* 0x000000005c0572ca */ /* 0x000fe400000e0000 */
[----:B------:R-:W-:Y:S02]  /*7600*/  R2UR UR4, R91 ;  /* 0x000000005b0472ca */ /* 0x000fe400000e0000 */
[C---:B------:R-:W-:Y:S02]  /*7610*/  ISETP.NE.U32.AND P1, PT, R78.reuse, RZ, PT ;  /* 0x000000ff4e00720c */ /* 0x040fe40003f25070 */
[----:B------:R-:W-:Y:S02]  /*7620*/  ISETP.NE.U32.AND P4, PT, R78, RZ, PT ;  /* 0x000000ff4e00720c */ /* 0x000fe40003f85070 */
[C---:B------:R-:W-:Y:S02]  /*7630*/  ISETP.NE.AND.EX P1, PT, R79.reuse, RZ, PT, P1 ;  /* 0x000000ff4f00720c */ /* 0x040fe40003f25310 */
[----:B------:R-:W-:Y:S02]  /*7640*/  ISETP.NE.U32.AND P5, PT, R74, RZ, PT ;  /* 0x000000ff4a00720c */ /* 0x000fe40003fa5070 */
[----:B------:R-:W-:Y:S02]  /*7650*/  PLOP3.LUT P2, PT, PT, PT, PT, 0x8, 0x80 ;  /* 0x000000000080781c */ /* 0x000fe40003f4e170 */
[----:B------:R-:W-:Y:S02]  /*7660*/  ISETP.NE.U32.AND P0, PT, RZ, UR5, PT ;  /* 0x00000005ff007c0c */ /* 0x000fe4000bf05070 */
[----:B------:R-:W-:Y:S02]  /*7670*/  ISETP.NE.U32.AND P3, PT, RZ, UR5, PT ;  /* 0x00000005ff007c0c */ /* 0x000fe4000bf65070 */
[----:B------:R-:W-:Y:S02]  /*7680*/  ISETP.NE.AND.EX P0, PT, RZ, UR4, PT, P0 ;  /* 0x00000004ff007c0c */ /* 0x000fe4000bf05300 */
[----:B------:R-:W-:Y:S02]  /*7690*/  ISETP.NE.AND.EX P3, PT, RZ, UR4, PT, P3 ;  /* 0x00000004ff007c0c */ /* 0x000fe4000bf65330 */
[----:B------:R-:W-:Y:S02]  /*76a0*/  ISETP.NE.AND.EX P4, PT, R79, RZ, P0, P4 ;  /* 0x000000ff4f00720c */ /* 0x000fe40000785340 */
[----:B------:R-:W-:Y:S11]  /*76b0*/  ISETP.NE.AND.EX P5, PT, R75, RZ, PT, P5 ;  /* 0x000000ff4b00720c */ /* 0x000ff60003fa5350 */
[----:B------:R-:W-:Y:S01]  /*76c0*/  @!P4 PLOP3.LUT P2, PT, P1, PT, PT, 0x80, 0x8 ;  /* 0x000000000008c81c */ /* 0x000fe20000f4f070 */
[----:B------:R-:W-:Y:S01]  /*76d0*/  @!UPT UIADD3 URZ, UPT, UPT, URZ, URZ, URZ ;  /* 0x000000fffffff290 */ /* 0x000fe2000fffe0ff */
[----:B------:R-:W-:Y:S11]  /*76e0*/  @!P1 BRA `(.L_x_97) ;  /* 0x0000000000309947 */ /* 0x000ff60003800000 */
[----:B------:R-:W-:Y:S01]  /*76f0*/  ISETP.NE.U32.AND P0, PT, R76, RZ, PT ;  /* 0x000000ff4c00720c */ /* 0x000fe20003f05070 */
[----:B------:R-:W1:Y:S01]  /*7700*/  LDCU.64 UR4, c[0x0][0x358] ;  /* 0x00006b00ff0477ac */ /* 0x000e620008000a00 */
[----:B------:R-:W-:Y:S02]  /*7710*/  IMAD.MOV.U32 R89, RZ, RZ, 0x1 ;  /* 0x00000001ff597424 */ /* 0x000fe400078e00ff */
[----:B------:R-:W-:Y:S11]  /*7720*/  ISETP.NE.AND.EX P0, PT, R77, RZ, PT, P0 ;  /* 0x000000ff4d00720c */ /* 0x000ff60003f05300 */
[----:B------:R-:W-:Y:S02]  /*7730*/  @!UPT UIADD3 URZ, UPT, UPT, URZ, URZ, URZ ;  /* 0x000000fffffff290 */ /* 0x000fe4000fffe0ff */
[----:B------:R-:W2:Y:S01]  /*7740*/  @P0 LDC.64 R2, c[0x0][0xc88] ;  /* 0x00032200ff020b82 */ /* 0x000ea20000000a00 */
[----:B------:R-:W-:Y:S04]  /*7750*/  @P0 IMAD R0, R78, UR52, RZ ;  /* 0x000000344e000c24 */ /* 0x000fe8000f8e02ff */
[----:B--2---:R-:W-:Y:S04]  /*7760*/  @P0 IMAD.WIDE R2, R0, 0x4, R2 ;  /* 0x0000000400020825 */ /* 0x004fe800078e0202 */
[----:B------:R-:W-:Y:S01]  /*7770*/  HFMA2 R0, -RZ, RZ, 0, 5.9604644775390625e-08 ;  /* 0x00000001ff007431 */ /* 0x000fe200000001ff */
[----:B-1---5:R1:W5:Y:S04]  /*7780*/  @P0 LDG.E R45, desc[UR4][R2.64] ;  /* 0x00000004022d0981 */ /* 0x022368000c1e1900 */
[----:B------:R-:W-:Y:S01]  /*7790*/  @!P0 PRMT R89, R0, 0x7610, R89 ;  /* 0x0000761000598816 */ /* 0x000fe20000000059 */
[----:B-1----:R-:W2:Y:S06]  /*77a0*/  @!P0 LDC R45, c[0x0][0xc80] ;  /* 0x00032000ff2d8b82 */ /* 0x002eac0000000800 */
.L_x_97:
[----:B------:R-:W-:Y:S05]  /*77b0*/  @!P5 BRA `(.L_x_98) ;  /* 0x000000000024d947 */ /* 0x000fea0003800000 */
[----:B------:R-:W-:Y:S01]  /*77c0*/  ISETP.NE.U32.AND P0, PT, R72, RZ, PT ;  /* 0x000000ff4800720c */ /* 0x000fe20003f05070 */
[----:B------:R-:W1:Y:S03]  /*77d0*/  LDCU.64 UR4, c[0x0][0x358] ;  /* 0x00006b00ff0477ac */ /* 0x000e660008000a00 */
[----:B------:R-:W-:Y:S11]  /*77e0*/  ISETP.NE.AND.EX P0, PT, R73, RZ, PT, P0 ;  /* 0x000000ff4900720c */ /* 0x000ff60003f05300 */
[----:B------:R-:W-:Y:S02]  /*77f0*/  @!UPT UIADD3 URZ, UPT, UPT, URZ, URZ, URZ ;  /* 0x000000fffffff290 */ /* 0x000fe4000fffe0ff */
[----:B------:R-:W3:Y:S01]  /*7800*/  @P0 LDC.64 R2, c[0x0][0xca8] ;  /* 0x00032a00ff020b82 */ /* 0x000ee20000000a00 */
[----:B------:R-:W-:Y:S04]  /*7810*/  @P0 IMAD R0, R74, UR52, RZ ;  /* 0x000000344a000c24 */ /* 0x000fe8000f8e02ff */
[----:B---3--:R-:W-:Y:S05]  /*7820*/  @P0 IMAD.WIDE R2, R0, 0x4, R2 ;  /* 0x0000000400020825 */ /* 0x008fea00078e0202 */
[----:B-1---5:R1:W5:Y:S02]  /*7830*/  @P0 LDG.E R43, desc[UR4][R2.64] ;  /* 0x00000004022b0981 */ /* 0x022364000c1e1900 */
[----:B-1----:R-:W3:Y:S02]  /*7840*/  @!P0 LDC R43, c[0x0][0xca0] ;  /* 0x00032800ff2b8b82 */ /* 0x002ee40000000800 */
.L_x_98:
[----:B--2--5:R-:W-:Y:S01]  /*7850*/  FSETP.NEU.AND P0, PT, R45, RZ, PT ;  /* 0x000000ff2d00720b */ /* 0x024fe20003f0d000 */
[----:B------:R-:W-:Y:S01]  /*7860*/  ULOP3.LUT UR4, UR54, 0x1, URZ, 0x3c, !UPT ;  /* 0x0000000136047892 */ /* 0x000fe2000f8e3cff */
[----:B------:R-:W-:Y:S01]  /*7870*/  SEL R4, RZ, 0xffffffff, P3 ;  /* 0xffffffffff047807 */ /* 0x000fe20001800000 */
[----:B------:R-:W-:Y:S01]  /*7880*/  IMAD.U32 R51, RZ, RZ, UR44 ;  /* 0x0000002cff337e24 */ /* 0x000fe2000f8e00ff */
[----:B------:R-:W-:Y:S01]  /*7890*/  @!P4 LOP3.LUT P3, RZ, R89, 0xff, RZ, 0xc0, !PT ;  /* 0x000000ff59ffc812 */ /* 0x000fe2000786c0ff */
[----:B------:R-:W-:Y:S01]  /*78a0*/  IMAD.MOV.U32 R105, RZ, RZ, 0x10 ;  /* 0x00000010ff697424 */ /* 0x000fe200078e00ff */
[----:B------:R-:W-:Y:S01]  /*78b0*/  @!P4 SEL R0, RZ, 0xffffffff, P0 ;  /* 0xffffffffff00c807 */ /* 0x000fe20000000000 */
[----:B------:R-:W-:Y:S01]  /*78c0*/  IMAD.U32 R115, RZ, RZ, UR4 ;  /* 0x00000004ff737e24 */ /* 0x000fe2000f8e00ff */
[----:B------:R-:W-:Y:S01]  /*78d0*/  LEA R107, R84, UR43, 0x3 ;  /* 0x0000002b546b7c11 */ /* 0x000fe2000f8e18ff */
[----:B------:R-:W-:Y:S01]  /*78e0*/  IMAD.SHL.U32 R106, R86, 0x2, RZ ;  /* 0x00000002566a7824 */ /* 0x000fe200078e00ff */
[----:B------:R-:W-:Y:S01]  /*78f0*/  @P2 SEL R0, R4, R0, !P3 ;  /* 0x0000000004002207 */ /* 0x000fe20005800000 */
[----:B------:R-:W-:Y:S01]  /*7900*/  IMAD.SHL.U32 R51, R51, 0x1000, RZ ;  /* 0x0000100033337824 */ /* 0x000fe200078e00ff */
[----:B------:R-:W-:Y:S01]  /*7910*/  SEL R3, RZ, 0xffffffff, P0 ;  /* 0xffffffffff037807 */ /* 0x000fe20000000000 */
[----:B------:R-:W-:Y:S01]  /*7920*/  BSSY B1, `(.L_x_99) ;  /* 0x000003a000017945 */ /* 0x000fe20003800000 */
[----:B------:R-:W-:Y:S01]  /*7930*/  @!P4 LOP3.LUT R0, R0, 0x1, RZ, 0xc0, !PT ;  /* 0x000000010000c812 */ /* 0x000fe200078ec0ff */
[----:B------:R-:W-:Y:S01]  /*7940*/  IMAD.MOV.U32 R114, RZ, RZ, 0x1 ;  /* 0x00000001ff727424 */ /* 0x000fe200078e00ff */
[----:B------:R-:W-:Y:S01]  /*7950*/  LOP3.LUT P6, RZ, R87, 0x40, RZ, 0xc0, !PT ;  /* 0x0000004057ff7812 */ /* 0x000fe200078cc0ff */
[----:B------:R-:W-:Y:S01]  /*7960*/  IMAD R112, R84, 0x40, R85 ;  /* 0x0000004054707824 */ /* 0x000fe200078e0255 */
[----:B------:R-:W-:Y:S01]  /*7970*/  ISETP.NE.U32.OR P5, PT, R0, 0x1, P4 ;  /* 0x000000010000780c */ /* 0x000fe200027a5470 */
[----:B------:R-:W-:Y:S01]  /*7980*/  IMAD.U32 R0, RZ, RZ, UR44 ;  /* 0x0000002cff007e24 */ /* 0x000fe2000f8e00ff */
[----:B------:R-:W-:Y:S01]  /*7990*/  LOP3.LUT P4, R80, R89, 0xff, RZ, 0xc0, !PT ;  /* 0x000000ff59507812 */ /* 0x000fe2000788c0ff */
[----:B------:R-:W-:Y:S01]  /*79a0*/  IMAD.U32 R113, RZ, RZ, UR44 ;  /* 0x0000002cff717e24 */ /* 0x000fe2000f8e00ff */
[----:B------:R-:W-:Y:S02]  /*79b0*/  SEL R105, R105, 0xfffffff0, !P6 ;  /* 0xfffffff069697807 */ /* 0x000fe40007000000 */
[----:B------:R-:W-:Y:S02]  /*79c0*/  CS2R R70, SRZ ;  /* 0x0000000000467805 */ /* 0x000fe4000001ff00 */
[----:B------:R-:W-:Y:S02]  /*79d0*/  LEA R0, R0, UR43, 0x3 ;  /* 0x0000002b00007c11 */ /* 0x000fe4000f8e18ff */
[----:B------:R-:W-:Y:S02]  /*79e0*/  CS2R R68, SRZ ;  /* 0x0000000000447805 */ /* 0x000fe4000001ff00 */
[----:B------:R-:W-:Y:S02]  /*79f0*/  @P1 SEL R3, R4, R3, !P4 ;  /* 0x0000000304031207 */ /* 0x000fe40006000000 */
[----:B------:R-:W-:Y:S02]  /*7a00*/  CS2R R66, SRZ ;  /* 0x0000000000427805 */ /* 0x000fe4000001ff00 */
[----:B------:R-:W-:Y:S02]  /*7a10*/  IADD3 R50, PT, PT, R51, UR43, R106 ;  /* 0x0000002b33327c10 */ /* 0x000fe4000fffe06a */
[----:B------:R-:W-:Y:S02]  /*7a20*/  CS2R R64, SRZ ;  /* 0x0000000000407805 */ /* 0x000fe4000001ff00 */
[----:B------:R-:W-:Y:S02]  /*7a30*/  LOP3.LUT R3, R3, 0x1, RZ, 0xc0, !PT ;  /* 0x0000000103037812 */ /* 0x000fe400078ec0ff */
[----:B------:R-:W-:Y:S02]  /*7a40*/  CS2R R58, SRZ ;  /* 0x00000000003a7805 */ /* 0x000fe4000001ff00 */
[----:B------:R-:W-:Y:S02]  /*7a50*/  @P5 SHF.L.U32 R2, R115, 0x1f, RZ ;  /* 0x0000001f73025819 */ /* 0x000fe400000006ff */
[----:B------:R-:W-:Y:S02]  /*7a60*/  CS2R R56, SRZ ;  /* 0x0000000000387805 */ /* 0x000fe4000001ff00 */
[----:B------:R-:W-:Y:S02]  /*7a70*/  ISETP.NE.U32.AND P0, PT, R3, 0x1, PT ;  /* 0x000000010300780c */ /* 0x000fe40003f05070 */
[----:B------:R-:W-:Y:S01]  /*7a80*/  CS2R R54, SRZ ;  /* 0x0000000000367805 */ /* 0x000fe2000001ff00 */
[----:B------:R1:W2:Y:S01]  /*7a90*/  @P5 SYNCS.PHASECHK.TRANS64.TRYWAIT P3, [R0+URZ+0x40], R2 ;  /* 0x00004002000055a7 */ /* 0x0002a200080611ff */
[----:B------:R-:W-:Y:S02]  /*7aa0*/  P2R R104, PR, RZ, 0x20 ;  /* 0x00000020ff687803 */ /* 0x000fe40000000000 */
[----:B------:R-:W-:Y:S02]  /*7ab0*/  CS2R R52, SRZ ;  /* 0x0000000000347805 */ /* 0x000fe4000001ff00 */
[----:B------:R-:W-:Y:S01]  /*7ac0*/  P2R R116, PR, RZ, 0x1 ;  /* 0x00000001ff747803 */ /* 0x000fe20000000000 */
[----:B------:R-:W-:Y:S01]  /*7ad0*/  IMAD.IADD R49, R50, 0x1, R105 ;  /* 0x0000000132317824 */ /* 0x000fe200078e0269 */
[----:B-1----:R-:W-:Y:S04]  /*7ae0*/  SHF.L.U32 R2, R83, 0x1f, RZ ;  /* 0x0000001f53027819 */ /* 0x002fe800000006ff */
[----:B------:R1:W4:Y:S01]  /*7af0*/  SYNCS.PHASECHK.TRANS64.TRYWAIT P2, [R107+URZ+0xa0], R2 ;  /* 0x0000a0026b0075a7 */ /* 0x00032200080411ff */
[----:B--2---:R-:W-:Y:S01]  /*7b00*/  @P5 SEL R114, RZ, 0x1, !P3 ;  /* 0x00000001ff725807 */ /* 0x004fe20005800000 */
[----:B-1----:R-:W-:Y:S06]  /*7b10*/  @!P5 BRA `(.L_x_100) ;  /* 0x000000000068d947 */ /* 0x002fec0003800000 */
[----:B------:R-:W-:Y:S01]  /*7b20*/  ISETP.NE.AND P0, PT, R114, RZ, PT ;  /* 0x000000ff7200720c */ /* 0x000fe20003f05270 */
[----:B------:R-:W-:Y:S01]  /*7b30*/  BSSY B0, `(.L_x_101) ;  /* 0x000000d000007945 */ /* 0x000fe20003800000 */
[----:B------:R-:W-:Y:S02]  /*7b40*/  CS2R R54, SRZ ;  /* 0x0000000000367805 */ /* 0x000fe4000001ff00 */
[----:B------:R-:W-:Y:S02]  /*7b50*/  CS2R R52, SRZ ;  /* 0x0000000000347805 */ /* 0x000fe4000001ff00 */
[----:B------:R-:W-:Y:S02]  /*7b60*/  CS2R R58, SRZ ;  /* 0x00000000003a7805 */ /* 0x000fe4000001ff00 */
[----:B------:R-:W-:Y:S02]  /*7b70*/  CS2R R56, SRZ ;  /* 0x0000000000387805 */ /* 0x000fe4000001ff00 */
[----:B------:R-:W-:Y:S02]  /*7b80*/  CS2R R66, SRZ ;  /* 0x0000000000427805 */ /* 0x000fe4000001ff00 */
[----:B------:R-:W-:Y:S02]  /*7b90*/  CS2R R64, SRZ ;  /* 0x0000000000407805 */ /* 0x000fe4000001ff00 */
[----:B------:R-:W-:Y:S02]  /*7ba0*/  CS2R R70, SRZ ;  /* 0x0000000000467805 */ /* 0x000fe4000001ff00 */
[----:B------:R-:W-:Y:S01]  /*7bb0*/  CS2R R68, SRZ ;  /* 0x0000000000447805 */ /* 0x000fe2000001ff00 */
[----:B------:R-:W-:Y:S06]  /*7bc0*/  @P0 BRA `(.L_x_102) ;  /* 0x00000000000c0947 */ /* 0x000fec0003800000 */
[----:B------:R-:W-:Y:S04]  /*7bd0*/  SHF.L.U32 R3, R115, 0x1f, RZ ;  /* 0x0000001f73037819 */ /* 0x000fe800000006ff */
[----:B------:R-:W1:Y:S02]  /*7be0*/  SYNCS.PHASECHK.TRANS64.TRYWAIT P0, [R0+URZ+0x40], R3 ;  /* 0x00004003000075a7 */ /* 0x000e6400080011ff */
[----:B-1----:R-:W-:Y:S05]  /*7bf0*/  @!P0 BRA `(.L_x_103) ;  /* 0x0000004800b88947 */ /* 0x002fea0003800000 */
.L_x_102:
[----:B------:R-:W-:Y:S05]  /*7c00*/  BSYNC B0 ;  /* 0x0000000000007941 */ /* 0x000fea0003800000 */
.L_x_101:
[----:B------:R-:W-:Y:S01]  /*7c10*/  ISETP.NE.AND P0, PT, R116, RZ, PT ;  /* 0x000000ff7400720c */ /* 0x000fe20003f05270 */
[----:B------:R-:W-:Y:S04]  /*7c20*/  UIADD3 UR4, UPT, UPT, UR44, 0x1, URZ ;  /* 0x000000012c047890 */ /* 0x000fe8000fffe0ff */
[----:B------:R-:W-:Y:S04]  /*7c30*/  UISETP.NE.AND UP0, UPT, UR4, 0x3, UPT ;  /* 0x000000030400788c */ /* 0x000fe8000bf05270 */
[----:B------:R-:W-:Y:S02]  /*7c40*/  USEL UR5, URZ, 0x1, UP0 ;  /* 0x00000001ff057887 */ /* 0x000fe40008000000 */
[----:B------:R-:W-:Y:S02]  /*7c50*/  USEL UR4, UR4, URZ, UP0 ;  /* 0x000000ff04047287 */ /* 0x000fe40008000000 */
[----:B------:R2:W1:Y:S02]  /*7c60*/  @P0 LDS.128 R52, [R50+0x200] ;  /* 0x0002000032340984 */ /* 0x0004640000000c00 */
[----:B------:R-:W-:Y:S02]  /*7c70*/  LOP3.LUT R115, R115, UR5, RZ, 0x3c, !PT ;  /* 0x0000000573737c12 */ /* 0x000fe4000f8e3cff */
[----:B------:R2:W1:Y:S01]  /*7c80*/  @P0 LDS.128 R56, [R49+0x200] ;  /* 0x0002000031380984 */ /* 0x0004620000000c00 */
[----:B------:R-:W-:Y:S03]  /*7c90*/  IMAD.U32 R113, RZ, RZ, UR4 ;  /* 0x00000004ff717e24 */ /* 0x000fe6000f8e00ff */
[----:B------:R2:W1:Y:S04]  /*7ca0*/  @P0 LDS.128 R64, [R50+0xa00] ;  /* 0x000a000032400984 */ /* 0x0004680000000c00 */
[----:B------:R2:W1:Y:S02]  /*7cb0*/  @P0 LDS.128 R68, [R49+0xa00] ;  /* 0x000a000031440984 */ /* 0x0004640000000c00 */
.L_x_100:
[----:B------:R-:W-:Y:S05]  /*7cc0*/  BSYNC B1 ;  /* 0x0000000000017941 */ /* 0x000fea0003800000 */
.L_x_99:
[----:B------:R-:W-:Y:S01]  /*7cd0*/  HFMA2 R39, -RZ, RZ, 0, 0 ;  /* 0x00000000ff277431 */ /* 0x000fe200000001ff */
[----:B-1----:R-:W-:Y:S01]  /*7ce0*/  SHF.R.U32.HI R0, RZ, 0x15, R112 ;  /* 0x00000015ff007819 */ /* 0x002fe20000011670 */
[----:B----4-:R-:W-:Y:S06]  /*7cf0*/  @P2 BRA `(.L_x_104) ;  /* 0x0000000000082947 */ /* 0x010fec0003800000 */
[----:B------:R-:W1:Y:S02]  /*7d00*/  SYNCS.PHASECHK.TRANS64.TRYWAIT P0, [R107+URZ+0xa0], R2 ;  /* 0x0000a0026b0075a7 */ /* 0x000e6400080011ff */
[----:B-1----:R-:W-:Y:S05]  /*7d10*/  @!P0 BRA `(.L_x_105) ;  /* 0x0000004800848947 */ /* 0x002fea0003800000 */
.L_x_104:
[----:B-1----:R-:W-:Y:S01]  /*7d20*/  LOP3.LUT R2, R0, 0x3, RZ, 0xc0, !PT ;  /* 0x0000000300027812 */ /* 0x002fe200078ec0ff */
[----:B------:R-:W-:Y:S01]  /*7d30*/  IMAD.MOV.U32 R38, RZ, RZ, RZ ;  /* 0x000000ffff267224 */ /* 0x000fe200078e00ff */
[----:B------:R-:W-:Y:S02]  /*7d40*/  CS2R R36, SRZ ;  /* 0x0000000000247805 */ /* 0x000fe4000001ff00 */
[----:B------:R-:W-:Y:S02]  /*7d50*/  CS2R R34, SRZ ;  /* 0x0000000000227805 */ /* 0x000fe4000001ff00 */
[----:B------:R-:W-:Y:S02]  /*7d60*/  ISETP.NE.AND P0, PT, R88, R2, PT ;  /* 0x000000025800720c */ /* 0x000fe40003f05270 */
[----:B------:R-:W-:Y:S02]  /*7d70*/  CS2R R32, SRZ ;  /* 0x0000000000207805 */ /* 0x000fe4000001ff00 */
        /* <DEDUP_REMOVED lines=13> */
[----:B------:R-:W-:Y:S11]  /*7e50*/  LOP3.LUT P0, RZ, R0, 0x3, R90, 0x48, !PT ;  /* 0x0000000300ff7812 */ /* 0x000ff6000780485a */
[----:B------:R-:W-:Y:S02]  /*7e60*/  @!UPT UIADD3 URZ, UPT, UPT, URZ, URZ, URZ ;  /* 0x000000fffffff290 */ /* 0x000fe4000fffe0ff */
[----:B------:R-:W-:Y:S05]  /*7e70*/  @!P0 BRA `(.L_x_107) ;  /* 0x0000000000408947 */ /* 0x000fea0003800000 */
[----:B------:R-:W1:Y:S01]  /*7e80*/  LDCU.64 UR8, c[0x4][0x70] ;  /* 0x01000e00ff0877ac */ /* 0x000e620008000a00 */
[----:B------:R-:W-:Y:S01]  /*7e90*/  MOV R15, 0x0 ;  /* 0x00000000000f7802 */ /* 0x000fe20000000f00 */
[----:B------:R-:W-:Y:S02]  /*7ea0*/  HFMA2 R12, -RZ, RZ, 0, 5.9604644775390625e-08 ;  /* 0x00000001ff0c7431 */ /* 0x000fe400000001ff */
[----:B------:R-:W-:Y:S02]  /*7eb0*/  IMAD.MOV.U32 R8, RZ, RZ, 0x192 ;  /* 0x00000192ff087424 */ /* 0x000fe400078e00ff */
[----:B------:R-:W-:Y:S01]  /*7ec0*/  IMAD.MOV.U32 R13, RZ, RZ, RZ ;  /* 0x000000ffff0d7224 */ /* 0x000fe200078e00ff */
[----:B------:R-:W4:Y:S01]  /*7ed0*/  LDCU.64 UR6, c[0x4][0x78] ;  /* 0x01000f00ff0677ac */ /* 0x000f220008000a00 */
[----:B------:R-:W2:Y:S01]  /*7ee0*/  LDC.64 R14, c[0x4][R15] ;  /* 0x010000000f0e7b82 */ /* 0x000ea20000000a00 */
[----:B------:R-:W5:Y:S01]  /*7ef0*/  LDCU.64 UR4, c[0x4][0x10] ;  /* 0x01000200ff0477ac */ /* 0x000f620008000a00 */
[----:B-1----:R-:W-:Y:S01]  /*7f00*/  MOV R5, UR9 ;  /* 0x0000000900057c02 */ /* 0x002fe20008000f00 */
[----:B------:R-:W-:Y:S01]  /*7f10*/  IMAD.U32 R4, RZ, RZ, UR8 ;  /* 0x00000008ff047e24 */ /* 0x000fe2000f8e00ff */
[----:B----4-:R-:W-:Y:S01]  /*7f20*/  MOV R7, UR7 ;  /* 0x0000000700077c02 */ /* 0x010fe20008000f00 */
[----:B------:R-:W-:Y:S01]  /*7f30*/  IMAD.U32 R6, RZ, RZ, UR6 ;  /* 0x00000006ff067e24 */ /* 0x000fe2000f8e00ff */
[----:B-----5:R-:W-:Y:S01]  /*7f40*/  MOV R11, UR5 ;  /* 0x00000005000b7c02 */ /* 0x020fe20008000f00 */
[----:B------:R-:W-:Y:S02]  /*7f50*/  IMAD.U32 R10, RZ, RZ, UR4 ;  /* 0x00000004ff0a7e24 */ /* 0x000fe4000f8e00ff */
[----:B------:R-:W-:Y:S07]  /*7f60*/  LEPC R20, `(.L_x_107) ;  /* 0x000000001014794e */ /* 0x000fee0000000000 */
[----:B--23--:R-:W-:Y:S05]  /*7f70*/  CALL.ABS.NOINC R14 ;  /* 0x000000000e007343 */ /* 0x00cfea0003c00000 */
.L_x_107:
[----:B------:R-:W-:Y:S05]  /*7f80*/  WARPSYNC.ALL ;  /* 0x0000000000007948 */ /* 0x000fea0003800000 */
[C---:B------:R-:W-:Y:S01]  /*7f90*/  R2UR UR4, R112.reuse ;  /* 0x00000000700472ca */ /* 0x040fe200000e0000 */
[----:B------:R-:W-:Y:S05]  /*7fa0*/  VIADD R0, R112, 0x20 ;  /* 0x0000002070007836 */ /* 0x000fea0000000000 */
[----:B------:R-:W-:Y:S04]  /*7fb0*/  SHF.R.U32.HI R0, RZ, 0x15, R0 ;  /* 0x00000015ff007819 */ /* 0x000fe80000011600 */
[----:B------:R-:W-:Y:S03]  /*7fc0*/  LOP3.LUT P0, RZ, R0, 0x3, R90, 0x48, !PT ;  /* 0x0000000300ff7812 */ /* 0x000fe6000780485a */
[----:B------:R-:W1:Y:S10]  /*7fd0*/  LDTM.x16 R24, tmem[UR4] ;  /* 0x00000004001879ee */ /* 0x000e740008240000 */
[----:B-1----:R-:W-:Y:S05]  /*7fe0*/  @!P0 BRA `(.L_x_108) ;  /* 0x0000000000408947 */ /* 0x002fea0003800000 */
        /* <DEDUP_REMOVED lines=16> */
.L_x_108:
[----:B------:R-:W-:Y:S05]  /*80f0*/  WARPSYNC.ALL ;  /* 0x0000000000007948 */ /* 0x000fea0003800000 */
[----:B------:R-:W-:Y:S11]  /*8100*/  R2UR UR4, R112 ;  /* 0x00000000700472ca */ /* 0x000ff600000e0000 */
[----:B------:R-:W-:Y:S02]  /*8110*/  @!UPT UIADD3 URZ, UPT, UPT, URZ, URZ, URZ ;  /* 0x000000fffffff290 */ /* 0x000fe4000fffe0ff */
[----:B------:R-:W1:Y:S02]  /*8120*/  LDTM.x16 R4, tmem[UR4+0x20] ;  /* 0x00002004000479ee */ /* 0x000e640008240000 */
[----:B-1----:R-:W-:Y:S01]  /*8130*/  NOP ;  /* 0x0000000000007918 */ /* 0x002fe20000000000 */
.L_x_106:
[----:B------:R-:W-:Y:S01]  /*8140*/  SHF.L.U32 R20, R52, 0x10, RZ ;  /* 0x0000001034147819 */ /* 0x000fe200000006ff */
[C---:B---3--:R-:W-:Y:S01]  /*8150*/  FMUL R0, R43.reuse, R24 ;  /* 0x000000182b007220 */ /* 0x048fe20000400000 */
[----:B------:R-:W-:Y:S01]  /*8160*/  ISETP.NE.AND P0, PT, R88, R2, PT ;  /* 0x000000025800720c */ /* 0x000fe20003f05270 */
[----:B------:R-:W-:Y:S01]  /*8170*/  FMUL R2, R43, R25 ;  /* 0x000000192b027220 */ /* 0x000fe20000400000 */
[----:B------:R-:W-:Y:S01]  /*8180*/  LOP3.LUT R21, R52, 0xffff0000, RZ, 0xc0, !PT ;  /* 0xffff000034157812 */ /* 0x000fe200078ec0ff */
[----:B------:R-:W-:Y:S01]  /*8190*/  FFMA R0, R45, R20, R0 ;  /* 0x000000142d007223 */ /* 0x000fe20000000000 */
[----:B------:R-:W-:Y:S01]  /*81a0*/  SHF.L.U32 R22, R53, 0x10, RZ ;  /* 0x0000001035167819 */ /* 0x000fe200000006ff */
[----:B------:R-:W-:Y:S01]  /*81b0*/  FMUL R3, R43, R26 ;  /* 0x0000001a2b037220 */ /* 0x000fe20000400000 */
[----:B------:R-:W-:Y:S01]  /*81c0*/  LOP3.LUT R23, R53, 0xffff0000, RZ, 0xc0, !PT ;  /* 0xffff000035177812 */ /* 0x000fe200078ec0ff */
[----:B------:R-:W-:Y:S01]  /*81d0*/  FFMA R2, R45, R21, R2 ;  /* 0x000000152d027223 */ /* 0x000fe20000000002 */
[C---:B------:R-:W-:Y:S01]  /*81e0*/  SHF.L.U32 R40, R54.reuse, 0x10, RZ ;  /* 0x0000001036287819 */ /* 0x040fe200000006ff */
[----:B------:R-:W-:Y:S01]  /*81f0*/  FMUL R20, R43, R27 ;  /* 0x0000001b2b147220 */ /* 0x000fe20000400000 */
[----:B------:R-:W-:Y:S01]  /*8200*/  LOP3.LUT R41, R54, 0xffff0000, RZ, 0xc0, !PT ;  /* 0xffff000036297812 */ /* 0x000fe200078ec0ff */
[----:B------:R-:W-:Y:S01]  /*8210*/  FFMA R3, R45, R22, R3 ;  /* 0x000000162d037223 */ /* 0x000fe20000000003 */
[----:B------:R-:W-:Y:S01]  /*8220*/  F2FP.BF16.F32.PACK_AB R60, R2, R0 ;  /* 0x00000000023c723e */ /* 0x000fe200000010ff */
[----:B------:R-:W-:Y:S01]  /*8230*/  FMUL R21, R43, R28 ;  /* 0x0000001c2b157220 */ /* 0x000fe20000400000 */
[----:B------:R-:W-:Y:S01]  /*8240*/  LOP3.LUT R42, R69, 0xffff0000, RZ, 0xc0, !PT ;  /* 0xffff0000452a7812 */ /* 0x000fe200078ec0ff */
[----:B------:R-:W-:Y:S01]  /*8250*/  FMUL R22, R43, R29 ;  /* 0x0000001d2b167220 */ /* 0x000fe20000400000 */
[----:B------:R-:W-:Y:S01]  /*8260*/  SHF.L.U32 R44, R70, 0x10, RZ ;  /* 0x00000010462c7819 */ /* 0x000fe200000006ff */
[----:B------:R-:W-:Y:S01]  /*8270*/  FFMA R20, R45, R23, R20 ;  /* 0x000000172d147223 */ /* 0x000fe20000000014 */
[----:B------:R-:W-:Y:S01]  /*8280*/  SHF.L.U32 R23, R55, 0x10, RZ ;  /* 0x0000001037177819 */ /* 0x000fe200000006ff */
[----:B------:R-:W-:Y:S01]  /*8290*/  FFMA R21, R45, R40, R21 ;  /* 0x000000282d157223 */ /* 0x000fe20000000015 */
[----:B------:R-:W-:Y:S01]  /*82a0*/  LOP3.LUT R40, R55, 0xffff0000, RZ, 0xc0, !PT ;  /* 0xffff000037287812 */ /* 0x000fe200078ec0ff */
[----:B------:R-:W-:Y:S01]  /*82b0*/  FFMA R22, R45, R41, R22 ;  /* 0x000000292d167223 */ /* 0x000fe20000000016 */
[----:B------:R-:W-:Y:S01]  /*82c0*/  F2FP.BF16.F32.PACK_AB R61, R20, R3 ;  /* 0x00000003143d723e */ /* 0x000fe200000010ff */
[C---:B------:R-:W-:Y:S01]  /*82d0*/  FMUL R0, R43.reuse, R30 ;  /* 0x0000001e2b007220 */ /* 0x040fe20000400000 */
[----:B------:R-:W-:Y:S01]  /*82e0*/  LOP3.LUT R41, R58, 0xffff0000, RZ, 0xc0, !PT ;  /* 0xffff00003a297812 */ /* 0x000fe200078ec0ff */
[----:B------:R-:W-:Y:S01]  /*82f0*/  FMUL R2, R43, R31 ;  /* 0x0000001f2b027220 */ /* 0x000fe20000400000 */
[----:B------:R-:W-:Y:S01]  /*8300*/  F2FP.BF16.F32.PACK_AB R62, R22, R21 ;  /* 0x00000015163e723e */ /* 0x000fe200000010ff */
[C---:B------:R-:W-:Y:S01]  /*8310*/  FFMA R0, R45.reuse, R23, R0 ;  /* 0x000000172d007223 */ /* 0x040fe20000000000 */
[C---:B------:R-:W-:Y:S01]  /*8320*/  SHF.L.U32 R22, R56.reuse, 0x10, RZ ;  /* 0x0000001038167819 */ /* 0x040fe200000006ff */
[----:B------:R-:W-:Y:S01]  /*8330*/  FFMA R2, R45, R40, R2 ;  /* 0x000000282d027223 */ /* 0x000fe20000000002 */
[----:B------:R-:W-:Y:S01]  /*8340*/  LOP3.LUT R23, R56, 0xffff0000, RZ, 0xc0, !PT ;  /* 0xffff000038177812 */ /* 0x000fe200078ec0ff */
[----:B------:R-:W-:Y:S01]  /*8350*/  FMUL R3, R43, R32 ;  /* 0x000000202b037220 */ /* 0x000fe20000400000 */
[----:B------:R-:W-:Y:S01]  /*8360*/  SHF.L.U32 R40, R57, 0x10, RZ ;  /* 0x0000001039287819 */ /* 0x000fe200000006ff */
[C---:B------:R-:W-:Y:S01]  /*8370*/  FMUL R20, R43.reuse, R33 ;  /* 0x000000212b147220 */ /* 0x040fe20000400000 */
[----:B------:R-:W-:Y:S01]  /*8380*/  F2FP.BF16.F32.PACK_AB R63, R2, R0 ;  /* 0x00000000023f723e */ /* 0x000fe200000010ff */
[----:B------:R-:W-:Y:S01]  /*8390*/  FMUL R21, R43, R34 ;  /* 0x000000222b157220 */ /* 0x000fe20000400000 */
[----:B------:R-:W-:Y:S01]  /*83a0*/  LOP3.LUT R46, R70, 0xffff0000, RZ, 0xc0, !PT ;  /* 0xffff0000462e7812 */ /* 0x000fe200078ec0ff */
[----:B------:R-:W-:Y:S01]  /*83b0*/  FFMA R3, R45, R22, R3 ;  /* 0x000000162d037223 */ /* 0x000fe20000000003 */
[----:B------:R-:W-:Y:S01]  /*83c0*/  SHF.L.U32 R47, R71, 0x10, RZ ;  /* 0x00000010472f7819 */ /* 0x000fe200000006ff */
[----:B------:R-:W-:Y:S01]  /*83d0*/  FFMA R20, R45, R23, R20 ;  /* 0x000000172d147223 */ /* 0x000fe20000000014 */
[----:B------:R-:W-:Y:S01]  /*83e0*/  LOP3.LUT R23, R57, 0xffff0000, RZ, 0xc0, !PT ;  /* 0xffff000039177812 */ /* 0x000fe200078ec0ff */
[----:B------:R-:W-:Y:S01]  /*83f0*/  FFMA R21, R45, R40, R21 ;  /* 0x000000282d157223 */ /* 0x000fe20000000015 */
[----:B------:R-:W-:Y:S01]  /*8400*/  SHF.L.U32 R40, R58, 0x10, RZ ;  /* 0x000000103a287819 */ /* 0x000fe200000006ff */
[C---:B------:R-:W-:Y:S01]  /*8410*/  FMUL R0, R43.reuse, R35 ;  /* 0x000000232b007220 */ /* 0x040fe20000400000 */
[----:B------:R-:W-:Y:S01]  /*8420*/  F2FP.BF16.F32.PACK_AB R96, R20, R3 ;  /* 0x000000031460723e */ /* 0x000fe200000010ff */
[----:B------:R-:W-:Y:S01]  /*8430*/  FMUL R2, R43, R36 ;  /* 0x000000242b027220 */ /* 0x000fe20000400000 */
[----:B------:R-:W-:Y:S01]  /*8440*/  LOP3.LUT R48, R71, 0xffff0000, RZ, 0xc0, !PT ;  /* 0xffff000047307812 */ /* 0x000fe200078ec0ff */
[----:B------:R-:W-:Y:S01]  /*8450*/  FMUL R22, R43, R37 ;  /* 0x000000252b167220 */ /* 0x000fe20000400000 */
[----:B------:R-:W-:Y:S01]  /*8460*/  ISETP.NE.AND P1, PT, R88, RZ, PT ;  /* 0x000000ff5800720c */ /* 0x000fe20003f25270 */
[----:B------:R-:W-:Y:S01]  /*8470*/  FFMA R0, R45, R23, R0 ;  /* 0x000000172d007223 */ /* 0x000fe20000000000 */
[----:B------:R-:W-:Y:S01]  /*8480*/  SHF.L.U32 R23, R59, 0x10, RZ ;  /* 0x000000103b177819 */ /* 0x000fe200000006ff */
[----:B------:R-:W-:Y:S01]  /*8490*/  FFMA R2, R45, R40, R2 ;  /* 0x000000282d027223 */ /* 0x000fe20000000002 */
[----:B------:R-:W-:Y:S01]  /*84a0*/  LOP3.LUT R40, R59, 0xffff0000, RZ, 0xc0, !PT ;  /* 0xffff00003b287812 */ /* 0x000fe200078ec0ff */
[----:B------:R1:W-:Y:S01]  /*84b0*/  @!P0 STS.128 [R50+0x200], R60 ;  /* 0x0002003c32008388 */ /* 0x0003e20000000c00 */
[----:B------:R-:W-:Y:S01]  /*84c0*/  F2FP.BF16.F32.PACK_AB R97, R0, R21 ;  /* 0x000000150061723e */ /* 0x000fe200000010ff */
[----:B------:R-:W-:Y:S01]  /*84d0*/  FFMA R22, R45, R41, R22 ;  /* 0x000000292d167223 */ /* 0x000fe20000000016 */
[----:B------:R-:W-:Y:S01]  /*84e0*/  LOP3.LUT R41, R66, 0xffff0000, RZ, 0xc0, !PT ;  /* 0xffff000042297812 */ /* 0x000fe200078ec0ff */
[C---:B------:R-:W-:Y:S01]  /*84f0*/  FMUL R3, R43.reuse, R38 ;  /* 0x000000262b037220 */ /* 0x040fe20000400000 */
[C---:B------:R-:W-:Y:S01]  /*8500*/  FMUL R20, R43.reuse, R39 ;  /* 0x000000272b147220 */ /* 0x040fe20000400000 */
        /* <DEDUP_REMOVED lines=8> */
[----:B------:R-:W-:Y:S01]  /*8590*/  FMUL R21, R43, R6 ;  /* 0x000000062b157220 */ /* 0x000fe20000400000 */
[C---:B------:R-:W-:Y:S01]  /*85a0*/  FFMA R0, R45.reuse, R22, R0 ;  /* 0x000000162d007223 */ /* 0x040fe20000000000 */
[C---:B------:R-:W-:Y:S01]  /*85b0*/  FFMA R2, R45.reuse, R23, R2 ;  /* 0x000000172d027223 */ /* 0x040fe20000000002 */
[----:B------:R-:W-:Y:S01]  /*85c0*/  F2FP.BF16.F32.PACK_AB R99, R20, R3 ;  /* 0x000000031463723e */ /* 0x000fe200000010ff */
[----:B------:R-:W-:Y:S01]  /*85d0*/  FFMA R21, R45, R40, R21 ;  /* 0x000000282d157223 */ /* 0x000fe20000000015 */
[----:B------:R-:W-:Y:S01]  /*85e0*/  LOP3.LUT R23, R65, 0xffff0000, RZ, 0xc0, !PT ;  /* 0xffff000041177812 */ /* 0x000fe200078ec0ff */
[C---:B------:R-:W-:Y:S01]  /*85f0*/  FMUL R3, R43.reuse, R7 ;  /* 0x000000072b037220 */ /* 0x040fe20000400000 */
[----:B------:R-:W-:Y:S01]  /*8600*/  SHF.L.U32 R40, R66, 0x10, RZ ;  /* 0x0000001042287819 */ /* 0x000fe200000006ff */
[----:B------:R1:W-:Y:S01]  /*8610*/  @!P0 STS.128 [R49+0x200], R96 ;  /* 0x0002006031008388 */ /* 0x0003e20000000c00 */
[C---:B------:R-:W-:Y:S01]  /*8620*/  FMUL R20, R43.reuse, R8 ;  /* 0x000000082b147220 */ /* 0x040fe20000400000 */
[----:B------:R-:W-:Y:S01]  /*8630*/  FMUL R22, R43, R9 ;  /* 0x000000092b167220 */ /* 0x000fe20000400000 */
[C---:B------:R-:W-:Y:S01]  /*8640*/  FFMA R3, R45.reuse, R23, R3 ;  /* 0x000000172d037223 */ /* 0x040fe20000000003 */
[----:B------:R-:W-:Y:S01]  /*8650*/  F2FP.BF16.F32.PACK_AB R108, R2, R0 ;  /* 0x00000000026c723e */ /* 0x000fe200000010ff */
[----:B------:R-:W-:Y:S01]  /*8660*/  FFMA R20, R45, R40, R20 ;  /* 0x000000282d147223 */ /* 0x000fe20000000014 */
[----:B------:R-:W-:Y:S01]  /*8670*/  SHF.L.U32 R23, R67, 0x10, RZ ;  /* 0x0000001043177819 */ /* 0x000fe200000006ff */
[----:B------:R-:W-:Y:S01]  /*8680*/  FMUL R0, R43, R10 ;  /* 0x0000000a2b007220 */ /* 0x000fe20000400000 */
[----:B------:R-:W-:Y:S01]  /*8690*/  LOP3.LUT R40, R67, 0xffff0000, RZ, 0xc0, !PT ;  /* 0xffff000043287812 */ /* 0x000fe200078ec0ff */
[----:B------:R-:W-:Y:S01]  /*86a0*/  FFMA R22, R45, R41, R22 ;  /* 0x000000292d167223 */ /* 0x000fe20000000016 */
[----:B------:R-:W-:Y:S01]  /*86b0*/  FMUL R2, R43, R11 ;  /* 0x0000000b2b027220 */ /* 0x000fe20000400000 */
[----:B------:R-:W-:Y:S01]  /*86c0*/  FFMA R0, R45, R23, R0 ;  /* 0x000000172d007223 */ /* 0x000fe20000000000 */
[----:B------:R-:W-:Y:S01]  /*86d0*/  F2FP.BF16.F32.PACK_AB R109, R3, R21 ;  /* 0x00000015036d723e */ /* 0x000fe200000010ff */
[----:B------:R-:W-:Y:S01]  /*86e0*/  FMUL R3, R43, R12 ;  /* 0x0000000c2b037220 */ /* 0x000fe20000400000 */
[----:B------:R-:W-:Y:S01]  /*86f0*/  FFMA R2, R45, R40, R2 ;  /* 0x000000282d027223 */ /* 0x000fe20000000002 */
[----:B------:R-:W-:Y:S01]  /*8700*/  SHF.L.U32 R23, R68, 0x10, RZ ;  /* 0x0000001044177819 */ /* 0x000fe200000006ff */
[C---:B------:R-:W-:Y:S01]  /*8710*/  FMUL R21, R43.reuse, R14 ;  /* 0x0000000e2b157220 */ /* 0x040fe20000400000 */
[----:B------:R-:W-:Y:S01]  /*8720*/  F2FP.BF16.F32.PACK_AB R110, R22, R20 ;  /* 0x00000014166e723e */ /* 0x000fe200000010ff */
[C---:B------:R-:W-:Y:S01]  /*8730*/  FMUL R20, R43.reuse, R13 ;  /* 0x0000000d2b147220 */ /* 0x040fe20000400000 */
[----:B------:R-:W-:Y:S01]  /*8740*/  LOP3.LUT R40, R68, 0xffff0000, RZ, 0xc0, !PT ;  /* 0xffff000044287812 */ /* 0x000fe200078ec0ff */
[----:B------:R-:W-:Y:S01]  /*8750*/  FMUL R22, R43, R15 ;  /* 0x0000000f2b167220 */ /* 0x000fe20000400000 */
[----:B------:R-:W-:Y:S01]  /*8760*/  SHF.L.U32 R41, R69, 0x10, RZ ;  /* 0x0000001045297819 */ /* 0x000fe200000006ff */
[----:B------:R-:W-:Y:S01]  /*8770*/  FFMA R3, R45, R23, R3 ;  /* 0x000000172d037223 */ /* 0x000fe20000000003 */
[----:B------:R-:W-:Y:S01]  /*8780*/  FMUL R23, R43, R16 ;  /* 0x000000102b177220 */ /* 0x000fe20000400000 */
[----:B------:R-:W-:Y:S01]  /*8790*/  FFMA R20, R45, R40, R20 ;  /* 0x000000282d147223 */ /* 0x000fe20000000014 */
[----:B------:R-:W-:Y:S01]  /*87a0*/  FMUL R40, R43, R17 ;  /* 0x000000112b287220 */ /* 0x000fe20000400000 */
[C---:B------:R-:W-:Y:S01]  /*87b0*/  FFMA R21, R45.reuse, R41, R21 ;  /* 0x000000292d157223 */ /* 0x040fe20000000015 */
[----:B------:R-:W-:Y:S01]  /*87c0*/  FFMA R22, R45, R42, R22 ;  /* 0x0000002a2d167223 */ /* 0x000fe20000000016 */
[C---:B------:R-:W-:Y:S01]  /*87d0*/  FMUL R41, R43.reuse, R18 ;  /* 0x000000122b297220 */ /* 0x040fe20000400000 */
[----:B------:R-:W-:Y:S01]  /*87e0*/  FMUL R42, R43, R19 ;  /* 0x000000132b2a7220 */ /* 0x000fe20000400000 */
[----:B------:R-:W-:Y:S01]  /*87f0*/  F2FP.BF16.F32.PACK_AB R111, R2, R0 ;  /* 0x00000000026f723e */ /* 0x000fe200000010ff */
[C---:B------:R-:W-:Y:S01]  /*8800*/  FFMA R23, R45.reuse, R44, R23 ;  /* 0x0000002c2d177223 */ /* 0x040fe20000000017 */
[C---:B------:R-:W-:Y:S01]  /*8810*/  FFMA R40, R45.reuse, R46, R40 ;  /* 0x0000002e2d287223 */ /* 0x040fe20000000028 */
[C---:B------:R-:W-:Y:S01]  /*8820*/  FFMA R41, R45.reuse, R47, R41 ;  /* 0x0000002f2d297223 */ /* 0x040fe20000000029 */
[----:B------:R-:W-:Y:S01]  /*8830*/  FFMA R42, R45, R48, R42 ;  /* 0x000000302d2a7223 */ /* 0x000fe2000000002a */
[----:B------:R1:W-:Y:S01]  /*8840*/  @!P0 STS.128 [R50+0xa00], R108 ;  /* 0x000a006c32008388 */ /* 0x0003e20000000c00 */
[----:B------:R-:W-:Y:S02]  /*8850*/  F2FP.BF16.F32.PACK_AB R21, R22, R21 ;  /* 0x000000151615723e */ /* 0x000fe400000010ff */
[----:B------:R-:W-:Y:S02]  /*8860*/  F2FP.BF16.F32.PACK_AB R22, R40, R23 ;  /* 0x000000172816723e */ /* 0x000fe400000010ff */
[----:B------:R-:W-:Y:S02]  /*8870*/  F2FP.BF16.F32.PACK_AB R20, R20, R3 ;  /* 0x000000031414723e */ /* 0x000fe400000010ff */
[----:B------:R-:W-:Y:S05]  /*8880*/  F2FP.BF16.F32.PACK_AB R23, R42, R41 ;  /* 0x000000292a17723e */ /* 0x000fea00000010ff */
[----:B------:R1:W-:Y:S01]  /*8890*/  @!P0 STS.128 [R49+0xa00], R20 ;  /* 0x000a001431008388 */ /* 0x0003e20000000c00 */
[----:B------:R-:W-:Y:S01]  /*88a0*/  @!PT LDS RZ, [RZ] ;  /* 0x00000000fffff984 */ /* 0x000fe20000000800 */
[----:B------:R-:W-:Y:S01]  /*88b0*/  @!PT LDS RZ, [RZ] ;  /* 0x00000000fffff984 */ /* 0x000fe20000000800 */
[----:B------:R-:W-:Y:S01]  /*88c0*/  @!PT LDS RZ, [RZ] ;  /* 0x00000000fffff984 */ /* 0x000fe20000000800 */
[----:B------:R-:W-:Y:S01]  /*88d0*/  @!PT LDS RZ, [RZ] ;  /* 0x00000000fffff984 */ /* 0x000fe20000000800 */
[----:B------:R3:W-:Y:S07]  /*88e0*/  MEMBAR.ALL.CTA ;  /* 0x0000000000007992 */ /* 0x0007ee0000008000 */
[----:B---3--:R-:W3:Y:S01]  /*88f0*/  FENCE.VIEW.ASYNC.S ;  /* 0x00000000000073c6 */ /* 0x008ee20000000000 */
[----:B------:R-:W-:Y:S05]  /*8900*/  WARPSYNC.ALL ;  /* 0x0000000000007948 */ /* 0x000fea0003800000 */
[----:B------:R-:W-:Y:S01]  /*8910*/  BSSY.RECONVERGENT B0, `(.L_x_109) ;  /* 0x0000011000007945 */ /* 0x000fe20003800200 */
[----:B---3--:R-:W-:Y:S06]  /*8920*/  BAR.SYNC.DEFER_BLOCKING 0x1, 0x80 ;  /* 0x0042000000007b1d */ /* 0x008fec0000010000 */
[----:B------:R-:W-:Y:S05]  /*8930*/  @P1 BRA `(.L_x_110) ;  /* 0x0000000000381947 */ /* 0x000fea0003800000 */
[----:B------:R-:W3:Y:S01]  /*8940*/  LDCU.64 UR6, c[0x0][0x348] ;  /* 0x00006900ff0677ac */ /* 0x000ee20008000a00 */
[----:B------:R-:W-:Y:S01]  /*8950*/  R2UR UR5, R51 ;  /* 0x00000000330572ca */ /* 0x000fe200000e0000 */
[----:B------:R-:W-:Y:S01]  /*8960*/  UMOV UR51, UR52 ;  /* 0x0000003400337c82 */ /* 0x000fe20008000000 */
[----:B------:R-:W-:Y:S01]  /*8970*/  UIADD3 UR9, UPT, UPT, UR49, 0x20, URZ ;  /* 0x0000002031097890 */ /* 0x000fe2000fffe0ff */
[----:B------:R-:W-:Y:S01]  /*8980*/  UMOV UR10, UR50 ;  /* 0x00000032000a7c82 */ /* 0x000fe20008000000 */
[----:B------:R-:W-:Y:S09]  /*8990*/  UMOV UR11, UR52 ;  /* 0x00000034000b7c82 */ /* 0x000ff20008000000 */
[----:B------:R-:W-:Y:S02]  /*89a0*/  UIADD3 UR5, UPT, UPT, UR43, UR5, URZ ;  /* 0x000000052b057290 */ /* 0x000fe4000fffe0ff */
[----:B---3--:R-:W-:Y:S02]  /*89b0*/  UIADD3 UR4, UP0, UPT, UR6, 0xa80, URZ ;  /* 0x00000a8006047890 */ /* 0x008fe4000ff1e0ff */
[----:B------:R-:W-:Y:S02]  /*89c0*/  UIADD3 UR48, UPT, UPT, UR5, 0x200, URZ ;  /* 0x0000020005307890 */ /* 0x000fe4000fffe0ff */
[----:B------:R-:W-:Y:S02]  /*89d0*/  UIADD3 UR8, UPT, UPT, UR5, 0xa00, URZ ;  /* 0x00000a0005087890 */ /* 0x000fe4000fffe0ff */
[----:B------:R-:W-:Y:S09]  /*89e0*/  UIADD3.X UR5, UPT, UPT, URZ, UR7, URZ, UP0, !UPT ;  /* 0x00000007ff057290 */ /* 0x000ff200087fe4ff */
[----:B------:R3:W-:Y:S01]  /*89f0*/  UTMASTG.3D [UR48], [UR4] ;  /* 0x00000030040073b5 */ /* 0x0007e20008010000 */
[----:B------:R3:W-:Y:S02]  /*8a00*/  UTMASTG.3D [UR8], [UR4] ;  /* 0x00000008040073b5 */ /* 0x0007e40008010000 */
[----:B---3--:R0:W-:Y:S02]  /*8a10*/  UTMACMDFLUSH ;  /* 0x00000000000079b7 */ /* 0x0081e40000000000 */
.L_x_110:
[----:B------:R-:W-:Y:S05]  /*8a20*/  BSYNC.RECONVERGENT B0 ;  /* 0x0000000000007941 */ /* 0x000fea0003800200 */
.L_x_109:
[----:B------:R-:W-:Y:S01]  /*8a30*/  UIADD3 UR46, UPT, UPT, UR44, 0x1, URZ ;  /* 0x000000012c2e7890 */ /* 0x000fe2000fffe0ff */
[----:B------:R-:W-:Y:S03]  /*8a40*/  BSSY.RECONVERGENT B0, `(.L_x_111) ;  /* 0x0000005000007945 */ /* 0x000fe60003800200 */
[----:B------:R-:W-:Y:S04]  /*8a50*/  UISETP.NE.AND UP0, UPT, UR46, 0x3, UPT ;  /* 0x000000032e00788c */ /* 0x000fe8000bf05270 */
[----:B------:R-:W-:Y:S01]  /*8a60*/  USEL UR45, UR46, URZ, UP0 ;  /* 0x000000ff2e2d7287 */ /* 0x000fe20008000000 */
[----:B------:R-:W-:Y:S11]  /*8a70*/  @P1 BRA `(.L_x_112) ;  /* 0x0000000000041947 */ /* 0x000ff60003800000 */
[----:B------:R-:W-:Y:S04]  /*8a80*/  DEPBAR.LE SB0, 0x1 ;  /* 0x000080400000791a */ /* 0x000fe80000000000 */
.L_x_112:
[----:B------:R-:W-:Y:S05]  /*8a90*/  BSYNC.RECONVERGENT B0 ;  /* 0x0000000000007941 */ /* 0x000fea0003800200 */
.L_x_111:
[----:B------:R-:W-:Y:S01]  /*8aa0*/  BAR.SYNC.DEFER_BLOCKING 0x1, 0x80 ;  /* 0x0042000000007b1d */ /* 0x000fe20000010000 */
[----:B------:R-:W-:Y:S01]  /*8ab0*/  ISETP.NE.AND P1, PT, R104, RZ, PT ;  /* 0x000000ff6800720c */ /* 0x000fe20003f25270 */
[----:B------:R-:W-:Y:S01]  /*8ac0*/  UISETP.NE.AND UP0, UPT, UR53, URZ, UPT ;  /* 0x000000ff3500728c */ /* 0x000fe2000bf05270 */
[----:B------:R-:W-:Y:S11]  /*8ad0*/  LEA R2, R113, UR43, 0x3 ;  /* 0x0000002b71027c11 */ /* 0x000ff6000f8e18ff */
[----:B------:R-:W-:Y:S01]  /*8ae0*/  @P1 SHF.L.U32 R3, R115, 0x1f, RZ ;  /* 0x0000001f73031819 */ /* 0x000fe200000006ff */
[----:B------:R-:W-:Y:S06]  /*8af0*/  BRA.U !UP0, `(.L_x_113) ;  /* 0x0000000108287547 */ /* 0x000fec000b800000 */
[----:B------:R-:W-:Y:S01]  /*8b00*/  R2UR UR4, R93 ;  /* 0x000000005d0472ca */ /* 0x000fe200000e0000 */
[----:B-1----:R-:W-:Y:S05]  /*8b10*/  IMAD.U32 R20, RZ, RZ, UR47 ;  /* 0x0000002fff147e24 */ /* 0x002fea000f8e00ff */
[----:B------:R-:W-:Y:S05]  /*8b20*/  @P1 LEA R20, R20, UR43, 0x3 ;  /* 0x0000002b14141c11 */ /* 0x000fea000f8e18ff */
[----:B------:R-:W-:Y:S02]  /*8b30*/  @P1 VIADD R20, R20, 0x58 ;  /* 0x0000005814141836 */ /* 0x000fe40000000000 */
[----:B------:R-:W-:Y:S01]  /*8b40*/  IMAD.U32 R0, RZ, RZ, UR4 ;  /* 0x00000004ff007e24 */ /* 0x000fe2000f8e00ff */
[----:B------:R-:W-:Y:S04]  /*8b50*/  UIADD3 UR4, UPT, UPT, UR47, 0x1, URZ ;  /* 0x000000012f047890 */ /* 0x000fe8000fffe0ff */
[----:B------:R-:W-:Y:S01]  /*8b60*/  @P1 PRMT R0, R0, 0x654, R20 ;  /* 0x0000065400001816 */ /* 0x000fe20000000014 */
[----:B------:R-:W-:Y:S03]  /*8b70*/  UISETP.NE.AND UP0, UPT, UR4, 0x3, UPT ;  /* 0x000000030400788c */ /* 0x000fe6000bf05270 */
[----:B------:R3:W-:Y:S01]  /*8b80*/  @P1 SYNCS.ARRIVE.TRANS64.RED.A1T0 RZ, [R0+URZ], RZ ;  /* 0x000000ff00ff19a7 */ /* 0x0007e200081004ff */
[----:B------:R-:W-:Y:S07]  /*8b90*/  USEL UR47, UR4, URZ, UP0 ;  /* 0x000000ff042f7287 */ /* 0x000fee0008000000 */
.L_x_113:
[----:B------:R-:W4:Y:S01]  /*8ba0*/  @P1 SYNCS.PHASECHK.TRANS64.TRYWAIT P0, [R2+URZ+0x40], R3 ;  /* 0x00004003020015a7 */ /* 0x000f2200080011ff */
[----:B------:R-:W-:Y:S01]  /*8bb0*/  BSSY B1, `(.L_x_114) ;  /* 0x0000019000017945 */ /* 0x000fe20003800000 */
[----:B----4-:R-:W-:Y:S03]  /*8bc0*/  @P1 SEL R114, RZ, 0x1, !P0 ;  /* 0x00000001ff721807 */ /* 0x010fe60004000000 */
[----:B------:R-:W-:Y:S05]  /*8bd0*/  @!P1 BRA `(.L_x_115) ;  /* 0x0000000000589947 */ /* 0x000fea0003800000 */
[----:B------:R-:W-:Y:S01]  /*8be0*/  ISETP.NE.AND P1, PT, R116, RZ, PT ;  /* 0x000000ff7400720c */ /* 0x000fe20003f25270 */
[----:B------:R-:W-:Y:S01]  /*8bf0*/  BSSY B0, `(.L_x_116) ;  /* 0x0000009000007945 */ /* 0x000fe20003800000 */
[----:B------:R-:W-:Y:S11]  /*8c00*/  ISETP.NE.AND P0, PT, R114, RZ, PT ;  /* 0x000000ff7200720c */ /* 0x000ff60003f05270 */
[----:B-1----:R-:W-:Y:S05]  /*8c10*/  @P1 IMAD R20, R113, 0x1000, R106 ;  /* 0x0000100071141824 */ /* 0x002fea00078e026a */
[----:B------:R-:W-:Y:S05]  /*8c20*/  @P1 IADD3 R3, PT, PT, R20, UR43, RZ ;  /* 0x0000002b14031c10 */ /* 0x000fea000fffe0ff */
[----:B------:R-:W-:Y:S01]  /*8c30*/  @P1 IMAD.IADD R3, R105, 0x1, R3 ;  /* 0x0000000169031824 */ /* 0x000fe200078e0203 */
[----:B------:R-:W-:Y:S06]  /*8c40*/  @P0 BRA `(.L_x_117) ;  /* 0x00000000000c0947 */ /* 0x000fec0003800000 */
[----:B---3--:R-:W-:Y:S04]  /*8c50*/  SHF.L.U32 R0, R115, 0x1f, RZ ;  /* 0x0000001f73007819 */ /* 0x008fe800000006ff */
[----:B------:R-:W1:Y:S02]  /*8c60*/  SYNCS.PHASECHK.TRANS64.TRYWAIT P0, [R2+URZ+0x40], R0 ;  /* 0x00004000020075a7 */ /* 0x000e6400080011ff */
[----:B-1----:R-:W-:Y:S05]  /*8c70*/  @!P0 BRA `(.L_x_118) ;  /* 0x0000003800c08947 */ /* 0x002fea0003800000 */
.L_x_117:
[----:B------:R-:W-:Y:S05]  /*8c80*/  BSYNC B0 ;  /* 0x0000000000007941 */ /* 0x000fea0003800000 */
.L_x_116:
[----:B------:R-:W-:Y:S01]  /*8c90*/  ISETP.NE.AND P0, PT, R116, RZ, PT ;  /* 0x000000ff7400720c */ /* 0x000fe20003f05270 */
[----:B------:R-:W-:Y:S11]  /*8ca0*/  VIADD R113, R113, 0x1 ;  /* 0x0000000171717836 */ /* 0x000ff60000000000 */
[----:B------:R-:W-:Y:S01]  /*8cb0*/  @!UPT UIADD3 URZ, UPT, UPT, URZ, URZ, URZ ;  /* 0x000000fffffff290 */ /* 0x000fe2000fffe0ff */
[----:B------:R4:W2:Y:S04]  /*8cc0*/  @P0 LDS.128 R52, [R20+UR43+0x200] ;  /* 0x0002002b14340984 */ /* 0x0008a80008000c00 */
[----:B------:R4:W2:Y:S04]  /*8cd0*/  @P0 LDS.128 R64, [R20+UR43+0xa00] ;  /* 0x000a002b14400984 */ /* 0x0008a80008000c00 */
[----:B------:R4:W2:Y:S04]  /*8ce0*/  @P0 LDS.128 R56, [R3+0x200] ;  /* 0x0002000003380984 */ /* 0x0008a80000000c00 */
[----:B------:R4:W2:Y:S01]  /*8cf0*/  @P0 LDS.128 R68, [R3+0xa00] ;  /* 0x000a000003440984 */ /* 0x0008a20000000c00 */
[C---:B------:R-:W-:Y:S04]  /*8d00*/  ISETP.NE.AND P0, PT, R113.reuse, 0x3, PT ;  /* 0x000000037100780c */ /* 0x040fe80003f05270 */
[----:B-1-3--:R-:W-:Y:S02]  /*8d10*/  SEL R0, RZ, 0x1, P0 ;  /* 0x00000001ff007807 */ /* 0x00afe40000000000 */
[----:B------:R-:W-:Y:S02]  /*8d20*/  SEL R113, R113, RZ, P0 ;  /* 0x000000ff71717207 */ /* 0x000fe40000000000 */
[----:B------:R-:W-:Y:S02]  /*8d30*/  LOP3.LUT R115, R115, R0, RZ, 0x3c, !PT ;  /* 0x0000000073737212 */ /* 0x000fe400078e3cff */
.L_x_115:
[----:B------:R-:W-:Y:S05]  /*8d40*/  BSYNC B1 ;  /* 0x0000000000017941 */ /* 0x000fea0003800000 */
.L_x_114:
[----:B----4-:R-:W-:Y:S05]  /*8d50*/  VIADD R3, R112, 0x400000 ;  /* 0x0040000070037836 */ /* 0x010fea0000000000 */
[----:B---3--:R-:W-:Y:S04]  /*8d60*/  SHF.R.U32.HI R0, RZ, 0x15, R3 ;  /* 0x00000015ff007819 */ /* 0x008fe80000011603 */
[----:B------:R-:W-:Y:S04]  /*8d70*/  LOP3.LUT R2, R0, 0x3, RZ, 0xc0, !PT ;  /* 0x0000000300027812 */ /* 0x000fe800078ec0ff */
[----:B------:R-:W-:Y:S11]  /*8d80*/  ISETP.NE.AND P0, PT, R88, R2, PT ;  /* 0x000000025800720c */ /* 0x000ff60003f05270 */
[----:B------:R-:W-:Y:S02]  /*8d90*/  @!UPT UIADD3 URZ, UPT, UPT, URZ, URZ, URZ ;  /* 0x000000fffffff290 */ /* 0x000fe4000fffe0ff */
[----:B------:R-:W-:Y:S05]  /*8da0*/  @P0 BRA `(.L_x_119) ;  /* 0x0000000000bc0947 */ /* 0x000fea0003800000 */
[----:B------:R-:W-:Y:S02]  /*8db0*/  LOP3.LUT P0, RZ, R0, 0x3, R90, 0x48, !PT ;  /* 0x0000000300ff7812 */ /* 0x000fe4000780485a */
[----:B------:R-:W-:Y:S11]  /*8dc0*/  MOV R16, R3 ;  /* 0x0000000300107202 */ /* 0x000ff60000000f00 */
[----:B------:R-:W-:Y:S05]  /*8dd0*/  @!P0 BRA `(.L_x_120) ;  /* 0x0000000000408947 */ /* 0x000fea0003800000 */
[----:B------:R-:W3:Y:S01]  /*8de0*/  LDCU.64 UR8, c[0x4][0x70] ;  /* 0x01000e00ff0877ac */ /* 0x000ee20008000a00 */
[----:B------:R-:W-:Y:S01]  /*8df0*/  MOV R15, 0x0 ;  /* 0x00000000000f7802 */ /* 0x000fe20000000f00 */
[----:B------:R-:W-:Y:S02]  /*8e00*/  HFMA2 R12, -RZ, RZ, 0, 5.9604644775390625e-08 ;  /* 0x00000001ff0c7431 */ /* 0x000fe400000001ff */
[----:B------:R-:W-:Y:S02]  /*8e10*/  IMAD.MOV.U32 R8, RZ, RZ, 0x192 ;  /* 0x00000192ff087424 */ /* 0x000fe400078e00ff */
[----:B------:R-:W-:Y:S01]  /*8e20*/  IMAD.MOV.U32 R13, RZ, RZ, RZ ;  /* 0x000000ffff0d7224 */ /* 0x000fe200078e00ff */
[----:B------:R-:W4:Y:S01]  /*8e30*/  LDCU.64 UR6, c[0x4][0x78] ;  /* 0x01000f00ff0677ac */ /* 0x000f220008000a00 */
[----:B------:R-:W1:Y:S01]  /*8e40*/  LDC.64 R14, c[0x4][R15] ;  /* 0x010000000f0e7b82 */ /* 0x000e620000000a00 */
[----:B------:R-:W5:Y:S01]  /*8e50*/  LDCU.64 UR4, c[0x4][0x10] ;  /* 0x01000200ff0477ac */ /* 0x000f620008000a00 */
[----:B---3--:R-:W-:Y:S01]  /*8e60*/  MOV R5, UR9 ;  /* 0x0000000900057c02 */ /* 0x008fe20008000f00 */
[----:B------:R-:W-:Y:S01]  /*8e70*/  IMAD.U32 R4, RZ, RZ, UR8 ;  /* 0x00000008ff047e24 */ /* 0x000fe2000f8e00ff */
[----:B----4-:R-:W-:Y:S01]  /*8e80*/  MOV R7, UR7 ;  /* 0x0000000700077c02 */ /* 0x010fe20008000f00 */
[----:B------:R-:W-:Y:S01]  /*8e90*/  IMAD.U32 R6, RZ, RZ, UR6 ;  /* 0x00000006ff067e24 */ /* 0x000fe2000f8e00ff */
[----:B-----5:R-:W-:Y:S01]  /*8ea0*/  MOV R11, UR5 ;  /* 0x00000005000b7c02 */ /* 0x020fe20008000f00 */
[----:B------:R-:W-:Y:S02]  /*8eb0*/  IMAD.U32 R10, RZ, RZ, UR4 ;  /* 0x00000004ff0a7e24 */ /* 0x000fe4000f8e00ff */
[----:B-1----:R-:W-:Y:S07]  /*8ec0*/  LEPC R20, `(.L_x_120) ;  /* 0x000000001014794e */ /* 0x002fee0000000000 */
[----:B--2---:R-:W-:Y:S05]  /*8ed0*/  CALL.ABS.NOINC R14 ;  /* 0x000000000e007343 */ /* 0x004fea0003c00000 */
.L_x_120:
[----:B------:R-:W-:Y:S05]  /*8ee0*/  WARPSYNC.ALL ;  /* 0x0000000000007948 */ /* 0x000fea0003800000 */
[C---:B------:R-:W-:Y:S01]  /*8ef0*/  R2UR UR4, R16.reuse ;  /* 0x00000000100472ca */ /* 0x040fe200000e0000 */
[----:B------:R-:W-:Y:S05]  /*8f00*/  VIADD R0, R16, 0x20 ;  /* 0x0000002010007836 */ /* 0x000fea0000000000 */
[----:B------:R-:W-:Y:S04]  /*8f10*/  SHF.R.U32.HI R0, RZ, 0x15, R0 ;  /* 0x00000015ff007819 */ /* 0x000fe80000011600 */
[----:B------:R-:W-:Y:S03]  /*8f20*/  LOP3.LUT P0, RZ, R0, 0x3, R90, 0x48, !PT ;  /* 0x0000000300ff7812 */ /* 0x000fe6000780485a */
[----:B------:R-:W3:Y:S10]  /*8f30*/  LDTM.x16 R24, tmem[UR4] ;  /* 0x00000004001879ee */ /* 0x000ef40008240000 */
[----:B---3--:R-:W-:Y:S05]  /*8f40*/  @!P0 BRA `(.L_x_121) ;  /* 0x0000000000408947 */ /* 0x008fea0003800000 */
        /* <DEDUP_REMOVED lines=16> */
.L_x_121:
[----:B------:R-:W-:Y:S05]  /*9050*/  WARPSYNC.ALL ;  /* 0x0000000000007948 */ /* 0x000fea0003800000 */
[----:B------:R-:W-:Y:S11]  /*9060*/  R2UR UR4, R16 ;  /* 0x00000000100472ca */ /* 0x000ff600000e0000 */
[----:B------:R-:W-:Y:S02]  /*9070*/  @!UPT UIADD3 URZ, UPT, UPT, URZ, URZ, URZ ;  /* 0x000000fffffff290 */ /* 0x000fe4000fffe0ff */
[----:B------:R-:W3:Y:S02]  /*9080*/  LDTM.x16 R4, tmem[UR4+0x20] ;  /* 0x00002004000479ee */ /* 0x000ee40008240000 */
[----:B---3--:R-:W-:Y:S01]  /*9090*/  NOP ;  /* 0x0000000000007918 */ /* 0x008fe20000000000 */
.L_x_119:
[----:B--2---:R-:W-:Y:S01]  /*90a0*/  SHF.L.U32 R3, R52, 0x10, RZ ;  /* 0x0000001034037819 */ /* 0x004fe200000006ff */
[C---:B------:R-:W-:Y:S01]  /*90b0*/  FMUL R0, R43.reuse, R24 ;  /* 0x000000182b007220 */ /* 0x040fe20000400000 */
[----:B------:R-:W-:Y:S01]  /*90c0*/  ISETP.NE.AND P1, PT, R88, R2, PT ;  /* 0x000000025800720c */ /* 0x000fe20003f25270 */
[----:B------:R-:W-:Y:S01]  /*90d0*/  FMUL R2, R43, R25 ;  /* 0x000000192b027220 */ /* 0x000fe20000400000 */
[----:B-1----:R-:W-:Y:S01]  /*90e0*/  LOP3.LUT R21, R52, 0xffff0000, RZ, 0xc0, !PT ;  /* 0xffff000034157812 */ /* 0x002fe200078ec0ff */
[----:B------:R-:W-:Y:S01]  /*90f0*/  FFMA R0, R45, R3, R0 ;  /* 0x000000032d007223 */ /* 0x000fe20000000000 */
[----:B------:R-:W-:Y:S01]  /*9100*/  SHF.L.U32 R22, R53, 0x10, RZ ;  /* 0x0000001035167819 */ /* 0x000fe200000006ff */
[----:B------:R-:W-:Y:S01]  /*9110*/  FMUL R3, R43, R26 ;  /* 0x0000001a2b037220 */ /* 0x000fe20000400000 */
[----:B------:R-:W-:Y:S01]  /*9120*/  LOP3.LUT R23, R53, 0xffff0000, RZ, 0xc0, !PT ;  /* 0xffff000035177812 */ /* 0x000fe200078ec0ff */
[----:B------:R-:W-:Y:S01]  /*9130*/  FMUL R20, R43, R27 ;  /* 0x0000001b2b147220 */ /* 0x000fe20000400000 */
[C---:B------:R-:W-:Y:S01]  /*9140*/  SHF.L.U32 R41, R54.reuse, 0x10, RZ ;  /* 0x0000001036297819 */ /* 0x040fe200000006ff */
[C---:B------:R-:W-:Y:S01]  /*9150*/  FFMA R2, R45.reuse, R21, R2 ;  /* 0x000000152d027223 */ /* 0x040fe20000000002 */
[----:B------:R-:W-:Y:S01]  /*9160*/  LOP3.LUT R42, R54, 0xffff0000, RZ, 0xc0, !PT ;  /* 0xffff0000362a7812 */ /* 0x000fe200078ec0ff */
[----:B------:R-:W-:Y:S01]  /*9170*/  FFMA R3, R45, R22, R3 ;  /* 0x000000162d037223 */ /* 0x000fe20000000003 */
[----:B------:R-:W-:Y:S01]  /*9180*/  SHF.L.U32 R44, R55, 0x10, RZ ;  /* 0x00000010372c7819 */ /* 0x000fe200000006ff */
[----:B------:R-:W-:Y:S01]  /*9190*/  FMUL R21, R43, R28 ;  /* 0x0000001c2b157220 */ /* 0x000fe20000400000 */
[----:B------:R-:W-:Y:S01]  /*91a0*/  LOP3.LUT R46, R55, 0xffff0000, RZ, 0xc0, !PT ;  /* 0xffff0000372e7812 */ /* 0x000fe200078ec0ff */
[----:B------:R-:W-:Y:S01]  /*91b0*/  FFMA R20, R45, R23, R20 ;  /* 0x000000172d147223 */ /* 0x000fe20000000014 */
[----:B------:R-:W-:Y:S01]  /*91c0*/  MOV R47, UR45 ;  /* 0x0000002d002f7c02 */ /* 0x000fe20008000f00 */
[C---:B------:R-:W-:Y:S01]  /*91d0*/  FMUL R22, R43.reuse, R29 ;  /* 0x0000001d2b167220 */ /* 0x040fe20000400000 */
[----:B------:R-:W-:Y:S01]  /*91e0*/  F2FP.BF16.F32.PACK_AB R48, R2, R0 ;  /* 0x000000000230723e */ /* 0x000fe200000010ff */
[C---:B------:R-:W-:Y:S01]  /*91f0*/  FMUL R23, R43.reuse, R30 ;  /* 0x0000001e2b177220 */ /* 0x040fe20000400000 */
[----:B------:R-:W-:Y:S01]  /*9200*/  F2FP.BF16.F32.PACK_AB R49, R20, R3 ;  /* 0x000000031431723e */ /* 0x000fe200000010ff */
[----:B------:R-:W-:Y:S01]  /*9210*/  FMUL R40, R43, R31 ;  /* 0x0000001f2b287220 */ /* 0x000fe20000400000 */
[----:B------:R-:W-:Y:S01]  /*9220*/  @!P1 LEA R47, R47, R106, 0xc ;  /* 0x0000006a2f2f9211 */ /* 0x000fe200078e60ff */
[C---:B------:R-:W-:Y:S01]  /*9230*/  FFMA R21, R45.reuse, R41, R21 ;  /* 0x000000292d157223 */ /* 0x040fe20000000015 */
[----:B------:R-:W-:Y:S01]  /*9240*/  SHF.L.U32 R2, R56, 0x10, RZ ;  /* 0x0000001038027819 */ /* 0x000fe200000006ff */
[----:B------:R-:W-:Y:S01]  /*9250*/  FFMA R22, R45, R42, R22 ;  /* 0x0000002a2d167223 */ /* 0x000fe20000000016 */
[----:B------:R-:W-:Y:S01]  /*9260*/  LOP3.LUT R41, R65, 0xffff0000, RZ, 0xc0, !PT ;  /* 0xffff000041297812 */ /* 0x000fe200078ec0ff */
[C---:B------:R-:W-:Y:S01]  /*9270*/  FFMA R23, R45.reuse, R44, R23 ;  /* 0x0000002c2d177223 */ /* 0x040fe20000000017 */
[----:B------:R-:W-:Y:S01]  /*9280*/  LOP3.LUT R42, R66, 0xffff0000, RZ, 0xc0, !PT ;  /* 0xffff0000422a7812 */ /* 0x000fe200078ec0ff */
[----:B------:R-:W-:Y:S01]  /*9290*/  FFMA R40, R45, R46, R40 ;  /* 0x0000002e2d287223 */ /* 0x000fe20000000028 */
[----:B------:R-:W-:Y:S01]  /*92a0*/  F2FP.BF16.F32.PACK_AB R50, R22, R21 ;  /* 0x000000151632723e */ /* 0x000fe200000010ff */
[C---:B------:R-:W-:Y:S01]  /*92b0*/  FMUL R0, R43.reuse, R32 ;  /* 0x000000202b007220 */ /* 0x040fe20000400000 */
[----:B------:R-:W-:Y:S01]  /*92c0*/  LOP3.LUT R21, R56, 0xffff0000, RZ, 0xc0, !PT ;  /* 0xffff000038157812 */ /* 0x000fe200078ec0ff */
[----:B------:R-:W-:Y:S01]  /*92d0*/  FMUL R3, R43, R34 ;  /* 0x000000222b037220 */ /* 0x000fe20000400000 */
[----:B------:R-:W-:Y:S01]  /*92e0*/  F2FP.BF16.F32.PACK_AB R51, R40, R23 ;  /* 0x000000172833723e */ /* 0x000fe200000010ff */
[----:B------:R-:W-:Y:S01]  /*92f0*/  FFMA R0, R45, R2, R0 ;  /* 0x000000022d007223 */ /* 0x000fe20000000000 */
[----:B------:R-:W-:Y:S01]  /*9300*/  SHF.L.U32 R22, R57, 0x10, RZ ;  /* 0x0000001039167819 */ /* 0x000fe200000006ff */
[----:B------:R-:W-:Y:S01]  /*9310*/  FMUL R2, R43, R33 ;  /* 0x000000212b027220 */ /* 0x000fe20000400000 */
[----:B------:R-:W-:Y:S01]  /*9320*/  LOP3.LUT R23, R57, 0xffff0000, RZ, 0xc0, !PT ;  /* 0xffff000039177812 */ /* 0x000fe200078ec0ff */
[----:B------:R1:W-:Y:S01]  /*9330*/  @!P1 STS.128 [R47+UR43+0x200], R48 ;  /* 0x000200302f009988 */ /* 0x0003e20008000c2b */
[----:B------:R-:W-:Y:S01]  /*9340*/  SHF.L.U32 R40, R58, 0x10, RZ ;  /* 0x000000103a287819 */ /* 0x000fe200000006ff */
[----:B------:R-:W-:Y:S01]  /*9350*/  FMUL R20, R43, R35 ;  /* 0x000000232b147220 */ /* 0x000fe20000400000 */
[----:B------:R-:W-:Y:S01]  /*9360*/  SHF.L.U32 R44, R67, 0x10, RZ ;  /* 0x00000010432c7819 */ /* 0x000fe200000006ff */
[----:B------:R-:W-:Y:S01]  /*9370*/  FFMA R2, R45, R21, R2 ;  /* 0x000000152d027223 */ /* 0x000fe20000000002 */
[----:B------:R-:W-:Y:S01]  /*9380*/  LOP3.LUT R46, R67, 0xffff0000, RZ, 0xc0, !PT ;  /* 0xffff0000432e7812 */ /* 0x000fe200078ec0ff */
[C---:B------:R-:W-:Y:S01]  /*9390*/  FFMA R3, R45.reuse, R22, R3 ;  /* 0x000000162d037223 */ /* 0x040fe20000000003 */
[----:B------:R-:W-:Y:S01]  /*93a0*/  ISETP.NE.AND P0, PT, R88, RZ, PT ;  /* 0x000000ff5800720c */ /* 0x000fe20003f05270 */
[----:B------:R-:W-:Y:S01]  /*93b0*/  FFMA R20, R45, R23, R20 ;  /* 0x000000172d147223 */ /* 0x000fe20000000014 */
[----:B------:R-:W-:Y:S01]  /*93c0*/  LOP3.LUT R23, R58, 0xffff0000, RZ, 0xc0, !PT ;  /* 0xffff00003a177812 */ /* 0x000fe200078ec0ff */
[C---:B------:R-:W-:Y:S01]  /*93d0*/  FMUL R21, R43.reuse, R36 ;  /* 0x000000242b157220 */ /* 0x040fe20000400000 */
[----:B------:R-:W-:Y:S01]  /*93e0*/  ISETP.NE.AND P2, PT, R104, RZ, PT ;  /* 0x000000ff6800720c */ /* 0x000fe20003f45270 */
[----:B------:R-:W-:Y:S02]  /*93f0*/  FMUL R22, R43, R37 ;  /* 0x000000252b167220 */ /* 0x000fe40000400000 */
[C---:B------:R-:W-:Y:S01]  /*9400*/  FFMA R21, R45.reuse, R40, R21 ;  /* 0x000000282d157223 */ /* 0x040fe20000000015 */
[----:B------:R-:W-:Y:S01]  /*9410*/  SHF.L.U32 R40, R64, 0x10, RZ ;  /* 0x0000001040287819 */ /* 0x000fe200000006ff */
[----:B------:R-:W-:Y:S01]  /*9420*/  FFMA R22, R45, R23, R22 ;  /* 0x000000172d167223 */ /* 0x000fe20000000016 */
[----:B------:R-:W-:Y:S02]  /*9430*/  LOP3.LUT R23, R59, 0xffff0000, RZ, 0xc0, !PT ;  /* 0xffff00003b177812 */ /* 0x000fe400078ec0ff */
[----:B-1----:R-:W-:Y:S01]  /*9440*/  F2FP.BF16.F32.PACK_AB R49, R20, R3 ;  /* 0x000000031431723e */ /* 0x002fe200000010ff */
[C---:B------:R-:W-:Y:S01]  /*9450*/  FMUL R3, R43.reuse, R4 ;  /* 0x000000042b037220 */ /* 0x040fe20000400000 */
[----:B------:R-:W-:Y:S01]  /*9460*/  F2FP.BF16.F32.PACK_AB R48, R2, R0 ;  /* 0x000000000230723e */ /* 0x000fe200000010ff */
[----:B------:R-:W-:Y:S01]  /*9470*/  FMUL R0, R43, R38 ;  /* 0x000000262b007220 */ /* 0x000fe20000400000 */
[----:B------:R-:W-:Y:S01]  /*9480*/  SHF.L.U32 R20, R59, 0x10, RZ ;  /* 0x000000103b147819 */ /* 0x000fe200000006ff */
[C---:B------:R-:W-:Y:S01]  /*9490*/  FMUL R2, R43.reuse, R39 ;  /* 0x000000272b027220 */ /* 0x040fe20000400000 */
[----:B------:R-:W-:Y:S01]  /*94a0*/  F2FP.BF16.F32.PACK_AB R50, R22, R21 ;  /* 0x000000151632723e */ /* 0x000fe200000010ff */
[C---:B------:R-:W-:Y:S01]  /*94b0*/  FMUL R21, R43.reuse, R6 ;  /* 0x000000062b157220 */ /* 0x040fe20000400000 */
[----:B------:R-:W-:Y:S01]  /*94c0*/  FMUL R22, R43, R7 ;  /* 0x000000072b167220 */ /* 0x000fe20000400000 */
[C---:B------:R-:W-:Y:S01]  /*94d0*/  FFMA R0, R45.reuse, R20, R0 ;  /* 0x000000142d007223 */ /* 0x040fe20000000000 */
[C---:B------:R-:W-:Y:S01]  /*94e0*/  FFMA R2, R45.reuse, R23, R2 ;  /* 0x000000172d027223 */ /* 0x040fe20000000002 */
[----:B------:R-:W-:Y:S01]  /*94f0*/  LOP3.LUT R23, R64, 0xffff0000, RZ, 0xc0, !PT ;  /* 0xffff000040177812 */ /* 0x000fe200078ec0ff */
[----:B------:R-:W-:Y:S01]  /*9500*/  FFMA R3, R45, R40, R3 ;  /* 0x000000282d037223 */ /* 0x000fe20000000003 */
[----:B------:R-:W-:Y:S01]  /*9510*/  SHF.L.U32 R40, R65, 0x10, RZ ;  /* 0x0000001041287819 */ /* 0x000fe200000006ff */
[C---:B------:R-:W-:Y:S01]  /*9520*/  FMUL R20, R43.reuse, R5 ;  /* 0x000000052b147220 */ /* 0x040fe20000400000 */
[----:B------:R-:W-:Y:S01]  /*9530*/  F2FP.BF16.F32.PACK_AB R51, R2, R0 ;  /* 0x000000000233723e */ /* 0x000fe200000010ff */
[C---:B------:R-:W-:Y:S01]  /*9540*/  FMUL R0, R43.reuse, R8 ;  /* 0x000000082b007220 */ /* 0x040fe20000400000 */
[----:B------:R-:W-:Y:S01]  /*9550*/  FMUL R2, R43, R9 ;  /* 0x000000092b027220 */ /* 0x000fe20000400000 */
[C---:B------:R-:W-:Y:S01]  /*9560*/  FFMA R20, R45.reuse, R23, R20 ;  /* 0x000000172d147223 */ /* 0x040fe20000000014 */
[C---:B------:R-:W-:Y:S01]  /*9570*/  FFMA R21, R45.reuse, R40, R21 ;  /* 0x000000282d157223 */ /* 0x040fe20000000015 */
[----:B------:R-:W-:Y:S01]  /*9580*/  FFMA R22, R45, R41, R22 ;  /* 0x000000292d167223 */ /* 0x000fe20000000016 */
[----:B------:R-:W-:Y:S01]  /*9590*/  SHF.L.U32 R41, R66, 0x10, RZ ;  /* 0x0000001042297819 */ /* 0x000fe200000006ff */
[C---:B------:R-:W-:Y:S01]  /*95a0*/  FMUL R23, R43.reuse, R10 ;  /* 0x0000000a2b177220 */ /* 0x040fe20000400000 */
[----:B------:R-:W-:Y:S01]  /*95b0*/  F2FP.BF16.F32.PACK_AB R60, R20, R3 ;  /* 0x00000003143c723e */ /* 0x000fe200000010ff */
[----:B------:R-:W-:Y:S01]  /*95c0*/  FMUL R40, R43, R11 ;  /* 0x0000000b2b287220 */ /* 0x000fe20000400000 */
[----:B------:R-:W-:Y:S01]  /*95d0*/  F2FP.BF16.F32.PACK_AB R61, R22, R21 ;  /* 0x00000015163d723e */ /* 0x000fe200000010ff */
[C---:B------:R-:W-:Y:S01]  /*95e0*/  FFMA R0, R45.reuse, R41, R0 ;  /* 0x000000292d007223 */ /* 0x040fe20000000000 */
[C---:B------:R-:W-:Y:S01]  /*95f0*/  FFMA R2, R45.reuse, R42, R2 ;  /* 0x0000002a2d027223 */ /* 0x040fe20000000002 */
[C---:B------:R-:W-:Y:S01]  /*9600*/  FFMA R23, R45.reuse, R44, R23 ;  /* 0x0000002c2d177223 */ /* 0x040fe20000000017 */
[----:B------:R-:W-:Y:S01]  /*9610*/  FFMA R40, R45, R46, R40 ;  /* 0x0000002e2d287223 */ /* 0x000fe20000000028 */
[----:B------:R-:W-:Y:S01]  /*9620*/  SHF.L.U32 R42, R68, 0x10, RZ ;  /* 0x00000010442a7819 */ /* 0x000fe200000006ff */
[C---:B------:R-:W-:Y:S01]  /*9630*/  FMUL R41, R43.reuse, R12 ;  /* 0x0000000c2b297220 */ /* 0x040fe20000400000 */
[----:B------:R-:W-:Y:S01]  /*9640*/  F2FP.BF16.F32.PACK_AB R62, R2, R0 ;  /* 0x00000000023e723e */ /* 0x000fe200000010ff */
[C---:B------:R-:W-:Y:S01]  /*9650*/  FMUL R0, R43.reuse, R13 ;  /* 0x0000000d2b007220 */ /* 0x040fe20000400000 */
[----:B------:R-:W-:Y:S01]  /*9660*/  LOP3.LUT R21, R68, 0xffff0000, RZ, 0xc0, !PT ;  /* 0xffff000044157812 */ /* 0x000fe200078ec0ff */
[C---:B------:R-:W-:Y:S01]  /*9670*/  FMUL R2, R43.reuse, R14 ;  /* 0x0000000e2b027220 */ /* 0x040fe20000400000 */
[----:B------:R-:W-:Y:S01]  /*9680*/  F2FP.BF16.F32.PACK_AB R63, R40, R23 ;  /* 0x00000017283f723e */ /* 0x000fe200000010ff */
[----:B------:R-:W-:Y:S01]  /*9690*/  FMUL R3, R43, R15 ;  /* 0x0000000f2b037220 */ /* 0x000fe20000400000 */
[----:B------:R-:W-:Y:S01]  /*96a0*/  SHF.L.U32 R22, R69, 0x10, RZ ;  /* 0x0000001045167819 */ /* 0x000fe200000006ff */
[----:B------:R-:W-:Y:S01]  /*96b0*/  FFMA R41, R45, R42, R41 ;  /* 0x0000002a2d297223 */ /* 0x000fe20000000029 */
[----:B------:R-:W-:Y:S01]  /*96c0*/  LOP3.LUT R23, R69, 0xffff0000, RZ, 0xc0, !PT ;  /* 0xffff000045177812 */ /* 0x000fe200078ec0ff */
[----:B------:R-:W-:Y:S01]  /*96d0*/  FMUL R20, R43, R16 ;  /* 0x000000102b147220 */ /* 0x000fe20000400000 */
[C---:B------:R-:W-:Y:S01]  /*96e0*/  SHF.L.U32 R40, R70.reuse, 0x10, RZ ;  /* 0x0000001046287819 */ /* 0x040fe200000006ff */
[C---:B------:R-:W-:Y:S01]  /*96f0*/  FFMA R0, R45.reuse, R21, R0 ;  /* 0x000000152d007223 */ /* 0x040fe20000000000 */
[C---:B------:R-:W-:Y:S01]  /*9700*/  FFMA R2, R45.reuse, R22, R2 ;  /* 0x000000162d027223 */ /* 0x040fe20000000002 */
[----:B------:R-:W-:Y:S01]  /*9710*/  FFMA R3, R45, R23, R3 ;  /* 0x000000172d037223 */ /* 0x000fe20000000003 */
[----:B------:R-:W-:Y:S01]  /*9720*/  FMUL R21, R43, R17 ;  /* 0x000000112b157220 */ /* 0x000fe20000400000 */
[----:B------:R-:W-:Y:S01]  /*9730*/  FFMA R20, R45, R40, R20 ;  /* 0x000000282d147223 */ /* 0x000fe20000000014 */
[----:B------:R-:W-:Y:S01]  /*9740*/  LOP3.LUT R40, R70, 0xffff0000, RZ, 0xc0, !PT ;  /* 0xffff000046287812 */ /* 0x000fe200078ec0ff */
[----:B------:R-:W-:Y:S01]  /*9750*/  FMUL R22, R43, R18 ;  /* 0x000000122b167220 */ /* 0x000fe20000400000 */
[----:B------:R-:W-:Y:S01]  /*9760*/  SHF.L.U32 R42, R71, 0x10, RZ ;  /* 0x00000010472a7819 */ /* 0x000fe200000006ff */
[----:B------:R-:W-:Y:S01]  /*9770*/  FMUL R23, R43, R19 ;  /* 0x000000132b177220 */ /* 0x000fe20000400000 */
[----:B------:R-:W-:Y:S01]  /*9780*/  LOP3.LUT R44, R71, 0xffff0000, RZ, 0xc0, !PT ;  /* 0xffff0000472c7812 */ /* 0x000fe200078ec0ff */
[----:B------:R-:W-:Y:S01]  /*9790*/  FFMA R21, R45, R40, R21 ;  /* 0x000000282d157223 */ /* 0x000fe20000000015 */
[----:B------:R-:W-:Y:S01]  /*97a0*/  @!P1 IADD3 R40, PT, PT, R47, UR43, RZ ;  /* 0x0000002b2f289c10 */ /* 0x000fe2000fffe0ff */
[C---:B------:R-:W-:Y:S01]  /*97b0*/  FFMA R22, R45.reuse, R42, R22 ;  /* 0x0000002a2d167223 */ /* 0x040fe20000000016 */
[----:B------:R-:W-:Y:S01]  /*97c0*/  F2FP.BF16.F32.PACK_AB R96, R0, R41 ;  /* 0x000000290060723e */ /* 0x000fe200000010ff */
[----:B------:R-:W-:Y:S01]  /*97d0*/  FFMA R23, R45, R44, R23 ;  /* 0x0000002c2d177223 */ /* 0x000fe20000000017 */
[----:B------:R-:W-:Y:S02]  /*97e0*/  @!P1 IADD3 R40, PT, PT, R105, R40, RZ ;  /* 0x0000002869289210 */ /* 0x000fe40007ffe0ff */
[----:B------:R-:W-:Y:S02]  /*97f0*/  F2FP.BF16.F32.PACK_AB R97, R3, R2 ;  /* 0x000000020361723e */ /* 0x000fe400000010ff */
[----:B------:R-:W-:Y:S01]  /*9800*/  F2FP.BF16.F32.PACK_AB R98, R21, R20 ;  /* 0x000000141562723e */ /* 0x000fe200000010ff */
[----:B------:R1:W-:Y:S01]  /*9810*/  @!P1 STS.128 [R40+0x200], R48 ;  /* 0x0002003028009388 */ /* 0x0003e20000000c00 */
[----:B------:R-:W-:Y:S02]  /*9820*/  F2FP.BF16.F32.PACK_AB R99, R23, R22 ;  /* 0x000000161763723e */ /* 0x000fe400000010ff */
[----:B------:R-:W-:Y:S04]  /*9830*/  MOV R0, UR47 ;  /* 0x0000002f00007c02 */ /* 0x000fe80008000f00 */
[----:B------:R-:W-:Y:S01]  /*9840*/  @P2 LEA R0, R0, UR43, 0x3 ;  /* 0x0000002b00002c11 */ /* 0x000fe2000f8e18ff */
[----:B------:R1:W-:Y:S08]  /*9850*/  @!P1 STS.128 [R47+UR43+0xa00], R60 ;  /* 0x000a003c2f009988 */ /* 0x0003f00008000c2b */
[----:B------:R1:W-:Y:S01]  /*9860*/  @!P1 STS.128 [R40+0xa00], R96 ;  /* 0x000a006028009388 */ /* 0x0003e20000000c00 */
[----:B------:R-:W-:Y:S01]  /*9870*/  @!PT LDS RZ, [RZ] ;  /* 0x00000000fffff984 */ /* 0x000fe20000000800 */
[----:B------:R-:W-:Y:S01]  /*9880*/  @!PT LDS RZ, [RZ] ;  /* 0x00000000fffff984 */ /* 0x000fe20000000800 */
[----:B------:R-:W-:Y:S01]  /*9890*/  @!PT LDS RZ, [RZ] ;  /* 0x00000000fffff984 */ /* 0x000fe20000000800 */
[----:B------:R-:W-:Y:S01]  /*98a0*/  @!PT LDS RZ, [RZ] ;  /* 0x00000000fffff984 */ /* 0x000fe20000000800 */
[----:B------:R2:W-:Y:S07]  /*98b0*/  MEMBAR.ALL.CTA ;  /* 0x0000000000007992 */ /* 0x0005ee0000008000 */
[----:B--2---:R-:W2:Y:S01]  /*98c0*/  FENCE.VIEW.ASYNC.S ;  /* 0x00000000000073c6 */ /* 0x004ea20000000000 */
[----:B------:R-:W-:Y:S05]  /*98d0*/  WARPSYNC.ALL ;  /* 0x0000000000007948 */ /* 0x000fea0003800000 */
[----:B------:R-:W-:Y:S01]  /*98e0*/  BSSY.RECONVERGENT B0, `(.L_x_122) ;  /* 0x0000012000007945 */ /* 0x000fe20003800200 */
[----:B--2---:R-:W-:Y:S06]  /*98f0*/  BAR.SYNC.DEFER_BLOCKING 0x1, 0x80 ;  /* 0x0042000000007b1d */ /* 0x004fec0000010000 */
[----:B------:R-:W-:Y:S05]  /*9900*/  @P0 BRA `(.L_x_123) ;  /* 0x00000000003c0947 */ /* 0x000fea0003800000 */
[----:B------:R-:W2:Y:S01]  /*9910*/  LDCU.64 UR6, c[0x0][0x348] ;  /* 0x00006900ff0677ac */ /* 0x000ea20008000a00 */
[----:B------:R-:W-:Y:S02]  /*9920*/  ULEA UR5, UR45, UR43, 0xc ;  /* 0x0000002b2d057291 */ /* 0x000fe4000f8e60ff */
[----:B------:R-:W-:Y:S02]  /*9930*/  UIADD3 UR10, UPT, UPT, UR50, 0x40, URZ ;  /* 0x00000040320a7890 */ /* 0x000fe4000fffe0ff */
[----:B------:R-:W-:Y:S02]  /*9940*/  UIADD3 UR8, UPT, UPT, UR5, 0x200, URZ ;  /* 0x0000020005087890 */ /* 0x000fe4000fffe0ff */
[----:B------:R-:W-:Y:S01]  /*9950*/  UIADD3 UR12, UPT, UPT, UR5, 0xa00, URZ ;  /* 0x00000a00050c7890 */ /* 0x000fe2000fffe0ff */
[----:B------:R-:W-:Y:S01]  /*9960*/  UMOV UR9, UR49 ;  /* 0x0000003100097c82 */ /* 0x000fe20008000000 */
[----:B------:R-:W-:Y:S01]  /*9970*/  UMOV UR11, UR52 ;  /* 0x00000034000b7c82 */ /* 0x000fe20008000000 */
[----:B------:R-:W-:Y:S01]  /*9980*/  UIADD3 UR13, UPT, UPT, UR49, 0x20, URZ ;  /* 0x00000020310d7890 */ /* 0x000fe2000fffe0ff */
[----:B------:R-:W-:Y:S01]  /*9990*/  UMOV UR15, UR52 ;  /* 0x00000034000f7c82 */ /* 0x000fe20008000000 */
[----:B------:R-:W-:Y:S01]  /*99a0*/  UMOV UR14, UR10 ;  /* 0x0000000a000e7c82 */ /* 0x000fe20008000000 */
[----:B--2---:R-:W-:Y:S04]  /*99b0*/  UIADD3 UR4, UP0, UPT, UR6, 0xa80, URZ ;  /* 0x00000a8006047890 */ /* 0x004fe8000ff1e0ff */
[----:B------:R-:W-:Y:S09]  /*99c0*/  UIADD3.X UR5, UPT, UPT, URZ, UR7, URZ, UP0, !UPT ;  /* 0x00000007ff057290 */ /* 0x000ff200087fe4ff */
[----:B------:R2:W-:Y:S01]  /*99d0*/  UTMASTG.3D [UR8], [UR4] ;  /* 0x00000008040073b5 */ /* 0x0005e20008010000 */
[----:B------:R2:W-:Y:S02]  /*99e0*/  UTMASTG.3D [UR12], [UR4] ;  /* 0x0000000c040073b5 */ /* 0x0005e40008010000 */
[----:B--2---:R0:W-:Y:S02]  /*99f0*/  UTMACMDFLUSH ;  /* 0x00000000000079b7 */ /* 0x0041e40000000000 */
.L_x_123:
[----:B------:R-:W-:Y:S05]  /*9a00*/  BSYNC.RECONVERGENT B0 ;  /* 0x0000000000007941 */ /* 0x000fea0003800200 */
.L_x_122:
[----:B------:R-:W-:Y:S01]  /*9a10*/  UIADD3 UR4, UPT, UPT, UR45, 0x1, URZ ;  /* 0x000000012d047890 */ /* 0x000fe2000fffe0ff */
[----:B------:R-:W-:Y:S01]  /*9a20*/  R2UR UR5, R93 ;  /* 0x000000005d0572ca */ /* 0x000fe200000e0000 */
[----:B------:R-:W-:Y:S01]  /*9a30*/  @P2 VIADD R0, R0, 0x58 ;  /* 0x0000005800002836 */ /* 0x000fe20000000000 */
[----:B------:R-:W-:Y:S01]  /*9a40*/  BSSY.RECONVERGENT B0, `(.L_x_124) ;  /* 0x000000b000007945 */ /* 0x000fe20003800200 */
[----:B------:R-:W-:Y:S01]  /*9a50*/  UISETP.NE.AND UP0, UPT, UR4, 0x3, UPT ;  /* 0x000000030400788c */ /* 0x000fe2000bf05270 */
[----:B------:R-:W-:Y:S03]  /*9a60*/  LEA R21, R113, UR43, 0x3 ;  /* 0x0000002b71157c11 */ /* 0x000fe6000f8e18ff */
[----:B------:R-:W-:Y:S02]  /*9a70*/  USEL UR44, UR4, URZ, UP0 ;  /* 0x000000ff042c7287 */ /* 0x000fe40008000000 */
[----:B------:R-:W-:Y:S04]  /*9a80*/  UISETP.EQ.XOR UP0, UPT, UR46, 0x3, !UP0 ;  /* 0x000000032e00788c */ /* 0x000fe8000c702a70 */
[----:B------:R-:W-:Y:S01]  /*9a90*/  IMAD.U32 R2, RZ, RZ, UR5 ;  /* 0x00000005ff027e24 */ /* 0x000fe2000f8e00ff */
[----:B------:R-:W-:Y:S04]  /*9aa0*/  UP2UR UR48, UPR, URZ, 0x1 ;  /* 0x00000001ff307883 */ /* 0x000fe80008000000 */
[----:B------:R-:W-:Y:S02]  /*9ab0*/  @P2 PRMT R2, R2, 0x654, R0 ;  /* 0x0000065402022816 */ /* 0x000fe40000000000 */
[----:B------:R-:W-:Y:S01]  /*9ac0*/  @P2 SHF.L.U32 R0, R115, 0x1f, RZ ;  /* 0x0000001f73002819 */ /* 0x000fe200000006ff */
[----:B------:R-:W-:Y:S05]  /*9ad0*/  @P0 BRA `(.L_x_125) ;  /* 0x0000000000040947 */ /* 0x000fea0003800000 */
[----:B------:R-:W-:Y:S04]  /*9ae0*/  DEPBAR.LE SB0, 0x1 ;  /* 0x000080400000791a */ /* 0x000fe80000000000 */
.L_x_125:
[----:B------:R-:W-:Y:S05]  /*9af0*/  BSYNC.RECONVERGENT B0 ;  /* 0x0000000000007941 */ /* 0x000fea0003800200 */
.L_x_124:
[----:B------:R-:W-:Y:S01]  /*9b00*/  BAR.SYNC.DEFER_BLOCKING 0x1, 0x80 ;  /* 0x0042000000007b1d */ /* 0x000fe20000010000 */
[----:B------:R-:W-:Y:S02]  /*9b10*/  UIADD3 UR4, UPT, UPT, UR47, 0x1, URZ ;  /* 0x000000012f047890 */ /* 0x000fe4000fffe0ff */
[----:B------:R-:W-:Y:S02]  /*9b20*/  UIADD3 UR57, UPT, UPT, UR49, 0x10, URZ ;  /* 0x0000001031397890 */ /* 0x000fe4000fffe0ff */
[----:B------:R-:W-:Y:S04]  /*9b30*/  UISETP.NE.AND UP0, UPT, UR4, 0x3, UPT ;  /* 0x000000030400788c */ /* 0x000fe8000bf05270 */
[----:B------:R-:W-:Y:S01]  /*9b40*/  USEL UR47, UR4, URZ, UP0 ;  /* 0x000000ff042f7287 */ /* 0x000fe20008000000 */
[----:B------:R-:W-:Y:S01]  /*9b50*/  @P2 SYNCS.ARRIVE.TRANS64.RED.A1T0 RZ, [R2+URZ], RZ ;  /* 0x000000ff02ff29a7 */ /* 0x000fe200081004ff */
[----:B------:R-:W-:Y:S01]  /*9b60*/  BSSY B1, `(.L_x_126) ;  /* 0x000001b000017945 */ /* 0x000fe20003800000 */
[----:B------:R2:W3:Y:S02]  /*9b70*/  @P2 SYNCS.PHASECHK.TRANS64.TRYWAIT P0, [R21+URZ+0x40], R0 ;  /* 0x00004000150025a7 */ /* 0x0004e400080011ff */
[----:B--2---:R-:W-:Y:S02]  /*9b80*/  IADD3 R0, PT, PT, R112, 0x10, RZ ;  /* 0x0000001070007810 */ /* 0x004fe40007ffe0ff */
[----:B---3--:R-:W-:Y:S01]  /*9b90*/  @P2 SEL R114, RZ, 0x1, !P0 ;  /* 0x00000001ff722807 */ /* 0x008fe20004000000 */
[----:B------:R-:W-:Y:S06]  /*9ba0*/  @!P2 BRA `(.L_x_127) ;  /* 0x000000000058a947 */ /* 0x000fec0003800000 */
[----:B------:R-:W-:Y:S01]  /*9bb0*/  ISETP.NE.AND P1, PT, R116, RZ, PT ;  /* 0x000000ff7400720c */ /* 0x000fe20003f25270 */
[----:B------:R-:W-:Y:S01]  /*9bc0*/  BSSY B0, `(.L_x_128) ;  /* 0x0000009000007945 */ /* 0x000fe20003800000 */
[----:B------:R-:W-:Y:S11]  /*9bd0*/  ISETP.NE.AND P0, PT, R114, RZ, PT ;  /* 0x000000ff7200720c */ /* 0x000ff60003f05270 */
[----:B------:R-:W-:Y:S05]  /*9be0*/  @P1 IMAD R3, R113, 0x1000, R106 ;  /* 0x0000100071031824 */ /* 0x000fea00078e026a */
[----:B------:R-:W-:Y:S05]  /*9bf0*/  @P1 IADD3 R2, PT, PT, R3, UR43, RZ ;  /* 0x0000002b03021c10 */ /* 0x000fea000fffe0ff */
[----:B------:R-:W-:Y:S01]  /*9c00*/  @P1 IMAD.IADD R2, R105, 0x1, R2 ;  /* 0x0000000169021824 */ /* 0x000fe200078e0202 */
[----:B------:R-:W-:Y:S06]  /*9c10*/  @P0 BRA `(.L_x_129) ;  /* 0x00000000000c0947 */ /* 0x000fec0003800000 */
[----:B------:R-:W-:Y:S04]  /*9c20*/  SHF.L.U32 R20, R115, 0x1f, RZ ;  /* 0x0000001f73147819 */ /* 0x000fe800000006ff */
[----:B------:R-:W2:Y:S02]  /*9c30*/  SYNCS.PHASECHK.TRANS64.TRYWAIT P0, [R21+URZ+0x40], R20 ;  /* 0x00004014150075a7 */ /* 0x000ea400080011ff */
[----:B--2---:R-:W-:Y:S05]  /*9c40*/  @!P0 BRA `(.L_x_130) ;  /* 0x0000002800e08947 */ /* 0x004fea0003800000 */
.L_x_129:
[----:B------:R-:W-:Y:S05]  /*9c50*/  BSYNC B0 ;  /* 0x0000000000007941 */ /* 0x000fea0003800000 */
.L_x_128:
[----:B------:R-:W-:Y:S01]  /*9c60*/  ISETP.NE.AND P0, PT, R116, RZ, PT ;  /* 0x000000ff7400720c */ /* 0x000fe20003f05270 */
[----:B------:R-:W-:Y:S11]  /*9c70*/  VIADD R113, R113, 0x1 ;  /* 0x0000000171717836 */ /* 0x000ff60000000000 */
[----:B------:R-:W-:Y:S01]  /*9c80*/  @!UPT UIADD3 URZ, UPT, UPT, URZ, URZ, URZ ;  /* 0x000000fffffff290 */ /* 0x000fe2000fffe0ff */
[----:B------:R-:W3:Y:S04]  /*9c90*/  @P0 LDS.128 R52, [R3+UR43+0x200] ;  /* 0x0002002b03340984 */ /* 0x000ee80008000c00 */
[----:B------:R-:W4:Y:S04]  /*9ca0*/  @P0 LDS.128 R64, [R3+UR43+0xa00] ;  /* 0x000a002b03400984 */ /* 0x000f280008000c00 */
[----:B------:R-:W1:Y:S04]  /*9cb0*/  @P0 LDS.128 R56, [R2+0x200] ;  /* 0x0002000002380984 */ /* 0x000e680000000c00 */
[----:B------:R5:W1:Y:S01]  /*9cc0*/  @P0 LDS.128 R68, [R2+0xa00] ;  /* 0x000a000002440984 */ /* 0x000a620000000c00 */
[C---:B------:R-:W-:Y:S04]  /*9cd0*/  ISETP.NE.AND P0, PT, R113.reuse, 0x3, PT ;  /* 0x000000037100780c */ /* 0x040fe80003f05270 */
[----:B------:R-:W-:Y:S02]  /*9ce0*/  SEL R113, R113, RZ, P0 ;  /* 0x000000ff71717207 */ /* 0x000fe40000000000 */
[----:B-----5:R-:W-:Y:S04]  /*9cf0*/  SEL R2, RZ, 0x1, P0 ;  /* 0x00000001ff027807 */ /* 0x020fe80000000000 */
[----:B------:R-:W-:Y:S02]  /*9d00*/  LOP3.LUT R115, R115, R2, RZ, 0x3c, !PT ;  /* 0x0000000273737212 */ /* 0x000fe400078e3cff */
.L_x_127:
[----:B------:R-:W-:Y:S05]  /*9d10*/  BSYNC B1 ;  /* 0x0000000000017941 */ /* 0x000fea0003800000 */
.L_x_126:
[----:B------:R-:W-:Y:S04]  /*9d20*/  SHF.R.U32.HI R3, RZ, 0x15, R0 ;  /* 0x00000015ff037819 */ /* 0x000fe80000011600 */
[----:B------:R-:W-:Y:S04]  /*9d30*/  LOP3.LUT R2, R3, 0x3, RZ, 0xc0, !PT ;  /* 0x0000000303027812 */ /* 0x000fe800078ec0ff */
[----:B------:R-:W-:Y:S11]  /*9d40*/  ISETP.NE.AND P0, PT, R88, R2, PT ;  /* 0x000000025800720c */ /* 0x000ff60003f05270 */
[----:B------:R-:W-:Y:S02]  /*9d50*/  @!UPT UIADD3 URZ, UPT, UPT, URZ, URZ, URZ ;  /* 0x000000fffffff290 */ /* 0x000fe4000fffe0ff */
[----:B------:R-:W-:Y:S05]  /*9d60*/  @P0 BRA `(.L_x_131) ;  /* 0x0000000000bc0947 */ /* 0x000fea0003800000 */
[----:B------:R-:W-:Y:S02]  /*9d70*/  LOP3.LUT P0, RZ, R3, 0x3, R90, 0x48, !PT ;  /* 0x0000000303ff7812 */ /* 0x000fe4000780485a */
[----:B------:R-:W-:Y:S11]  /*9d80*/  MOV R16, R0 ;  /* 0x0000000000107202 */ /* 0x000ff60000000f00 */
[----:B------:R-:W-:Y:S05]  /*9d90*/  @!P0 BRA `(.L_x_132) ;  /* 0x0000000000408947 */ /* 0x000fea0003800000 */
[----:B------:R-:W5:Y:S01]  /*9da0*/  LDCU.64 UR8, c[0x4][0x70] ;  /* 0x01000e00ff0877ac */ /* 0x000f620008000a00 */
[----:B------:R-:W-:Y:S01]  /*9db0*/  MOV R15, 0x0 ;  /* 0x00000000000f7802 */ /* 0x000fe20000000f00 */
[----:B------:R-:W-:Y:S02]  /*9dc0*/  HFMA2 R12, -RZ, RZ, 0, 5.9604644775390625e-08 ;  /* 0x00000001ff0c7431 */ /* 0x000fe400000001ff */
[----:B------:R-:W-:Y:S02]  /*9dd0*/  IMAD.MOV.U32 R8, RZ, RZ, 0x192 ;  /* 0x00000192ff087424 */ /* 0x000fe400078e00ff */
[----:B------:R-:W-:Y:S01]  /*9de0*/  IMAD.MOV.U32 R13, RZ, RZ, RZ ;  /* 0x000000ffff0d7224 */ /* 0x000fe200078e00ff */
[----:B------:R-:W1:Y:S01]  /*9df0*/  LDCU.64 UR6, c[0x4][0x78] ;  /* 0x01000f00ff0677ac */ /* 0x000e620008000a00 */
[----:B------:R-:W2:Y:S01]  /*9e00*/  LDC.64 R14, c[0x4][R15] ;  /* 0x010000000f0e7b82 */ /* 0x000ea20000000a00 */
[----:B------:R-:W3:Y:S01]  /*9e10*/  LDCU.64 UR4, c[0x4][0x10] ;  /* 0x01000200ff0477ac */ /* 0x000ee20008000a00 */
[----:B-----5:R-:W-:Y:S01]  /*9e20*/  MOV R5, UR9 ;  /* 0x0000000900057c02 */ /* 0x020fe20008000f00 */
[----:B------:R-:W-:Y:S01]  /*9e30*/  IMAD.U32 R4, RZ, RZ, UR8 ;  /* 0x00000008ff047e24 */ /* 0x000fe2000f8e00ff */
[----:B-1----:R-:W-:Y:S01]  /*9e40*/  MOV R7, UR7 ;  /* 0x0000000700077c02 */ /* 0x002fe20008000f00 */
[----:B------:R-:W-:Y:S01]  /*9e50*/  IMAD.U32 R6, RZ, RZ, UR6 ;  /* 0x00000006ff067e24 */ /* 0x000fe2000f8e00ff */
[----:B---3--:R-:W-:Y:S01]  /*9e60*/  MOV R11, UR5 ;  /* 0x00000005000b7c02 */ /* 0x008fe20008000f00 */
[----:B------:R-:W-:Y:S02]  /*9e70*/  IMAD.U32 R10, RZ, RZ, UR4 ;  /* 0x00000004ff0a7e24 */ /* 0x000fe4000f8e00ff */
[----:B--2---:R-:W-:Y:S07]  /*9e80*/  LEPC R20, `(.L_x_132) ;  /* 0x000000001014794e */ /* 0x004fee0000000000 */
[----:B----4-:R-:W-:Y:S05]  /*9e90*/  CALL.ABS.NOINC R14 ;  /* 0x000000000e007343 */ /* 0x010fea0003c00000 */
.L_x_132:
        /* <DEDUP_REMOVED lines=12> */
[----:B------:R-:W5:Y:S01]  /*9f60*/  LDCU.64 UR6, c[0x4][0x78] ;  /* 0x01000f00ff0677ac */ /* 0x000f620008000a00 */
[----:B------:R-:W2:Y:S01]  /*9f70*/  LDC.64 R14, c[0x4][R15] ;  /* 0x010000000f0e7b82 */ /* 0x000ea20000000a00 */
[----:B------:R-:W3:Y:S01]  /*9f80*/  LDCU.64 UR4, c[0x4][0x10] ;  /* 0x01000200ff0477ac */ /* 0x000ee20008000a00 */
[----:B-1----:R-:W-:Y:S01]  /*9f90*/  MOV R5, UR9 ;  /* 0x0000000900057c02 */ /* 0x002fe20008000f00 */
[----:B------:R-:W-:Y:S01]  /*9fa0*/  IMAD.U32 R4, RZ, RZ, UR8 ;  /* 0x00000008ff047e24 */ /* 0x000fe2000f8e00ff */
[----:B-----5:R-:W-:Y:S01]  /*9fb0*/  MOV R7, UR7 ;  /* 0x0000000700077c02 */ /* 0x020fe20008000f00 */
[----:B------:R-:W-:Y:S01]  /*9fc0*/  IMAD.U32 R6, RZ, RZ, UR6 ;  /* 0x00000006ff067e24 */ /* 0x000fe2000f8e00ff */
[----:B---3--:R-:W-:Y:S01]  /*9fd0*/  MOV R11, UR5 ;  /* 0x00000005000b7c02 */ /* 0x008fe20008000f00 */
[----:B------:R-:W-:Y:S02]  /*9fe0*/  IMAD.U32 R10, RZ, RZ, UR4 ;  /* 0x00000004ff0a7e24 */ /* 0x000fe4000f8e00ff */
[----:B--2---:R-:W-:Y:S07]  /*9ff0*/  LEPC R20, `(.L_x_133) ;  /* 0x000000001014794e */ /* 0x004fee0000000000 */
[----:B----4-:R-:W-:Y:S05]  /*a000*/  CALL.ABS.NOINC R14 ;  /* 0x000000000e007343 */ /* 0x010fea0003c00000 */
.L_x_133:
[----:B------:R-:W-:Y:S05]  /*a010*/  WARPSYNC.ALL ;  /* 0x0000000000007948 */ /* 0x000fea0003800000 */
[----:B------:R-:W-:Y:S11]  /*a020*/  R2UR UR4, R16 ;  /* 0x00000000100472ca */ /* 0x000ff600000e0000 */
[----:B------:R-:W-:Y:S02]  /*a030*/  @!UPT UIADD3 URZ, UPT, UPT, URZ, URZ, URZ ;  /* 0x000000fffffff290 */ /* 0x000fe4000fffe0ff */
[----:B------:R-:W1:Y:S02]  /*a040*/  LDTM.x16 R4, tmem[UR4+0x20] ;  /* 0x00002004000479ee */ /* 0x000e640008240000 */
[----:B-1----:R-:W-:Y:S01]  /*a050*/  NOP ;  /* 0x0000000000007918 */ /* 0x002fe20000000000 */
.L_x_131:
[----:B---3--:R-:W-:Y:S01]  /*a060*/  SHF.L.U32 R3, R52, 0x10, RZ ;  /* 0x0000001034037819 */ /* 0x008fe200000006ff */
[C---:B------:R-:W-:Y:S01]  /*a070*/  FMUL R0, R43.reuse, R24 ;  /* 0x000000182b007220 */ /* 0x040fe20000400000 */
[----:B------:R-:W-:Y:S01]  /*a080*/  ISETP.NE.AND P1, PT, R88, R2, PT ;  /* 0x000000025800720c */ /* 0x000fe20003f25270 */
[----:B------:R-:W-:Y:S01]  /*a090*/  FMUL R2, R43, R25 ;  /* 0x000000192b027220 */ /* 0x000fe20000400000 */
[----:B--2---:R-:W-:Y:S01]  /*a0a0*/  LOP3.LUT R21, R52, 0xffff0000, RZ, 0xc0, !PT ;  /* 0xffff000034157812 */ /* 0x004fe200078ec0ff */
        /* <DEDUP_REMOVED lines=13> */
[----:B-1----:R-:W-:Y:S01]  /*a180*/  MOV R47, UR44 ;  /* 0x0000002c002f7c02 */ /* 0x002fe20008000f00 */
        /* <DEDUP_REMOVED lines=9> */
[----:B----4-:R-:W-:Y:S01]  /*a220*/  LOP3.LUT R41, R65, 0xffff0000, RZ, 0xc0, !PT ;  /* 0xffff000041297812 */ /* 0x010fe200078ec0ff */
        /* <DEDUP_REMOVED lines=13> */
[C---:B------:R-:W-:Y:S01]  /*a300*/  SHF.L.U32 R40, R58.reuse, 0x10, RZ ;  /* 0x000000103a287819 */ /* 0x040fe200000006ff */
[----:B------:R-:W-:Y:S01]  /*a310*/  FMUL R20, R43, R35 ;  /* 0x000000232b147220 */ /* 0x000fe20000400000 */
[----:B------:R-:W-:Y:S01]  /*a320*/  SHF.L.U32 R44, R67, 0x10, RZ ;  /* 0x00000010432c7819 */ /* 0x000fe200000006ff */
[----:B------:R-:W-:Y:S01]  /*a330*/  FFMA R2, R45, R21, R2 ;  /* 0x000000152d027223 */ /* 0x000fe20000000002 */
[----:B------:R-:W-:Y:S01]  /*a340*/  LOP3.LUT R46, R67, 0xffff0000, RZ, 0xc0, !PT ;  /* 0xffff0000432e7812 */ /* 0x000fe200078ec0ff */
[----:B------:R-:W-:Y:S01]  /*a350*/  FFMA R3, R45, R22, R3 ;  /* 0x000000162d037223 */ /* 0x000fe20000000003 */
[----:B------:R-:W-:Y:S01]  /*a360*/  R2UR UR4, R93 ;  /* 0x000000005d0472ca */ /* 0x000fe200000e0000 */
[----:B------:R-:W-:Y:S01]  /*a370*/  FFMA R20, R45, R23, R20 ;  /* 0x000000172d147223 */ /* 0x000fe20000000014 */
[----:B------:R-:W-:Y:S01]  /*a380*/  LOP3.LUT R23, R58, 0xffff0000, RZ, 0xc0, !PT ;  /* 0xffff00003a177812 */ /* 0x000fe200078ec0ff */
[C---:B------:R-:W-:Y:S01]  /*a390*/  FMUL R21, R43.reuse, R36 ;  /* 0x000000242b157220 */ /* 0x040fe20000400000 */
[----:B------:R-:W-:Y:S01]  /*a3a0*/  ISETP.NE.AND P0, PT, R88, RZ, PT ;  /* 0x000000ff5800720c */ /* 0x000fe20003f05270 */
[----:B------:R-:W-:Y:S01]  /*a3b0*/  FMUL R22, R43, R37 ;  /* 0x000000252b167220 */ /* 0x000fe20000400000 */
[----:B------:R-:W-:Y:S01]  /*a3c0*/  ISETP.NE.AND P2, PT, R104, RZ, PT ;  /* 0x000000ff6800720c */ /* 0x000fe20003f45270 */
        /* <DEDUP_REMOVED lines=31> */
[C---:B------:R-:W-:Y:S01]  /*a5c0*/  LOP3.LUT R21, R68.reuse, 0xffff0000, RZ, 0xc0, !PT ;  /* 0xffff000044157812 */ /* 0x040fe200078ec0ff */
[C---:B------:R-:W-:Y:S01]  /*a5d0*/  FFMA R2, R45.reuse, R42, R2 ;  /* 0x0000002a2d027223 */ /* 0x040fe20000000002 */
[C---:B------:R-:W-:Y:S01]  /*a5e0*/  FFMA R23, R45.reuse, R44, R23 ;  /* 0x0000002c2d177223 */ /* 0x040fe20000000017 */
[----:B------:R-:W-:Y:S01]  /*a5f0*/  FFMA R40, R45, R46, R40 ;  /* 0x0000002e2d287223 */ /* 0x000fe20000000028 */
[----:B------:R-:W-:Y:S01]  /*a600*/  SHF.L.U32 R42, R68, 0x10, RZ ;  /* 0x00000010442a7819 */ /* 0x000fe200000006ff */
[C---:B------:R-:W-:Y:S01]  /*a610*/  FMUL R41, R43.reuse, R12 ;  /* 0x0000000c2b297220 */ /* 0x040fe20000400000 */
[----:B------:R-:W-:Y:S01]  /*a620*/  F2FP.BF16.F32.PACK_AB R62, R2, R0 ;  /* 0x00000000023e723e */ /* 0x000fe200000010ff */
[C---:B------:R-:W-:Y:S01]  /*a630*/  FMUL R0, R43.reuse, R13 ;  /* 0x0000000d2b007220 */ /* 0x040fe20000400000 */
[----:B------:R-:W-:Y:S01]  /*a640*/  F2FP.BF16.F32.PACK_AB R63, R40, R23 ;  /* 0x00000017283f723e */ /* 0x000fe200000010ff */
[----:B------:R-:W-:Y:S01]  /*a650*/  FMUL R2, R43, R14 ;  /* 0x0000000e2b027220 */ /* 0x000fe20000400000 */
[----:B------:R-:W-:Y:S01]  /*a660*/  @!P1 IADD3 R46, PT, PT, R47, UR43, RZ ;  /* 0x0000002b2f2e9c10 */ /* 0x000fe2000fffe0ff */
[----:B------:R-:W-:Y:S01]  /*a670*/  FMUL R3, R43, R15 ;  /* 0x0000000f2b037220 */ /* 0x000fe20000400000 */
[----:B------:R-:W-:Y:S01]  /*a680*/  SHF.L.U32 R22, R69, 0x10, RZ ;  /* 0x0000001045167819 */ /* 0x000fe200000006ff */
[----:B------:R-:W-:Y:S01]  /*a690*/  FFMA R41, R45, R42, R41 ;  /* 0x0000002a2d297223 */ /* 0x000fe20000000029 */
[----:B------:R-:W-:Y:S01]  /*a6a0*/  LOP3.LUT R23, R69, 0xffff0000, RZ, 0xc0, !PT ;  /* 0xffff000045177812 */ /* 0x000fe200078ec0ff */
[----:B------:R-:W-:Y:S01]  /*a6b0*/  FMUL R20, R43, R16 ;  /* 0x000000102b147220 */ /* 0x000fe20000400000 */
[C---:B------:R-:W-:Y:S01]  /*a6c0*/  SHF.L.U32 R40, R70.reuse, 0x10, RZ ;  /* 0x0000001046287819 */ /* 0x040fe200000006ff */
[----:B------:R-:W-:Y:S01]  /*a6d0*/  FFMA R0, R45, R21, R0 ;  /* 0x000000152d007223 */ /* 0x000fe20000000000 */
[----:B------:R-:W-:Y:S01]  /*a6e0*/  @!P1 IADD3 R46, PT, PT, R105, R46, RZ ;  /* 0x0000002e692e9210 */ /* 0x000fe20007ffe0ff */
[C---:B------:R-:W-:Y:S01]  /*a6f0*/  FFMA R2, R45.reuse, R22, R2 ;  /* 0x000000162d027223 */ /* 0x040fe20000000002 */
[C---:B------:R-:W-:Y:S01]  /*a700*/  FFMA R3, R45.reuse, R23, R3 ;  /* 0x000000172d037223 */ /* 0x040fe20000000003 */
[----:B------:R-:W-:Y:S01]  /*a710*/  FFMA R20, R45, R40, R20 ;  /* 0x000000282d147223 */ /* 0x000fe20000000014 */
[----:B------:R-:W-:Y:S01]  /*a720*/  LOP3.LUT R40, R70, 0xffff0000, RZ, 0xc0, !PT ;  /* 0xffff000046287812 */ /* 0x000fe200078ec0ff */
[----:B------:R1:W-:Y:S01]  /*a730*/  @!P1 STS.128 [R46+0x200], R48 ;  /* 0x000200302e009388 */ /* 0x0003e20000000c00 */
[----:B------:R-:W-:Y:S01]  /*a740*/  FMUL R21, R43, R17 ;  /* 0x000000112b157220 */ /* 0x000fe20000400000 */
[----:B------:R-:W-:Y:S01]  /*a750*/  SHF.L.U32 R42, R71, 0x10, RZ ;  /* 0x00000010472a7819 */ /* 0x000fe200000006ff */
[----:B------:R-:W-:Y:S01]  /*a760*/  FMUL R22, R43, R18 ;  /* 0x000000122b167220 */ /* 0x000fe20000400000 */
[----:B------:R-:W-:Y:S01]  /*a770*/  LOP3.LUT R44, R71, 0xffff0000, RZ, 0xc0, !PT ;  /* 0xffff0000472c7812 */ /* 0x000fe200078ec0ff */
[----:B------:R-:W-:Y:S01]  /*a780*/  FMUL R23, R43, R19 ;  /* 0x000000132b177220 */ /* 0x000fe20000400000 */
[C---:B------:R-:W-:Y:S01]  /*a790*/  FFMA R21, R45.reuse, R40, R21 ;  /* 0x000000282d157223 */ /* 0x040fe20000000015 */
[C---:B------:R-:W-:Y:S01]  /*a7a0*/  FFMA R22, R45.reuse, R42, R22 ;  /* 0x0000002a2d167223 */ /* 0x040fe20000000016 */
[----:B------:R1:W-:Y:S01]  /*a7b0*/  @!P1 STS.128 [R47+UR43+0xa00], R60 ;  /* 0x000a003c2f009988 */ /* 0x0003e20008000c2b */
[----:B------:R-:W-:Y:S01]  /*a7c0*/  FFMA R23, R45, R44, R23 ;  /* 0x0000002c2d177223 */ /* 0x000fe20000000017 */
[----:B------:R-:W-:Y:S02]  /*a7d0*/  F2FP.BF16.F32.PACK_AB R96, R0, R41 ;  /* 0x000000290060723e */ /* 0x000fe400000010ff */
[----:B------:R-:W-:Y:S02]  /*a7e0*/  F2FP.BF16.F32.PACK_AB R97, R3, R2 ;  /* 0x000000020361723e */ /* 0x000fe400000010ff */
[----:B------:R-:W-:Y:S02]  /*a7f0*/  F2FP.BF16.F32.PACK_AB R98, R21, R20 ;  /* 0x000000141562723e */ /* 0x000fe400000010ff */
[----:B------:R-:W-:Y:S02]  /*a800*/  F2FP.BF16.F32.PACK_AB R99, R23, R22 ;  /* 0x000000161763723e */ /* 0x000fe400000010ff */
[----:B------:R-:W-:Y:S02]  /*a810*/  MOV R2, UR4 ;  /* 0x0000000400027c02 */ /* 0x000fe40008000f00 */
[----:B------:R-:W-:Y:S01]  /*a820*/  MOV R0, UR47 ;  /* 0x0000002f00007c02 */ /* 0x000fe20008000f00 */
[----:B------:R1:W-:Y:S03]  /*a830*/  @!P1 STS.128 [R46+0xa00], R96 ;  /* 0x000a00602e009388 */ /* 0x0003e60000000c00 */
[----:B------:R-:W-:Y:S01]  /*a840*/  @P2 LEA R0, R0, UR43, 0x3 ;  /* 0x0000002b00002c11 */ /* 0x000fe2000f8e18ff */
[----:B------:R-:W-:Y:S01]  /*a850*/  @!PT LDS RZ, [RZ] ;  /* 0x00000000fffff984 */ /* 0x000fe20000000800 */
[----:B------:R-:W-:Y:S01]  /*a860*/  @!PT LDS RZ, [RZ] ;  /* 0x00000000fffff984 */ /* 0x000fe20000000800 */
[----:B------:R-:W-:Y:S01]  /*a870*/  @!PT LDS RZ, [RZ] ;  /* 0x00000000fffff984 */ /* 0x000fe20000000800 */
[----:B------:R-:W-:Y:S01]  /*a880*/  @!PT LDS RZ, [RZ] ;  /* 0x00000000fffff984 */ /* 0x000fe20000000800 */
[----:B------:R2:W-:Y:S06]  /*a890*/  MEMBAR.ALL.CTA ;  /* 0x0000000000007992 */ /* 0x0005ec0000008000 */
[----:B--2---:R-:W2:Y:S01]  /*a8a0*/  FENCE.VIEW.ASYNC.S ;  /* 0x00000000000073c6 */ /* 0x004ea20000000000 */
[----:B------:R-:W-:Y:S05]  /*a8b0*/  WARPSYNC.ALL ;  /* 0x0000000000007948 */ /* 0x000fea0003800000 */
[----:B------:R-:W-:Y:S01]  /*a8c0*/  BSSY.RECONVERGENT B0, `(.L_x_134) ;  /* 0x0000011000007945 */ /* 0x000fe20003800200 */
[----:B--2---:R-:W-:Y:S06]  /*a8d0*/  BAR.SYNC.DEFER_BLOCKING 0x1, 0x80 ;  /* 0x0042000000007b1d */ /* 0x004fec0000010000 */
[----:B------:R-:W-:Y:S05]  /*a8e0*/  @P0 BRA `(.L_x_135) ;  /* 0x0000000000380947 */ /* 0x000fea0003800000 */
[----:B------:R-:W2:Y:S01]  /*a8f0*/  LDCU.64 UR6, c[0x0][0x348] ;  /* 0x00006900ff0677ac */ /* 0x000ea20008000a00 */
[----:B------:R-:W-:Y:S01]  /*a900*/  ULEA UR5, UR44, UR43, 0xc ;  /* 0x0000002b2c057291 */ /* 0x000fe2000f8e60ff */
[----:B------:R-:W-:Y:S01]  /*a910*/  UMOV UR58, UR50 ;  /* 0x00000032003a7c82 */ /* 0x000fe20008000000 */
[----:B------:R-:W-:Y:S02]  /*a920*/  UMOV UR59, UR52 ;  /* 0x00000034003b7c82 */ /* 0x000fe40008000000 */
[----:B------:R-:W-:Y:S02]  /*a930*/  UIADD3 UR56, UPT, UPT, UR5, 0x200, URZ ;  /* 0x0000020005387890 */ /* 0x000fe4000fffe0ff */
[----:B------:R-:W-:Y:S02]  /*a940*/  UIADD3 UR8, UPT, UPT, UR5, 0xa00, URZ ;  /* 0x00000a0005087890 */ /* 0x000fe4000fffe0ff */
        /* <DEDUP_REMOVED lines=8> */
.L_x_135:
[----:B------:R-:W-:Y:S05]  /*a9d0*/  BSYNC.RECONVERGENT B0 ;  /* 0x0000000000007941 */ /* 0x000fea0003800200 */
.L_x_134:
[----:B------:R-:W-:Y:S01]  /*a9e0*/  UISETP.NE.AND UP1, UPT, UR48, URZ, UPT ;  /* 0x000000ff3000728c */ /* 0x000fe2000bf25270 */
[----:B------:R-:W-:Y:S01]  /*a9f0*/  @P2 VIADD R3, R0, 0x58 ;  /* 0x0000005800032836 */ /* 0x000fe20000000000 */
[----:B------:R-:W-:Y:S01]  /*aa00*/  UIADD3 UR4, UPT, UPT, UR44, 0x1, URZ ;  /* 0x000000012c047890 */ /* 0x000fe2000fffe0ff */
[----:B------:R-:W-:Y:S01]  /*aa10*/  BSSY.RECONVERGENT B0, `(.L_x_136) ;  /* 0x000000a000007945 */ /* 0x000fe20003800200 */
[----:B------:R-:W-:Y:S02]  /*aa20*/  LEA R0, R113, UR43, 0x3 ;  /* 0x0000002b71007c11 */ /* 0x000fe4000f8e18ff */
[----:B------:R-:W-:Y:S01]  /*aa30*/  UISETP.NE.AND UP0, UPT, UR4, 0x3, UPT ;  /* 0x000000030400788c */ /* 0x000fe2000bf05270 */
[----:B------:R-:W-:Y:S01]  /*aa40*/  @P2 PRMT R3, R2, 0x654, R3 ;  /* 0x0000065402032816 */ /* 0x000fe20000000003 */
[----:B------:R-:W-:Y:S01]  /*aa50*/  UISETP.EQ.XOR UP1, UPT, UR4, 0x3, UP1 ;  /* 0x000000030400788c */ /* 0x000fe20008f22a70 */
[----:B------:R-:W-:Y:S01]  /*aa60*/  @P2 SHF.L.U32 R2, R115, 0x1f, RZ ;  /* 0x0000001f73022819 */ /* 0x000fe200000006ff */
[----:B------:R-:W-:Y:S02]  /*aa70*/  USEL UR45, UR4, URZ, UP0 ;  /* 0x000000ff042d7287 */ /* 0x000fe40008000000 */
[----:B------:R-:W-:Y:S01]  /*aa80*/  UP2UR UR46, UPR, URZ, 0x2 ;  /* 0x00000002ff2e7883 */ /* 0x000fe20008000000 */
[----:B------:R-:W-:Y:S11]  /*aa90*/  @P0 BRA `(.L_x_137) ;  /* 0x0000000000040947 */ /* 0x000ff60003800000 */
[----:B------:R-:W-:Y:S04]  /*aaa0*/  DEPBAR.LE SB0, 0x1 ;  /* 0x000080400000791a */ /* 0x000fe80000000000 */
.L_x_137:
[----:B------:R-:W-:Y:S05]  /*aab0*/  BSYNC.RECONVERGENT B0 ;  /* 0x0000000000007941 */ /* 0x000fea0003800200 */
.L_x_136:
[----:B------:R-:W-:Y:S01]  /*aac0*/  BAR.SYNC.DEFER_BLOCKING 0x1, 0x80 ;  /* 0x0042000000007b1d */ /* 0x000fe20000010000 */
[----:B------:R-:W-:Y:S04]  /*aad0*/  UIADD3 UR4, UPT, UPT, UR47, 0x1, URZ ;  /* 0x000000012f047890 */ /* 0x000fe8000fffe0ff */
[----:B------:R-:W-:Y:S04]  /*aae0*/  UISETP.NE.AND UP0, UPT, UR4, 0x3, UPT ;  /* 0x000000030400788c */ /* 0x000fe8000bf05270 */
[----:B------:R-:W-:Y:S01]  /*aaf0*/  USEL UR47, UR4, URZ, UP0 ;  /* 0x000000ff042f7287 */ /* 0x000fe20008000000 */
[----:B------:R2:W-:Y:S01]  /*ab00*/  @P2 SYNCS.ARRIVE.TRANS64.RED.A1T0 RZ, [R3+URZ], RZ ;  /* 0x000000ff03ff29a7 */ /* 0x0005e200081004ff */
[----:B------:R-:W-:Y:S01]  /*ab10*/  BSSY B1, `(.L_x_138) ;  /* 0x0000015000017945 */ /* 0x000fe20003800000 */
[----:B------:R-:W3:Y:S02]  /*ab20*/  @P2 SYNCS.PHASECHK.TRANS64.TRYWAIT P0, [R0+URZ+0x40], R2 ;  /* 0x00004002000025a7 */ /* 0x000ee400080011ff */
[----:B---3--:R-:W-:Y:S01]  /*ab30*/  @P2 SEL R114, RZ, 0x1, !P0 ;  /* 0x00000001ff722807 */ /* 0x008fe20004000000 */
[----:B--2---:R-:W-:Y:S06]  /*ab40*/  @!P2 BRA `(.L_x_139) ;  /* 0x000000000044a947 */ /* 0x004fec0003800000 */
        /* <DEDUP_REMOVED lines=10> */
.L_x_141:
[----:B------:R-:W-:Y:S05]  /*abf0*/  BSYNC B0 ;  /* 0x0000000000007941 */ /* 0x000fea0003800000 */
.L_x_140:
[----:B------:R-:W-:Y:S11]  /*ac00*/  ISETP.NE.AND P0, PT, R116, RZ, PT ;  /* 0x000000ff7400720c */ /* 0x000ff60003f05270 */
[----:B------:R-:W-:Y:S02]  /*ac10*/  @!UPT UIADD3 URZ, UPT, UPT, URZ, URZ, URZ ;  /* 0x000000fffffff290 */ /* 0x000fe4000fffe0ff */
[----:B------:R3:W4:Y:S04]  /*ac20*/  @P0 LDS.128 R52, [R113+UR43+0x200] ;  /* 0x0002002b71340984 */ /* 0x0007280008000c00 */
[----:B------:R3:W1:Y:S04]  /*ac30*/  @P0 LDS.128 R64, [R113+UR43+0xa00] ;  /* 0x000a002b71400984 */ /* 0x0006680008000c00 */
[----:B------:R3:W1:Y:S04]  /*ac40*/  @P0 LDS.128 R56, [R2+0x200] ;  /* 0x0002000002380984 */ /* 0x0006680000000c00 */
[----:B------:R3:W1:Y:S02]  /*ac50*/  @P0 LDS.128 R68, [R2+0xa00] ;  /* 0x000a000002440984 */ /* 0x0006640000000c00 */
.L_x_139:
[----:B------:R-:W-:Y:S05]  /*ac60*/  BSYNC B1 ;  /* 0x0000000000017941 */ /* 0x000fea0003800000 */
.L_x_138:
[----:B------:R-:W-:Y:S05]  /*ac70*/  VIADD R112, R112, 0x400010 ;  /* 0x0040001070707836 */ /* 0x000fea0000000000 */
[----:B--2---:R-:W-:Y:S04]  /*ac80*/  SHF.R.U32.HI R0, RZ, 0x15, R112 ;  /* 0x00000015ff007819 */ /* 0x004fe80000011670 */
[----:B---3--:R-:W-:Y:S04]  /*ac90*/  LOP3.LUT R2, R0, 0x3, RZ, 0xc0, !PT ;  /* 0x0000000300027812 */ /* 0x008fe800078ec0ff */
[----:B------:R-:W-:Y:S11]  /*aca0*/  ISETP.NE.AND P0, PT, R88, R2, PT ;  /* 0x000000025800720c */ /* 0x000ff60003f05270 */
[----:B------:R-:W-:Y:S02]  /*acb0*/  @!UPT UIADD3 URZ, UPT, UPT, URZ, URZ, URZ ;  /* 0x000000fffffff290 */ /* 0x000fe4000fffe0ff */
[----:B------:R-:W-:Y:S05]  /*acc0*/  @P0 BRA `(.L_x_143) ;  /* 0x0000000000bc0947 */ /* 0x000fea0003800000 */
[----:B------:R-:W-:Y:S02]  /*acd0*/  LOP3.LUT P0, RZ, R0, 0x3, R90, 0x48, !PT ;  /* 0x0000000300ff7812 */ /* 0x000fe4000780485a */
[----:B------:R-:W-:Y:S11]  /*ace0*/  MOV R16, R112 ;  /* 0x0000007000107202 */ /* 0x000ff60000000f00 */
[----:B------:R-:W-:Y:S05]  /*acf0*/  @!P0 BRA `(.L_x_144) ;  /* 0x0000000000408947 */ /* 0x000fea0003800000 */
[----:B------:R-:W2:Y:S01]  /*ad00*/  LDCU.64 UR8, c[0x4][0x70] ;  /* 0x01000e00ff0877ac */ /* 0x000ea20008000a00 */
[----:B------:R-:W-:Y:S01]  /*ad10*/  MOV R15, 0x0 ;  /* 0x00000000000f7802 */ /* 0x000fe20000000f00 */
[----:B------:R-:W-:Y:S02]  /*ad20*/  HFMA2 R12, -RZ, RZ, 0, 5.9604644775390625e-08 ;  /* 0x00000001ff0c7431 */ /* 0x000fe400000001ff */
[----:B------:R-:W-:Y:S02]  /*ad30*/  IMAD.MOV.U32 R8, RZ, RZ, 0x192 ;  /* 0x00000192ff087424 */ /* 0x000fe400078e00ff */
[----:B------:R-:W-:Y:S01]  /*ad40*/  IMAD.MOV.U32 R13, RZ, RZ, RZ ;  /* 0x000000ffff0d7224 */ /* 0x000fe200078e00ff */
[----:B------:R-:W3:Y:S01]  /*ad50*/  LDCU.64 UR6, c[0x4][0x78] ;  /* 0x01000f00ff0677ac */ /* 0x000ee20008000a00 */
[----:B------:R-:W1:Y:S01]  /*ad60*/  LDC.64 R14, c[0x4][R15] ;  /* 0x010000000f0e7b82 */ /* 0x000e620000000a00 */
[----:B------:R-:W5:Y:S01]  /*ad70*/  LDCU.64 UR4, c[0x4][0x10] ;  /* 0x01000200ff0477ac */ /* 0x000f620008000a00 */
[----:B--2---:R-:W-:Y:S01]  /*ad80*/  MOV R5, UR9 ;  /* 0x0000000900057c02 */ /* 0x004fe20008000f00 */
[----:B------:R-:W-:Y:S01]  /*ad90*/  IMAD.U32 R4, RZ, RZ, UR8 ;  /* 0x00000008ff047e24 */ /* 0x000fe2000f8e00ff */
[----:B---3--:R-:W-:Y:S01]  /*ada0*/  MOV R7, UR7 ;  /* 0x0000000700077c02 */ /* 0x008fe20008000f00 */
[----:B------:R-:W-:Y:S01]  /*adb0*/  IMAD.U32 R6, RZ, RZ, UR6 ;  /* 0x00000006ff067e24 */ /* 0x000fe2000f8e00ff */
[----:B-----5:R-:W-:Y:S01]  /*adc0*/  MOV R11, UR5 ;  /* 0x00000005000b7c02 */ /* 0x020fe20008000f00 */
[----:B------:R-:W-:Y:S02]  /*add0*/  IMAD.U32 R10, RZ, RZ, UR4 ;  /* 0x00000004ff0a7e24 */ /* 0x000fe4000f8e00ff */
[----:B------:R-:W-:Y:S07]  /*ade0*/  LEPC R20, `(.L_x_144) ;  /* 0x000000001014794e */ /* 0x000fee0000000000 */
[----:B-1--4-:R-:W-:Y:S05]  /*adf0*/  CALL.ABS.NOINC R14 ;  /* 0x000000000e007343 */ /* 0x012fea0003c00000 */
.L_x_144:
[----:B------:R-:W-:Y:S05]  /*ae00*/  WARPSYNC.ALL ;  /* 0x0000000000007948 */ /* 0x000fea0003800000 */
[C---:B------:R-:W-:Y:S01]  /*ae10*/  R2UR UR4, R16.reuse ;  /* 0x00000000100472ca */ /* 0x040fe200000e0000 */
[----:B------:R-:W-:Y:S05]  /*ae20*/  VIADD R0, R16, 0x20 ;  /* 0x0000002010007836 */ /* 0x000fea0000000000 */
[----:B------:R-:W-:Y:S04]  /*ae30*/  SHF.R.U32.HI R0, RZ, 0x15, R0 ;  /* 0x00000015ff007819 */ /* 0x000fe80000011600 */
[----:B------:R-:W-:Y:S03]  /*ae40*/  LOP3.LUT P0, RZ, R0, 0x3, R90, 0x48, !PT ;  /* 0x0000000300ff7812 */ /* 0x000fe6000780485a */
[----:B------:R-:W2:Y:S10]  /*ae50*/  LDTM.x16 R24, tmem[UR4] ;  /* 0x00000004001879ee */ /* 0x000eb40008240000 */
[----:B--2---:R-:W-:Y:S05]  /*ae60*/  @!P0 BRA `(.L_x_145) ;  /* 0x0000000000408947 */ /* 0x004fea0003800000 */
        /* <DEDUP_REMOVED lines=16> */
.L_x_145:
[----:B------:R-:W-:Y:S05]  /*af70*/  WARPSYNC.ALL ;  /* 0x0000000000007948 */ /* 0x000fea0003800000 */
[----:B------:R-:W-:Y:S11]  /*af80*/  R2UR UR4, R16 ;  /* 0x00000000100472ca */ /* 0x000ff600000e0000 */
[----:B------:R-:W-:Y:S02]  /*af90*/  @!UPT UIADD3 URZ, UPT, UPT, URZ, URZ, URZ ;  /* 0x000000fffffff290 */ /* 0x000fe4000fffe0ff */
[----:B------:R-:W2:Y:S02]  /*afa0*/  LDTM.x16 R4, tmem[UR4+0x20] ;  /* 0x00002004000479ee */ /* 0x000ea40008240000 */
[----:B--2---:R-:W-:Y:S01]  /*afb0*/  NOP ;  /* 0x0000000000007918 */ /* 0x004fe20000000000 */
.L_x_143:
[----:B------:R-:W-:Y:S01]  /*afc0*/  ISETP.NE.AND P1, PT, R88, R2, PT ;  /* 0x000000025800720c */ /* 0x000fe20003f25270 */
[----:B------:R-:W-:Y:S05]  /*afd0*/  WARPSYNC.ALL ;  /* 0x0000000000007948 */ /* 0x000fea0003800000 */
[C---:B----4-:R-:W-:Y:S01]  /*afe0*/  SHF.L.U32 R3, R52.reuse, 0x10, RZ ;  /* 0x0000001034037819 */ /* 0x050fe200000006ff */
[----:B------:R-:W-:Y:S01]  /*aff0*/  NOP ;  /* 0x0000000000007918 */ /* 0x000fe20000000000 */
[----:B------:R-:W-:Y:S01]  /*b000*/  LOP3.LUT R40, R52, 0xffff0000, RZ, 0xc0, !PT ;  /* 0xffff000034287812 */ /* 0x000fe200078ec0ff */
[----:B------:R-:W-:Y:S01]  /*b010*/  FMUL R0, R43, R24 ;  /* 0x000000182b007220 */ /* 0x000fe20000400000 */
[----:B------:R-:W-:Y:S01]  /*b020*/  SHF.L.U32 R41, R53, 0x10, RZ ;  /* 0x0000001035297819 */ /* 0x000fe200000006ff */
[C---:B------:R-:W-:Y:S01]  /*b030*/  FMUL R20, R43.reuse, R4 ;  /* 0x000000042b147220 */ /* 0x040fe20000400000 */
[----:B------:R-:W-:Y:S01]  /*b040*/  MOV R4, UR45 ;  /* 0x0000002d00047c02 */ /* 0x000fe20008000f00 */
[----:B------:R-:W-:Y:S01]  /*b050*/  FMUL R2, R43, R25 ;  /* 0x000000192b027220 */ /* 0x000fe20000400000 */
[----:B------:R-:W-:Y:S01]  /*b060*/  LOP3.LUT R42, R53, 0xffff0000, RZ, 0xc0, !PT ;  /* 0xffff0000352a7812 */ /* 0x000fe200078ec0ff */
[C---:B------:R-:W-:Y:S01]  /*b070*/  FFMA R0, R45.reuse, R3, R0 ;  /* 0x000000032d007223 */ /* 0x040fe20000000000 */
[----:B------:R-:W-:Y:S01]  /*b080*/  @!P1 LEA R106, R4, R106, 0xc ;  /* 0x0000006a046a9211 */ /* 0x000fe200078e60ff */
[----:B------:R-:W-:Y:S01]  /*b090*/  FFMA R2, R45, R40, R2 ;  /* 0x000000282d027223 */ /* 0x000fe20000000002 */
[----:B------:R-:W-:Y:S01]  /*b0a0*/  R2UR UR4, R107 ;  /* 0x000000006b0472ca */ /* 0x000fe200000e0000 */
[C---:B------:R-:W-:Y:S01]  /*b0b0*/  FMUL R3, R43.reuse, R26 ;  /* 0x0000001a2b037220 */ /* 0x040fe20000400000 */
[----:B------:R-:W-:Y:S01]  /*b0c0*/  SHF.L.U32 R44, R54, 0x10, RZ ;  /* 0x00000010362c7819 */ /* 0x000fe200000006ff */
[C---:B------:R-:W-:Y:S01]  /*b0d0*/  FMUL R4, R43.reuse, R27 ;  /* 0x0000001b2b047220 */ /* 0x040fe20000400000 */
[----:B-1----:R-:W-:Y:S01]  /*b0e0*/  F2FP.BF16.F32.PACK_AB R96, R2, R0 ;  /* 0x000000000260723e */ /* 0x002fe200000010ff */
[----:B------:R-:W-:Y:S01]  /*b0f0*/  FMUL R21, R43, R5 ;  /* 0x000000052b157220 */ /* 0x000fe20000400000 */
[----:B------:R-:W-:Y:S01]  /*b100*/  @!P1 IADD3 R5, PT, PT, R106, UR43, RZ ;  /* 0x0000002b6a059c10 */ /* 0x000fe2000fffe0ff */
[----:B------:R-:W-:Y:S01]  /*b110*/  FFMA R3, R45, R41, R3 ;  /* 0x000000292d037223 */ /* 0x000fe20000000003 */
[----:B------:R-:W-:Y:S01]  /*b120*/  R2UR UR5, R93 ;  /* 0x000000005d0572ca */ /* 0x000fe200000e0000 */
[----:B------:R-:W-:Y:S01]  /*b130*/  FFMA R4, R45, R42, R4 ;  /* 0x0000002a2d047223 */ /* 0x000fe20000000004 */
[----:B------:R-:W-:Y:S01]  /*b140*/  LOP3.LUT R46, R54, 0xffff0000, RZ, 0xc0, !PT ;  /* 0xffff0000362e7812 */ /* 0x000fe200078ec0ff */
[----:B------:R-:W-:Y:S01]  /*b150*/  FMUL R0, R43, R28 ;  /* 0x0000001c2b007220 */ /* 0x000fe20000400000 */
[----:B------:R-:W-:Y:S01]  /*b160*/  SHF.L.U32 R47, R55, 0x10, RZ ;  /* 0x00000010372f7819 */ /* 0x000fe200000006ff */
[----:B------:R-:W-:Y:S01]  /*b170*/  FMUL R2, R43, R29 ;  /* 0x0000001d2b027220 */ /* 0x000fe20000400000 */
[----:B------:R-:W-:Y:S01]  /*b180*/  @!P1 IADD3 R105, PT, PT, R105, R5, RZ ;  /* 0x0000000569699210 */ /* 0x000fe20007ffe0ff */
[----:B------:R-:W-:Y:S01]  /*b190*/  FMUL R5, R43, R30 ;  /* 0x0000001e2b057220 */ /* 0x000fe20000400000 */
[----:B------:R-:W-:Y:S01]  /*b1a0*/  LOP3.LUT R48, R55, 0xffff0000, RZ, 0xc0, !PT ;  /* 0xffff000037307812 */ /* 0x000fe200078ec0ff */
[C---:B------:R-:W-:Y:S01]  /*b1b0*/  FMUL R22, R43.reuse, R6 ;  /* 0x000000062b167220 */ /* 0x040fe20000400000 */
[C---:B------:R-:W-:Y:S01]  /*b1c0*/  SHF.L.U32 R49, R56.reuse, 0x10, RZ ;  /* 0x0000001038317819 */ /* 0x040fe200000006ff */
[----:B------:R-:W-:Y:S01]  /*b1d0*/  FMUL R6, R43, R31 ;  /* 0x0000001f2b067220 */ /* 0x000fe20000400000 */
[----:B------:R-:W-:Y:S01]  /*b1e0*/  LOP3.LUT R50, R56, 0xffff0000, RZ, 0xc0, !PT ;  /* 0xffff000038327812 */ /* 0x000fe200078ec0ff */
[----:B------:R-:W-:Y:S01]  /*b1f0*/  FFMA R0, R45, R44, R0 ;  /* 0x0000002c2d007223 */ /* 0x000fe20000000000 */
[----:B------:R-:W-:Y:S01]  /*b200*/  F2FP.BF16.F32.PACK_AB R97, R4, R3 ;  /* 0x000000030461723e */ /* 0x000fe200000010ff */
[----:B------:R-:W-:Y:S01]  /*b210*/  FMUL R23, R43, R7 ;  /* 0x000000072b177220 */ /* 0x000fe20000400000 */
[----:B------:R-:W-:Y:S01]  /*b220*/  SHF.L.U32 R51, R57, 0x10, RZ ;  /* 0x0000001039337819 */ /* 0x000fe200000006ff */
[----:B------:R-:W-:Y:S01]  /*b230*/  FFMA R2, R45, R46, R2 ;  /* 0x0000002e2d027223 */ /* 0x000fe20000000002 */
[----:B------:R-:W-:Y:S01]  /*b240*/  LOP3.LUT R52, R57, 0xffff0000, RZ, 0xc0, !PT ;  /* 0xffff000039347812 */ /* 0x000fe200078ec0ff */
[C---:B------:R-:W-:Y:S01]  /*b250*/  FMUL R7, R43.reuse, R32 ;  /* 0x000000202b077220 */ /* 0x040fe20000400000 */
[----:B------:R-:W-:Y:S01]  /*b260*/  SHF.L.U32 R53, R58, 0x10, RZ ;  /* 0x000000103a357819 */ /* 0x000fe200000006ff */
[----:B------:R-:W-:Y:S01]  /*b270*/  FMUL R3, R43, R33 ;  /* 0x000000212b037220 */ /* 0x000fe20000400000 */
[----:B------:R-:W-:Y:S01]  /*b280*/  F2FP.BF16.F32.PACK_AB R98, R2, R0 ;  /* 0x000000000262723e */ /* 0x000fe200000010ff */
[C---:B------:R-:W-:Y:S01]  /*b290*/  FFMA R5, R45.reuse, R47, R5 ;  /* 0x0000002f2d057223 */ /* 0x040fe20000000005 */
[----:B------:R-:W-:Y:S01]  /*b2a0*/  LOP3.LUT R54, R58, 0xffff0000, RZ, 0xc0, !PT ;  /* 0xffff00003a367812 */ /* 0x000fe200078ec0ff */
[----:B------:R-:W-:Y:S01]  /*b2b0*/  FFMA R6, R45, R48, R6 ;  /* 0x000000302d067223 */ /* 0x000fe20000000006 */
[----:B------:R-:W-:Y:S01]  /*b2c0*/  SHF.L.U32 R55, R59, 0x10, RZ ;  /* 0x000000103b377819 */ /* 0x000fe200000006ff */
[----:B------:R-:W-:Y:S01]  /*b2d0*/  FFMA R7, R45, R49, R7 ;  /* 0x000000312d077223 */ /* 0x000fe20000000007 */
[----:B------:R-:W-:Y:S01]  /*b2e0*/  LOP3.LUT R56, R59, 0xffff0000, RZ, 0xc0, !PT ;  /* 0xffff00003b387812 */ /* 0x000fe200078ec0ff */
[----:B------:R-:W-:Y:S01]  /*b2f0*/  UIADD3 UR4, UPT, UPT, UR4, 0xb0, URZ ;  /* 0x000000b004047890 */ /* 0x000fe2000fffe0ff */
[----:B------:R-:W-:Y:S01]  /*b300*/  F2FP.BF16.F32.PACK_AB R99, R6, R5 ;  /* 0x000000050663723e */ /* 0x000fe200000010ff */
[----:B------:R-:W-:Y:S01]  /*b310*/  FFMA R3, R45, R50, R3 ;  /* 0x000000322d037223 */ /* 0x000fe20000000003 */
[C---:B------:R-:W-:Y:S01]  /*b320*/  SHF.L.U32 R57, R64.reuse, 0x10, RZ ;  /* 0x0000001040397819 */ /* 0x040fe200000006ff */
[C---:B------:R-:W-:Y:S01]  /*b330*/  FMUL R0, R43.reuse, R34 ;  /* 0x000000222b007220 */ /* 0x040fe20000400000 */
[----:B------:R-:W-:Y:S01]  /*b340*/  LOP3.LUT R58, R64, 0xffff0000, RZ, 0xc0, !PT ;  /* 0xffff0000403a7812 */ /* 0x000fe200078ec0ff */
[----:B------:R-:W-:Y:S01]  /*b350*/  FMUL R2, R43, R35 ;  /* 0x000000232b027220 */ /* 0x000fe20000400000 */
[----:B------:R-:W-:Y:S01]  /*b360*/  F2FP.BF16.F32.PACK_AB R28, R3, R7 ;  /* 0x00000007031c723e */ /* 0x000fe200000010ff */
[----:B------:R-:W-:Y:S01]  /*b370*/  UPRMT UR4, UR5, 0x654, UR4 ;  /* 0x0000065405047896 */ /* 0x000fe20008000004 */
[----:B------:R-:W-:Y:S01]  /*b380*/  SHF.L.U32 R59, R65, 0x10, RZ ;  /* 0x00000010413b7819 */ /* 0x000fe200000006ff */
[----:B------:R-:W-:Y:S01]  /*b390*/  FMUL R4, R43, R36 ;  /* 0x000000242b047220 */ /* 0x000fe20000400000 */
[----:B------:R-:W-:Y:S01]  /*b3a0*/  LOP3.LUT R60, R65, 0xffff0000, RZ, 0xc0, !PT ;  /* 0xffff0000413c7812 */ /* 0x000fe200078ec0ff */
[----:B------:R-:W-:Y:S01]  /*b3b0*/  FMUL R5, R43, R37 ;  /* 0x000000252b057220 */ /* 0x000fe20000400000 */
[C---:B------:R-:W-:Y:S01]  /*b3c0*/  SHF.L.U32 R61, R66.reuse, 0x10, RZ ;  /* 0x00000010423d7819 */ /* 0x040fe200000006ff */
[----:B------:R-:W-:Y:S01]  /*b3d0*/  FFMA R0, R45, R51, R0 ;  /* 0x000000332d007223 */ /* 0x000fe20000000000 */
[----:B------:R-:W-:Y:S01]  /*b3e0*/  LOP3.LUT R62, R66, 0xffff0000, RZ, 0xc0, !PT ;  /* 0xffff0000423e7812 */ /* 0x000fe200078ec0ff */
[----:B------:R-:W-:Y:S01]  /*b3f0*/  FMUL R6, R43, R38 ;  /* 0x000000262b067220 */ /* 0x000fe20000400000 */
[----:B------:R-:W-:Y:S01]  /*b400*/  FFMA R2, R45, R52, R2 ;  /* 0x000000342d027223 */ /* 0x000fe20000000002 */
[----:B------:R-:W-:Y:S01]  /*b410*/  FMUL R3, R43, R39 ;  /* 0x000000272b037220 */ /* 0x000fe20000400000 */
[C---:B------:R-:W-:Y:S01]  /*b420*/  FFMA R4, R45.reuse, R53, R4 ;  /* 0x000000352d047223 */ /* 0x040fe20000000004 */
[C---:B------:R-:W-:Y:S01]  /*b430*/  FFMA R5, R45.reuse, R54, R5 ;  /* 0x000000362d057223 */ /* 0x040fe20000000005 */
[C---:B------:R-:W-:Y:S01]  /*b440*/  FFMA R6, R45.reuse, R55, R6 ;  /* 0x000000372d067223 */ /* 0x040fe20000000006 */
[C---:B------:R-:W-:Y:S01]  /*b450*/  FFMA R3, R45.reuse, R56, R3 ;  /* 0x000000382d037223 */ /* 0x040fe20000000003 */
[----:B------:R-:W-:Y:S01]  /*b460*/  FFMA R20, R45, R57, R20 ;  /* 0x000000392d147223 */ /* 0x000fe20000000014 */
[----:B------:R-:W-:Y:S01]  /*b470*/  FMUL R8, R43, R8 ;  /* 0x000000082b087220 */ /* 0x000fe20000400000 */
[----:B------:R-:W-:Y:S01]  /*b480*/  SYNCS.ARRIVE.TRANS64.RED.A1T0 RZ, [UR4], RZ ;  /* 0x000000ffffff79a7 */ /* 0x000fe20008100404 */
[----:B------:R1:W-:Y:S01]  /*b490*/  @!P1 STS.128 [R106+UR43+0x200], R96 ;  /* 0x000200606a009988 */ /* 0x0003e20008000c2b */
[----:B------:R-:W-:Y:S01]  /*b4a0*/  SHF.L.U32 R63, R67, 0x10, RZ ;  /* 0x00000010433f7819 */ /* 0x000fe200000006ff */
[----:B------:R-:W-:Y:S01]  /*b4b0*/  FFMA R21, R45, R58, R21 ;  /* 0x0000003a2d157223 */ /* 0x000fe20000000015 */
        /* <DEDUP_REMOVED lines=8> */
[----:B------:R-:W-:Y:S01]  /*b540*/  F2FP.BF16.F32.PACK_AB R29, R2, R0 ;  /* 0x00000000021d723e */ /* 0x000fe200000010ff */
[----:B------:R-:W-:Y:S01]  /*b550*/  FFMA R8, R45, R61, R8 ;  /* 0x0000003d2d087223 */ /* 0x000fe20000000008 */
[----:B------:R-:W-:Y:S01]  /*b560*/  F2FP.BF16.F32.PACK_AB R30, R5, R4 ;  /* 0x00000004051e723e */ /* 0x000fe200000010ff */
[----:B------:R-:W-:Y:S01]  /*b570*/  FMUL R12, R43, R12 ;  /* 0x0000000c2b0c7220 */ /* 0x000fe20000400000 */
[----:B------:R-:W-:Y:S01]  /*b580*/  F2FP.BF16.F32.PACK_AB R31, R3, R6 ;  /* 0x00000006031f723e */ /* 0x000fe200000010ff */
[----:B------:R-:W-:Y:S01]  /*b590*/  FFMA R9, R45, R62, R9 ;  /* 0x0000003e2d097223 */ /* 0x000fe20000000009 */
[----:B------:R-:W-:Y:S01]  /*b5a0*/  FMUL R13, R43, R13 ;  /* 0x0000000d2b0d7220 */ /* 0x000fe20000400000 */
[----:B------:R-:W-:Y:S01]  /*b5b0*/  SHF.L.U32 R26, R69, 0x10, RZ ;  /* 0x00000010451a7819 */ /* 0x000fe200000006ff */
[----:B------:R-:W-:Y:S01]  /*b5c0*/  FFMA R10, R45, R63, R10 ;  /* 0x0000003f2d0a7223 */ /* 0x000fe2000000000a */
[----:B------:R1:W-:Y:S01]  /*b5d0*/  @!P1 STS.128 [R105+0x200], R28 ;  /* 0x0002001c69009388 */ /* 0x0003e20000000c00 */
[----:B------:R-:W-:Y:S01]  /*b5e0*/  FMUL R14, R43, R14 ;  /* 0x0000000e2b0e7220 */ /* 0x000fe20000400000 */
[----:B------:R-:W-:Y:S01]  /*b5f0*/  LOP3.LUT R40, R69, 0xffff0000, RZ, 0xc0, !PT ;  /* 0xffff000045287812 */ /* 0x000fe200078ec0ff */
[----:B------:R-:W-:Y:S01]  /*b600*/  FFMA R11, R45, R64, R11 ;  /* 0x000000402d0b7223 */ /* 0x000fe2000000000b */
[----:B------:R-:W-:Y:S01]  /*b610*/  FMUL R15, R43, R15 ;  /* 0x0000000f2b0f7220 */ /* 0x000fe20000400000 */
[C---:B------:R-:W-:Y:S01]  /*b620*/  SHF.L.U32 R65, R70.reuse, 0x10, RZ ;  /* 0x0000001046417819 */ /* 0x040fe200000006ff */
[----:B------:R-:W-:Y:S01]  /*b630*/  FFMA R12, R45, R24, R12 ;  /* 0x000000182d0c7223 */ /* 0x000fe2000000000c */
[----:B------:R-:W-:Y:S01]  /*b640*/  FMUL R16, R43, R16 ;  /* 0x000000102b107220 */ /* 0x000fe20000400000 */
[----:B------:R-:W-:Y:S01]  /*b650*/  LOP3.LUT R66, R70, 0xffff0000, RZ, 0xc0, !PT ;  /* 0xffff000046427812 */ /* 0x000fe200078ec0ff */
[----:B------:R-:W-:Y:S01]  /*b660*/  FFMA R13, R45, R25, R13 ;  /* 0x000000192d0d7223 */ /* 0x000fe2000000000d */
[----:B------:R-:W-:Y:S01]  /*b670*/  FMUL R17, R43, R17 ;  /* 0x000000112b117220 */ /* 0x000fe20000400000 */
[----:B------:R-:W-:Y:S01]  /*b680*/  SHF.L.U32 R67, R71, 0x10, RZ ;  /* 0x0000001047437819 */ /* 0x000fe200000006ff */
[----:B------:R-:W-:Y:S01]  /*b690*/  FFMA R14, R45, R26, R14 ;  /* 0x0000001a2d0e7223 */ /* 0x000fe2000000000e */
[----:B------:R-:W-:Y:S01]  /*b6a0*/  F2FP.BF16.F32.PACK_AB R20, R21, R20 ;  /* 0x000000141514723e */ /* 0x000fe200000010ff */
[----:B------:R-:W-:Y:S01]  /*b6b0*/  FMUL R18, R43, R18 ;  /* 0x000000122b127220 */ /* 0x000fe20000400000 */
[----:B------:R-:W-:Y:S01]  /*b6c0*/  LOP3.LUT R68, R71, 0xffff0000, RZ, 0xc0, !PT ;  /* 0xffff000047447812 */ /* 0x000fe200078ec0ff */
[----:B------:R-:W-:Y:S01]  /*b6d0*/  FFMA R15, R45, R40, R15 ;  /* 0x000000282d0f7223 */ /* 0x000fe2000000000f */
[----:B------:R-:W-:Y:S01]  /*b6e0*/  F2FP.BF16.F32.PACK_AB R21, R23, R22 ;  /* 0x000000161715723e */ /* 0x000fe200000010ff */
[----:B------:R-:W-:Y:S01]  /*b6f0*/  FMUL R19, R43, R19 ;  /* 0x000000132b137220 */ /* 0x000fe20000400000 */
[----:B------:R-:W-:Y:S01]  /*b700*/  F2FP.BF16.F32.PACK_AB R22, R9, R8 ;  /* 0x000000080916723e */ /* 0x000fe200000010ff */
[----:B------:R-:W-:Y:S01]  /*b710*/  FFMA R16, R45, R65, R16 ;  /* 0x000000412d107223 */ /* 0x000fe20000000010 */
[----:B------:R-:W-:Y:S01]  /*b720*/  F2FP.BF16.F32.PACK_AB R23, R11, R10 ;  /* 0x0000000a0b17723e */ /* 0x000fe200000010ff */
[C---:B------:R-:W-:Y:S01]  /*b730*/  FFMA R17, R45.reuse, R66, R17 ;  /* 0x000000422d117223 */ /* 0x040fe20000000011 */
[C---:B------:R-:W-:Y:S01]  /*b740*/  FFMA R18, R45.reuse, R67, R18 ;  /* 0x000000432d127223 */ /* 0x040fe20000000012 */
[----:B------:R-:W-:Y:S01]  /*b750*/  FFMA R19, R45, R68, R19 ;  /* 0x000000442d137223 */ /* 0x000fe20000000013 */
[----:B------:R-:W-:Y:S01]  /*b760*/  F2FP.BF16.F32.PACK_AB R12, R13, R12 ;  /* 0x0000000c0d0c723e */ /* 0x000fe200000010ff */
[----:B------:R1:W-:Y:S01]  /*b770*/  @!P1 STS.128 [R106+UR43+0xa00], R20 ;  /* 0x000a00146a009988 */ /* 0x0003e20008000c2b */
[----:B------:R-:W-:Y:S01]  /*b780*/  F2FP.BF16.F32.PACK_AB R13, R15, R14 ;  /* 0x0000000e0f0d723e */ /* 0x000fe200000010ff */
[----:B------:R-:W-:Y:S01]  /*b790*/  BSSY.RECONVERGENT B0, `(.L_x_146) ;  /* 0x000001c000007945 */ /* 0x000fe20003800200 */
[----:B------:R-:W-:Y:S02]  /*b7a0*/  F2FP.BF16.F32.PACK_AB R14, R17, R16 ;  /* 0x00000010110e723e */ /* 0x000fe400000010ff */
[----:B------:R-:W-:Y:S02]  /*b7b0*/  F2FP.BF16.F32.PACK_AB R15, R19, R18 ;  /* 0x00000012130f723e */ /* 0x000fe400000010ff */
[----:B------:R-:W-:Y:S03]  /*b7c0*/  ISETP.NE.AND P0, PT, R88, RZ, PT ;  /* 0x000000ff5800720c */ /* 0x000fe60003f05270 */
[----:B------:R1:W-:Y:S01]  /*b7d0*/  @!P1 STS.128 [R105+0xa00], R12 ;  /* 0x000a000c69009388 */ /* 0x0003e20000000c00 */
[----:B------:R-:W-:Y:S01]  /*b7e0*/  @!PT LDS RZ, [RZ] ;  /* 0x00000000fffff984 */ /* 0x000fe20000000800 */
[----:B------:R-:W-:Y:S01]  /*b7f0*/  @!PT LDS RZ, [RZ] ;  /* 0x00000000fffff984 */ /* 0x000fe20000000800 */
[----:B------:R-:W-:Y:S01]  /*b800*/  @!PT LDS RZ, [RZ] ;  /* 0x00000000fffff984 */ /* 0x000fe20000000800 */
[----:B------:R-:W-:Y:S01]  /*b810*/  @!PT LDS RZ, [RZ] ;  /* 0x00000000fffff984 */ /* 0x000fe20000000800 */
[----:B------:R2:W-:Y:S07]  /*b820*/  MEMBAR.ALL.CTA ;  /* 0x0000000000007992 */ /* 0x0005ee0000008000 */
[----:B--2---:R-:W2:Y:S02]  /*b830*/  FENCE.VIEW.ASYNC.S ;  /* 0x00000000000073c6 */ /* 0x004ea40000000000 */
        /* <DEDUP_REMOVED lines=17> */
.L_x_147:
[----:B------:R-:W-:Y:S05]  /*b950*/  BSYNC.RECONVERGENT B0 ;  /* 0x0000000000007941 */ /* 0x000fea0003800200 */
.L_x_146:
[----:B------:R-:W-:Y:S01]  /*b960*/  UISETP.NE.AND UP0, UPT, UR46, URZ, UPT ;  /* 0x000000ff2e00728c */ /* 0x000fe2000bf05270 */
[----:B------:R-:W-:Y:S01]  /*b970*/  BSSY.RECONVERGENT B0, `(.L_x_148) ;  /* 0x0000009000007945 */ /* 0x000fe20003800200 */
[----:B------:R-:W-:Y:S04]  /*b980*/  UIADD3 UR4, UPT, UPT, UR45, 0x1, URZ ;  /* 0x000000012d047890 */ /* 0x000fe8000fffe0ff */
[----:B------:R-:W-:Y:S02]  /*b990*/  UISETP.EQ.XOR UP1, UPT, UR4, 0x3, UP0 ;  /* 0x000000030400788c */ /* 0x000fe40008722a70 */
[----:B------:R-:W-:Y:S02]  /*b9a0*/  UISETP.NE.AND UP0, UPT, UR4, 0x3, UPT ;  /* 0x000000030400788c */ /* 0x000fe4000bf05270 */
[----:B------:R-:W-:Y:S02]  /*b9b0*/  USEL UR5, URZ, 0x1, !UP1 ;  /* 0x00000001ff057887 */ /* 0x000fe4000c800000 */
[----:B------:R-:W-:Y:S02]  /*b9c0*/  USEL UR44, UR4, URZ, UP0 ;  /* 0x000000ff042c7287 */ /* 0x000fe40008000000 */
[----:B------:R-:W-:Y:S01]  /*b9d0*/  ULOP3.LUT UR54, UR54, UR5, URZ, 0x3c, !UPT ;  /* 0x0000000536367292 */ /* 0x000fe2000f8e3cff */
[----:B------:R-:W-:Y:S11]  /*b9e0*/  @P0 BRA `(.L_x_149) ;  /* 0x0000000000040947 */ /* 0x000ff60003800000 */
[----:B------:R-:W-:Y:S04]  /*b9f0*/  DEPBAR.LE SB0, 0x1 ;  /* 0x000080400000791a */ /* 0x000fe80000000000 */
.L_x_149:
[----:B------:R-:W-:Y:S05]  /*ba00*/  BSYNC.RECONVERGENT B0 ;  /* 0x0000000000007941 */ /* 0x000fea0003800200 */
.L_x_148:
[----:B------:R-:W-:Y:S01]  /*ba10*/  BAR.SYNC.DEFER_BLOCKING 0x1, 0x80 ;  /* 0x0042000000007b1d */ /* 0x000fe20000010000 */
[----:B------:R-:W-:Y:S01]  /*ba20*/  UISETP.NE.AND UP0, UPT, UR53, -0x4, UPT ;  /* 0xfffffffc3500788c */ /* 0x000fe2000bf05270 */
[----:B------:R-:W-:Y:S08]  /*ba30*/  IADD3 R84, PT, PT, R84, 0x1, RZ ;  /* 0x0000000154547810 */ /* 0x000ff00007ffe0ff */
[----:B------:R-:W-:Y:S05]  /*ba40*/  BRA.U !UP0, `(.L_x_150) ;  /* 0x00000001082c7547 */ /* 0x000fea000b800000 */
[----:B------:R-:W-:Y:S01]  /*ba50*/  ISETP.NE.AND P0, PT, R104, RZ, PT ;  /* 0x000000ff6800720c */ /* 0x000fe20003f05270 */
[----:B------:R-:W-:Y:S01]  /*ba60*/  IMAD.U32 R2, RZ, RZ, UR47 ;  /* 0x0000002fff027e24 */ /* 0x000fe2000f8e00ff */
[----:B------:R-:W-:Y:S11]  /*ba70*/  R2UR UR4, R93 ;  /* 0x000000005d0472ca */ /* 0x000ff600000e0000 */
[----:B------:R-:W-:Y:S02]  /*ba80*/  @P0 LEA R2, R2, UR43, 0x3 ;  /* 0x0000002b02020c11 */ /* 0x000fe4000f8e18ff */
[----:B------:R-:W-:Y:S01]  /*ba90*/  IMAD.U32 R0, RZ, RZ, UR4 ;  /* 0x00000004ff007e24 */ /* 0x000fe2000f8e00ff */
[----:B------:R-:W-:Y:S02]  /*baa0*/  UIADD3 UR4, UPT, UPT, UR47, 0x1, URZ ;  /* 0x000000012f047890 */ /* 0x000fe4000fffe0ff */
[----:B------:R-:W-:Y:S02]  /*bab0*/  @P0 VIADD R2, R2, 0x58 ;  /* 0x0000005802020836 */ /* 0x000fe40000000000 */
[----:B------:R-:W-:Y:S03]  /*bac0*/  UISETP.NE.AND UP0, UPT, UR4, 0x3, UPT ;  /* 0x000000030400788c */ /* 0x000fe6000bf05270 */
[----:B------:R-:W-:Y:S01]  /*bad0*/  @P0 PRMT R0, R0, 0x654, R2 ;  /* 0x0000065400000816 */ /* 0x000fe20000000002 */
[----:B------:R-:W-:Y:S03]  /*bae0*/  USEL UR47, UR4, URZ, UP0 ;  /* 0x000000ff042f7287 */ /* 0x000fe60008000000 */
[----:B------:R2:W-:Y:S09]  /*baf0*/  @P0 SYNCS.ARRIVE.TRANS64.RED.A1T0 RZ, [R0+URZ], RZ ;  /* 0x000000ff00ff09a7 */ /* 0x0005f200081004ff */
.L_x_150:
[----:B------:R-:W-:Y:S01]  /*bb00*/  R2UR UR6, R103 ;  /* 0x00000000670672ca */ /* 0x000fe200000e0000 */
[----:B------:R-:W-:Y:S01]  /*bb10*/  UIADD3 UR53, UPT, UPT, UR53, 0x4, URZ ;  /* 0x0000000435357890 */ /* 0x000fe2000fffe0ff */
[----:B------:R-:W-:Y:S02]  /*bb20*/  R2UR UR5, R95 ;  /* 0x000000005f0572ca */ /* 0x000fe400000e0000 */
[----:B------:R-:W-:Y:S02]  /*bb30*/  R2UR UR4, R100 ;  /* 0x00000000640472ca */ /* 0x000fe400000e0000 */
[----:B------:R-:W-:Y:S02]  /*bb40*/  R2UR UR52, R101 ;  /* 0x00000000653472ca */ /* 0x000fe400000e0000 */
[----:B------:R-:W-:Y:S02]  /*bb50*/  ISETP.NE.AND P0, PT, R81, 0x2, PT ;  /* 0x000000025100780c */ /* 0x000fe40003f05270 */
[----:B------:R-:W-:Y:S02]  /*bb60*/  ISETP.NE.AND P1, PT, R84, 0x2, PT ;  /* 0x000000025400780c */ /* 0x000fe40003f25270 */
[----:B------:R-:W-:Y:S01]  /*bb70*/  SEL R2, RZ, 0x1, P0 ;  /* 0x00000001ff027807 */ /* 0x000fe20000000000 */
[----:B------:R-:W-:Y:S01]  /*bb80*/  UISETP.NE.AND UP0, UPT, UR6, URZ, UPT ;  /* 0x000000ff0600728c */ /* 0x000fe2000bf05270 */
[----:B--2---:R-:W-:Y:S01]  /*bb90*/  SEL R0, RZ, 0x1, P1 ;  /* 0x00000001ff007807 */ /* 0x004fe20000800000 */
[----:B------:R-:W-:Y:S01]  /*bba0*/  UIADD3 UR21, UPT, UPT, UR36, UR5, URZ ;  /* 0x0000000524157290 */ /* 0x000fe2000fffe0ff */
[----:B------:R-:W-:Y:S01]  /*bbb0*/  LOP3.LUT R82, R82, R2, RZ, 0x3c, !PT ;  /* 0x0000000252527212 */ /* 0x000fe200078e3cff */
[----:B------:R-:W-:Y:S01]  /*bbc0*/  UIADD3 UR20, UPT, UPT, UR37, UR4, URZ ;  /* 0x0000000425147290 */ /* 0x000fe2000fffe0ff */
[----:B------:R-:W-:Y:S02]  /*bbd0*/  LOP3.LUT R83, R83, R0, RZ, 0x3c, !PT ;  /* 0x0000000053537212 */ /* 0x000fe400078e3cff */
[----:B------:R-:W-:Y:S02]  /*bbe0*/  SEL R81, R81, RZ, P0 ;  /* 0x000000ff51517207 */ /* 0x000fe40000000000 */
[----:B------:R-:W-:Y:S01]  /*bbf0*/  SEL R84, R84, RZ, P1 ;  /* 0x000000ff54547207 */ /* 0x000fe20000800000 */
[----:B------:R-:W-:Y:S06]  /*bc00*/  BRA.U UP0, `(.L_x_151) ;  /* 0xffffffb100447547 */ /* 0x000fec000b83ffff */
[----:B------:R-:W2:Y:S01]  /*bc10*/  LDCU.64 UR4, c[0x0][0xc88] ;  /* 0x00019100ff0477ac */ /* 0x000ea20008000a00 */
[----:B------:R-:W3:Y:S01]  /*bc20*/  LDCU.64 UR6, c[0x0][0xc90] ;  /* 0x00019200ff0677ac */ /* 0x000ee20008000a00 */
[----:B--2---:R-:W-:Y:S02]  /*bc30*/  ISETP.NE.U32.AND P2, PT, RZ, UR4, PT ;  /* 0x00000004ff007c0c */ /* 0x004fe4000bf45070 */
[----:B---3--:R-:W-:Y:S02]  /*bc40*/  ISETP.NE.U32.AND P1, PT, RZ, UR6, PT ;  /* 0x00000006ff007c0c */ /* 0x008fe4000bf25070 */
[----:B------:R-:W-:Y:S02]  /*bc50*/  ISETP.NE.AND.EX P2, PT, RZ, UR5, PT, P2 ;  /* 0x00000005ff007c0c */ /* 0x000fe4000bf45320 */
[----:B------:R-:W-:-:S13]  /*bc60*/  ISETP.NE.AND.EX P0, PT, RZ, UR7, PT, P1 ;  /* 0x00000007ff007c0c */ /* 0x000fda000bf05310 */
[----:B------:R-:W-:Y:S05]  /*bc70*/  @P2 BRA P0, `(.L_x_152) ;  /* 0x00000000003c2947 */ /* 0x000fea0000000000 */
[----:B------:R-:W-:-:S13]  /*bc80*/  ISETP.NE.AND.EX P1, PT, RZ, UR7, PT, P1 ;  /* 0x00000007ff007c0c */ /* 0x000fda000bf25310 */
[----:B------:R-:W-:Y:S05]  /*bc90*/  @P1 BRA `(.L_x_153) ;  /* 0x00000000000c1947 */ /* 0x000fea0003800000 */
[----:B------:R-:W-:-:S13]  /*bca0*/  FSETP.NEU.AND P0, PT, R45, RZ, PT ;  /* 0x000000ff2d00720b */ /* 0x000fda0003f0d000 */
[----:B------:R-:W-:Y:S05]  /*bcb0*/  @!P0 EXIT ;  /* 0x000000000000894d */ /* 0x000fea0003800000 */
[----:B------:R-:W-:Y:S05]  /*bcc0*/  BRA `(.L_x_152) ;  /* 0x0000000000287947 */ /* 0x000fea0003800000 */
.L_x_153:
[----:B------:R-:W-:Y:S01]  /*bcd0*/  ISETP.NE.AND P0, PT, R80, RZ, PT ;  /* 0x000000ff5000720c */ /* 0x000fe20003f05270 */
[----:B------:R-:W-:-:S12]  /*bce0*/  BSSY.RECONVERGENT B0, `(.L_x_152) ;  /* 0x0000008000007945 */ /* 0x000fd80003800200 */
[----:B------:R-:W-:Y:S05]  /*bcf0*/  @P0 BRA `(.L_x_154) ;  /* 0x0000000000100947 */ /* 0x000fea0003800000 */
[----:B------:R-:W-:-:S04]  /*bd00*/  ISETP.NE.U32.AND P0, PT, RZ, UR4, PT ;  /* 0x00000004ff007c0c */ /* 0x000fc8000bf05070 */
[----:B------:R-:W-:-:S13]  /*bd10*/  ISETP.NE.AND.EX P0, PT, RZ, UR5, PT, P0 ;  /* 0x00000005ff007c0c */ /* 0x000fda000bf05300 */
[----:B------:R-:W-:Y:S05]  /*bd20*/  @!P0 EXIT ;  /* 0x000000000000894d */ /* 0x000fea0003800000 */
[----:B------:R-:W-:Y:S05]  /*bd30*/  BRA `(.L_x_155) ;  /* 0x0000000000087947 */ /* 0x000fea0003800000 */
.L_x_154:
[----:B------:R-:W-:-:S13]  /*bd40*/  FSETP.NEU.AND P0, PT, R45, RZ, PT ;  /* 0x000000ff2d00720b */ /* 0x000fda0003f0d000 */
[----:B------:R-:W-:Y:S05]  /*bd50*/  @!P0 EXIT ;  /* 0x000000000000894d */ /* 0x000fea0003800000 */
.L_x_155:
[----:B------:R-:W-:Y:S05]  /*bd60*/  BSYNC.RECONVERGENT B0 ;  /* 0x0000000000007941 */ /* 0x000fea0003800200 */
.L_x_152:
[----:B------:R-:W-:Y:S01]  /*bd70*/  R2UR UR7, R93 ;  /* 0x000000005d0772ca */ /* 0x000fe200000e0000 */
[----:B------:R-:W-:Y:S01]  /*bd80*/  ULEA UR6, UR47, UR43, 0x3 ;  /* 0x0000002b2f067291 */ /* 0x000fe2000f8e18ff */
[----:B------:R-:W-:-:S04]  /*bd90*/  DEPBAR.LE SB0, 0x0 ;  /* 0x000080000000791a */ /* 0x000fc80000000000 */
[----:B------:R-:W-:-:S07]  /*bda0*/  UIADD3 UR6, UPT, UPT, UR6, 0x58, URZ ;  /* 0x0000005806067890 */ /* 0x000fce000fffe0ff */
[----:B------:R-:W-:-:S09]  /*bdb0*/  UPRMT UR6, UR7, 0x654, UR6 ;  /* 0x0000065407067896 */ /* 0x000fd20008000006 */
[----:B------:R-:W-:Y:S01]  /*bdc0*/  SYNCS.ARRIVE.TRANS64.RED.A1T0 RZ, [UR6], RZ ;  /* 0x000000ffffff79a7 */ /* 0x000fe20008100406 */
[----:B------:R-:W-:Y:S05]  /*bdd0*/  EXIT ;  /* 0x000000000000794d */ /* 0x000fea0003800000 */
.L_x_24:
[----:B-1----:R1:W2:Y:S02]  /*bde0*/  SYNCS.PHASECHK.TRANS64.TRYWAIT P0, [R0+URZ+0xd0], R2 ;  /* 0x0000d002000075a7 */ /* 0x0022a400080011ff */
[----:B--2---:R-:W-:Y:S05]  /*bdf0*/  @!P0 NANOSLEEP.SYNCS 0x989680 ;  /* 0x009896800000895d */ /* 0x004fea0003900000 */
[----:B------:R-:W2:Y:S02]  /*be00*/  @!P0 SYNCS.PHASECHK.TRANS64 P0, [R0+URZ+0xd0], R2 ;  /* 0x0000d002000085a7 */ /* 0x000ea400080010ff */
[----:B--2---:R-:W-:Y:S05]  /*be10*/  @!P0 BRA `(.L_x_24) ;  /* 0xfffffffc00f08947 */ /* 0x004fea000383ffff */
[----:B------:R-:W-:Y:S05]  /*be20*/  BRA `(.L_x_156) ;  /* 0xffffff5c00c07947 */ /* 0x000fea000383ffff */
.L_x_27:
[----:B-1----:R-:W-:-:S07]  /*be30*/  MOV R0, UR49 ;  /* 0x0000003100007c02 */ /* 0x002fce0008000f00 */
.L_x_157:
[----:B-1----:R1:W2:Y:S02]  /*be40*/  SYNCS.PHASECHK.TRANS64.TRYWAIT P0, [R0+URZ+0x20], R3 ;  /* 0x00002003000075a7 */ /* 0x0022a400080011ff */
[----:B--2---:R-:W-:Y:S05]  /*be50*/  @!P0 NANOSLEEP.SYNCS 0x989680 ;  /* 0x009896800000895d */ /* 0x004fea0003900000 */
[----:B------:R-:W2:Y:S02]  /*be60*/  @!P0 SYNCS.PHASECHK.TRANS64 P0, [R0+URZ+0x20], R3 ;  /* 0x00002003000085a7 */ /* 0x000ea400080010ff */
[----:B--2---:R-:W-:Y:S05]  /*be70*/  @!P0 BRA `(.L_x_157) ;  /* 0xfffffffc00f08947 */ /* 0x004fea000383ffff */
[----:B------:R-:W-:Y:S05]  /*be80*/  BRA `(.L_x_26) ;  /* 0xffffff60001c7947 */ /* 0x000fea000383ffff */
.L_x_36:
[----:B-1----:R-:W-:-:S07]  /*be90*/  MOV R0, UR49 ;  /* 0x0000003100007c02 */ /* 0x002fce0008000f00 */
.L_x_158:
[----:B-1----:R1:W2:Y:S02]  /*bea0*/  SYNCS.PHASECHK.TRANS64.TRYWAIT P0, [R0+URZ+0x20], R3 ;  /* 0x00002003000075a7 */ /* 0x0022a400080011ff */
[----:B--2---:R-:W-:Y:S05]  /*beb0*/  @!P0 NANOSLEEP.SYNCS 0x989680 ;  /* 0x009896800000895d */ /* 0x004fea0003900000 */
[----:B------:R-:W2:Y:S02]  /*bec0*/  @!P0 SYNCS.PHASECHK.TRANS64 P0, [R0+URZ+0x20], R3 ;  /* 0x00002003000085a7 */ /* 0x000ea400080010ff */
[----:B--2---:R-:W-:Y:S05]  /*bed0*/  @!P0 BRA `(.L_x_158) ;  /* 0xfffffffc00f08947 */ /* 0x004fea000383ffff */
[----:B------:R-:W-:Y:S05]  /*bee0*/  BRA `(.L_x_35) ;  /* 0xffffff64006c7947 */ /* 0x000fea000383ffff */
.L_x_43:
[----:B-1----:R1:W4:Y:S02]  /*bef0*/  SYNCS.PHASECHK.TRANS64.TRYWAIT P0, [R3+URZ+0x80], R0 ;  /* 0x00008000030075a7 */ /* 0x00232400080011ff */
[----:B----4-:R-:W-:Y:S05]  /*bf00*/  @!P0 NANOSLEEP.SYNCS 0x989680 ;  /* 0x009896800000895d */ /* 0x010fea0003900000 */
[----:B------:R-:W4:Y:S02]  /*bf10*/  @!P0 SYNCS.PHASECHK.TRANS64 P0, [R3+URZ+0x80], R0 ;  /* 0x00008000030085a7 */ /* 0x000f2400080010ff */
[----:B----4-:R-:W-:Y:S05]  /*bf20*/  @!P0 BRA `(.L_x_43) ;  /* 0xfffffffc00f08947 */ /* 0x010fea000383ffff */
[----:B------:R-:W-:Y:S05]  /*bf30*/  BRA `(.L_x_159) ;  /* 0xffffff68009c7947 */ /* 0x000fea000383ffff */
.L_x_47:
[----:B------:R-:W-:-:S07]  /*bf40*/  MOV R0, UR4 ;  /* 0x0000000400007c02 */ /* 0x000fce0008000f00 */
.L_x_160:
[----:B-1----:R1:W2:Y:S02]  /*bf50*/  SYNCS.PHASECHK.TRANS64.TRYWAIT P0, [R0+URZ], R2 ;  /* 0x00000002000075a7 */ /* 0x0022a400080011ff */
[----:B--2---:R-:W-:Y:S05]  /*bf60*/  @!P0 NANOSLEEP.SYNCS 0x989680 ;  /* 0x009896800000895d */ /* 0x004fea0003900000 */
[----:B------:R-:W2:Y:S02]  /*bf70*/  @!P0 SYNCS.PHASECHK.TRANS64 P0, [R0+URZ], R2 ;  /* 0x00000002000085a7 */ /* 0x000ea400080010ff */
[----:B--2---:R-:W-:Y:S05]  /*bf80*/  @!P0 BRA `(.L_x_160) ;  /* 0xfffffffc00f08947 */ /* 0x004fea000383ffff */
[----:B------:R-:W-:Y:S05]  /*bf90*/  BRA `(.L_x_161) ;  /* 0xffffff7000487947 */ /* 0x000fea000383ffff */
.L_x_48:
[----:B------:R-:W-:-:S07]  /*bfa0*/  MOV R0, UR5 ;  /* 0x0000000500007c02 */ /* 0x000fce0008000f00 */
.L_x_162:
[----:B-1----:R1:W2:Y:S02]  /*bfb0*/  SYNCS.PHASECHK.TRANS64.TRYWAIT P0, [R0+URZ], R3 ;  /* 0x00000003000075a7 */ /* 0x0022a400080011ff */
[----:B--2---:R-:W-:Y:S05]  /*bfc0*/  @!P0 NANOSLEEP.SYNCS 0x989680 ;  /* 0x009896800000895d */ /* 0x004fea0003900000 */
[----:B------:R-:W2:Y:S02]  /*bfd0*/  @!P0 SYNCS.PHASECHK.TRANS64 P0, [R0+URZ], R3 ;  /* 0x00000003000085a7 */ /* 0x000ea400080010ff */
[----:B--2---:R-:W-:Y:S05]  /*bfe0*/  @!P0 BRA `(.L_x_162) ;  /* 0xfffffffc00f08947 */ /* 0x004fea000383ffff */
[----:B------:R-:W-:Y:S05]  /*bff0*/  BRA `(.L_x_163) ;  /* 0xffffff7000547947 */ /* 0x000fea000383ffff */
.L_x_49:
[----:B------:R-:W-:-:S07]  /*c000*/  MOV R0, UR5 ;  /* 0x0000000500007c02 */ /* 0x000fce0008000f00 */
.L_x_164:
[----:B-1----:R1:W2:Y:S02]  /*c010*/  SYNCS.PHASECHK.TRANS64.TRYWAIT P0, [R0+URZ], R3 ;  /* 0x00000003000075a7 */ /* 0x0022a400080011ff */
[----:B--2---:R-:W-:Y:S05]  /*c020*/  @!P0 NANOSLEEP.SYNCS 0x989680 ;  /* 0x009896800000895d */ /* 0x004fea0003900000 */
[----:B------:R-:W2:Y:S02]  /*c030*/  @!P0 SYNCS.PHASECHK.TRANS64 P0, [R0+URZ], R3 ;  /* 0x00000003000085a7 */ /* 0x000ea400080010ff */
[----:B--2---:R-:W-:Y:S05]  /*c040*/  @!P0 BRA `(.L_x_164) ;  /* 0xfffffffc00f08947 */ /* 0x004fea000383ffff */
[----:B------:R-:W-:Y:S05]  /*c050*/  BRA `(.L_x_165) ;  /* 0xffffff7000607947 */ /* 0x000fea000383ffff */
.L_x_52:
[----:B-1----:R1:W2:Y:S02]  /*c060*/  SYNCS.PHASECHK.TRANS64.TRYWAIT P0, [R0+URZ+0xc0], R4 ;  /* 0x0000c004000075a7 */ /* 0x0022a400080011ff */
[----:B--2---:R-:W-:Y:S05]  /*c070*/  @!P0 NANOSLEEP.SYNCS 0x989680 ;  /* 0x009896800000895d */ /* 0x004fea0003900000 */
[----:B------:R-:W2:Y:S02]  /*c080*/  @!P0 SYNCS.PHASECHK.TRANS64 P0, [R0+URZ+0xc0], R4 ;  /* 0x0000c004000085a7 */ /* 0x000ea400080010ff */
[----:B--2---:R-:W-:Y:S05]  /*c090*/  @!P0 BRA `(.L_x_52) ;  /* 0xfffffffc00f08947 */ /* 0x004fea000383ffff */
[----:B------:R-:W-:Y:S05]  /*c0a0*/  BRA `(.L_x_166) ;  /* 0xffffff7000c47947 */ /* 0x000fea000383ffff */
.L_x_53:
[----:B------:R-:W-:-:S07]  /*c0b0*/  MOV R0, UR4 ;  /* 0x0000000400007c02 */ /* 0x000fce0008000f00 */
.L_x_167:
[----:B-1----:R1:W2:Y:S02]  /*c0c0*/  SYNCS.PHASECHK.TRANS64.TRYWAIT P0, [R0+URZ+0x90], R5 ;  /* 0x00009005000075a7 */ /* 0x0022a400080011ff */
[----:B--2---:R-:W-:Y:S05]  /*c0d0*/  @!P0 NANOSLEEP.SYNCS 0x989680 ;  /* 0x009896800000895d */ /* 0x004fea0003900000 */
[----:B------:R-:W2:Y:S02]  /*c0e0*/  @!P0 SYNCS.PHASECHK.TRANS64 P0, [R0+URZ+0x90], R5 ;  /* 0x00009005000085a7 */ /* 0x000ea400080010ff */
[----:B--2---:R-:W-:Y:S05]  /*c0f0*/  @!P0 BRA `(.L_x_167) ;  /* 0xfffffffc00f08947 */ /* 0x004fea000383ffff */
[----:B------:R-:W-:Y:S05]  /*c100*/  BRA `(.L_x_168) ;  /* 0xffffff7000d47947 */ /* 0x000fea000383ffff */
.L_x_54:
[----:B-1----:R1:W2:Y:S02]  /*c110*/  SYNCS.PHASECHK.TRANS64.TRYWAIT P1, [R0+URZ+0x80], R4 ;  /* 0x00008004000075a7 */ /* 0x0022a400080211ff */
[----:B--2---:R-:W-:Y:S05]  /*c120*/  @!P1 NANOSLEEP.SYNCS 0x989680 ;  /* 0x009896800000995d */ /* 0x004fea0003900000 */
[----:B------:R-:W2:Y:S02]  /*c130*/  @!P1 SYNCS.PHASECHK.TRANS64 P1, [R0+URZ+0x80], R4 ;  /* 0x00008004000095a7 */ /* 0x000ea400080210ff */
[----:B--2---:R-:W-:Y:S05]  /*c140*/  @!P1 BRA `(.L_x_54) ;  /* 0xfffffffc00f09947 */ /* 0x004fea000383ffff */
[----:B------:R-:W-:Y:S05]  /*c150*/  BRA `(.L_x_169) ;  /* 0xffffff7400047947 */ /* 0x000fea000383ffff */
.L_x_57:
[----:B------:R-:W-:-:S07]  /*c160*/  MOV R0, UR4 ;  /* 0x0000000400007c02 */ /* 0x000fce0008000f00 */
.L_x_170:
[----:B-1----:R1:W2:Y:S02]  /*c170*/  SYNCS.PHASECHK.TRANS64.TRYWAIT P0, [R0+URZ+0x90], R2 ;  /* 0x00009002000075a7 */ /* 0x0022a400080011ff */
[----:B--2---:R-:W-:Y:S05]  /*c180*/  @!P0 NANOSLEEP.SYNCS 0x989680 ;  /* 0x009896800000895d */ /* 0x004fea0003900000 */
[----:B------:R-:W2:Y:S02]  /*c190*/  @!P0 SYNCS.PHASECHK.TRANS64 P0, [R0+URZ+0x90], R2 ;  /* 0x00009002000085a7 */ /* 0x000ea400080010ff */
[----:B--2---:R-:W-:Y:S05]  /*c1a0*/  @!P0 BRA `(.L_x_170) ;  /* 0xfffffffc00f08947 */ /* 0x004fea000383ffff */
[----:B------:R-:W-:Y:S05]  /*c1b0*/  BRA `(.L_x_56) ;  /* 0xffffff7400587947 */ /* 0x000fea000383ffff */
.L_x_64:
[----:B-1----:R1:W2:Y:S02]  /*c1c0*/  SYNCS.PHASECHK.TRANS64.TRYWAIT P0, [R2+URZ+0x80], R4 ;  /* 0x00008004020075a7 */ /* 0x0022a400080011ff */
[----:B--2---:R-:W-:Y:S05]  /*c1d0*/  @!P0 NANOSLEEP.SYNCS 0x989680 ;  /* 0x009896800000895d */ /* 0x004fea0003900000 */
[----:B------:R-:W2:Y:S02]  /*c1e0*/  @!P0 SYNCS.PHASECHK.TRANS64 P0, [R2+URZ+0x80], R4 ;  /* 0x00008004020085a7 */ /* 0x000ea400080010ff */
[----:B--2---:R-:W-:Y:S05]  /*c1f0*/  @!P0 BRA `(.L_x_64) ;  /* 0xfffffffc00f08947 */ /* 0x004fea000383ffff */
[----:B------:R-:W-:Y:S05]  /*c200*/  BRA `(.L_x_171) ;  /* 0xffffff7c00907947 */ /* 0x000fea000383ffff */
.L_x_67:
[----:B------:R-:W-:-:S13]  /*c210*/  R2UR UR4, R2 ;  /* 0x00000000020472ca */ /* 0x000fda00000e0000 */
[----:B------:R-:W-:-:S07]  /*c220*/  MOV R4, UR4 ;  /* 0x0000000400047c02 */ /* 0x000fce0008000f00 */
.L_x_172:
[----:B-1----:R1:W2:Y:S02]  /*c230*/  SYNCS.PHASECHK.TRANS64.TRYWAIT P0, [R4+URZ+0xb0], R5 ;  /* 0x0000b005040075a7 */ /* 0x0022a400080011ff */
[----:B--2---:R-:W-:Y:S05]  /*c240*/  @!P0 NANOSLEEP.SYNCS 0x989680 ;  /* 0x009896800000895d */ /* 0x004fea0003900000 */
[----:B------:R-:W2:Y:S02]  /*c250*/  @!P0 SYNCS.PHASECHK.TRANS64 P0, [R4+URZ+0xb0], R5 ;  /* 0x0000b005040085a7 */ /* 0x000ea400080010ff */
[----:B--2---:R-:W-:Y:S05]  /*c260*/  @!P0 BRA `(.L_x_172) ;  /* 0xfffffffc00f08947 */ /* 0x004fea000383ffff */
[----:B------:R-:W-:Y:S05]  /*c270*/  BRA `(.L_x_173) ;  /* 0xffffff8400447947 */ /* 0x000fea000383ffff */
.L_x_70:
[----:B------:R-:W-:Y:S07]  /*c280*/  MOV R4, UR7 ;  /* 0x0000000700047c02 */ /* 0x000fee0008000f00 */
.L_x_174:
[----:B-1----:R1:W2:Y:S02]  /*c290*/  SYNCS.PHASECHK.TRANS64.TRYWAIT P0, [R4+URZ], R5 ;  /* 0x00000005040075a7 */ /* 0x0022a400080011ff */
[----:B--2---:R-:W-:Y:S05]  /*c2a0*/  @!P0 NANOSLEEP.SYNCS 0x989680 ;  /* 0x009896800000895d */ /* 0x004fea0003900000 */
[----:B------:R-:W2:Y:S02]  /*c2b0*/  @!P0 SYNCS.PHASECHK.TRANS64 P0, [R4+URZ], R5 ;  /* 0x00000005040085a7 */ /* 0x000ea400080010ff */
[----:B--2---:R-:W-:Y:S05]  /*c2c0*/  @!P0 BRA `(.L_x_174) ;  /* 0xfffffffc00f08947 */ /* 0x004fea000383ffff */
[----:B------:R-:W-:Y:S05]  /*c2d0*/  BRA `(.L_x_69) ;  /* 0xffffff88001c7947 */ /* 0x000fea000383ffff */
.L_x_73:
[----:B------:R-:W-:-:S07]  /*c2e0*/  MOV R0, UR4 ;  /* 0x0000000400007c02 */ /* 0x000fce0008000f00 */
.L_x_175:
[----:B--2---:R2:W4:Y:S02]  /*c2f0*/  SYNCS.PHASECHK.TRANS64.TRYWAIT P0, [R0+URZ], R2 ;  /* 0x00000002000075a7 */ /* 0x00452400080011ff */
[----:B----4-:R-:W-:Y:S05]  /*c300*/  @!P0 NANOSLEEP.SYNCS 0x989680 ;  /* 0x009896800000895d */ /* 0x010fea0003900000 */
[----:B------:R-:W4:Y:S02]  /*c310*/  @!P0 SYNCS.PHASECHK.TRANS64 P0, [R0+URZ], R2 ;  /* 0x00000002000085a7 */ /* 0x000f2400080010ff */
[----:B----4-:R-:W-:Y:S05]  /*c320*/  @!P0 BRA `(.L_x_175) ;  /* 0xfffffffc00f08947 */ /* 0x010fea000383ffff */
[----:B------:R-:W-:Y:S05]  /*c330*/  BRA `(.L_x_176) ;  /* 0xffffff8c008c7947 */ /* 0x000fea000383ffff */
.L_x_74:
[----:B------:R-:W-:-:S07]  /*c340*/  MOV R0, UR4 ;  /* 0x0000000400007c02 */ /* 0x000fce0008000f00 */
.L_x_177:
[----:B--2---:R2:W4:Y:S02]  /*c350*/  SYNCS.PHASECHK.TRANS64.TRYWAIT P0, [R0+URZ], R2 ;  /* 0x00000002000075a7 */ /* 0x00452400080011ff */
[----:B----4-:R-:W-:Y:S05]  /*c360*/  @!P0 NANOSLEEP.SYNCS 0x989680 ;  /* 0x009896800000895d */ /* 0x010fea0003900000 */
[----:B------:R-:W4:Y:S02]  /*c370*/  @!P0 SYNCS.PHASECHK.TRANS64 P0, [R0+URZ], R2 ;  /* 0x00000002000085a7 */ /* 0x000f2400080010ff */
[----:B----4-:R-:W-:Y:S05]  /*c380*/  @!P0 BRA `(.L_x_177) ;  /* 0xfffffffc00f08947 */ /* 0x010fea000383ffff */
[----:B------:R-:W-:Y:S05]  /*c390*/  BRA `(.L_x_178) ;  /* 0xffffff8c009c7947 */ /* 0x000fea000383ffff */
.L_x_79:
[----:B---3--:R3:W1:Y:S02]  /*c3a0*/  SYNCS.PHASECHK.TRANS64.TRYWAIT P0, [R12+URZ+0x80], R0 ;  /* 0x000080000c0075a7 */ /* 0x00866400080011ff */
[----:B-1----:R-:W-:Y:S05]  /*c3b0*/  @!P0 NANOSLEEP.SYNCS 0x989680 ;  /* 0x009896800000895d */ /* 0x002fea0003900000 */
[----:B------:R-:W1:Y:S02]  /*c3c0*/  @!P0 SYNCS.PHASECHK.TRANS64 P0, [R12+URZ+0x80], R0 ;  /* 0x000080000c0085a7 */ /* 0x000e6400080010ff */
[----:B-1----:R-:W-:Y:S05]  /*c3d0*/  @!P0 BRA `(.L_x_79) ;  /* 0xfffffffc00f08947 */ /* 0x002fea000383ffff */
[----:B------:R-:W-:Y:S05]  /*c3e0*/  BRA `(.L_x_179) ;  /* 0xffffff9000b07947 */ /* 0x000fea000383ffff */
.L_x_82:
[----:B-1----:R-:W-:Y:S07]  /*c3f0*/  MOV R0, UR29 ;  /* 0x0000001d00007c02 */ /* 0x002fee0008000f00 */
.L_x_180:
[----:B-1----:R1:W2:Y:S02]  /*c400*/  SYNCS.PHASECHK.TRANS64.TRYWAIT P2, [R0+URZ+0x78], R6 ;  /* 0x00007806000075a7 */ /* 0x0022a400080411ff */
[----:B--2---:R-:W-:Y:S05]  /*c410*/  @!P2 NANOSLEEP.SYNCS 0x989680 ;  /* 0x009896800000a95d */ /* 0x004fea0003900000 */
[----:B------:R-:W2:Y:S02]  /*c420*/  @!P2 SYNCS.PHASECHK.TRANS64 P2, [R0+URZ+0x78], R6 ;  /* 0x000078060000a5a7 */ /* 0x000ea400080410ff */
[----:B--2---:R-:W-:Y:S05]  /*c430*/  @!P2 BRA `(.L_x_180) ;  /* 0xfffffffc00f0a947 */ /* 0x004fea000383ffff */
[----:B------:R-:W-:Y:S05]  /*c440*/  BRA `(.L_x_81) ;  /* 0xffffff9800147947 */ /* 0x000fea000383ffff */
.L_x_85:
[----:B------:R-:W-:Y:S07]  /*c450*/  MOV R0, UR4 ;  /* 0x0000000400007c02 */ /* 0x000fee0008000f00 */
.L_x_181:
[----:B-1----:R1:W2:Y:S02]  /*c460*/  SYNCS.PHASECHK.TRANS64.TRYWAIT P0, [R0+URZ+0x58], R9 ;  /* 0x00005809000075a7 */ /* 0x0022a400080011ff */
[----:B--2---:R-:W-:Y:S05]  /*c470*/  @!P0 NANOSLEEP.SYNCS 0x989680 ;  /* 0x009896800000895d */ /* 0x004fea0003900000 */
[----:B------:R-:W2:Y:S02]  /*c480*/  @!P0 SYNCS.PHASECHK.TRANS64 P0, [R0+URZ+0x58], R9 ;  /* 0x00005809000085a7 */ /* 0x000ea400080010ff */
[----:B--2---:R-:W-:Y:S05]  /*c490*/  @!P0 BRA `(.L_x_181) ;  /* 0xfffffffc00f08947 */ /* 0x004fea000383ffff */
[----:B------:R-:W-:Y:S05]  /*c4a0*/  BRA `(.L_x_182) ;  /* 0xffffff9800747947 */ /* 0x000fea000383ffff */
.L_x_86:
[----:B------:R-:W-:Y:S07]  /*c4b0*/  MOV R0, UR7 ;  /* 0x0000000700007c02 */ /* 0x000fee0008000f00 */
.L_x_183:
[----:B-1----:R1:W2:Y:S02]  /*c4c0*/  SYNCS.PHASECHK.TRANS64.TRYWAIT P0, [R0+URZ+0x58], R10 ;  /* 0x0000580a000075a7 */ /* 0x0022a400080011ff */
[----:B--2---:R-:W-:Y:S05]  /*c4d0*/  @!P0 NANOSLEEP.SYNCS 0x989680 ;  /* 0x009896800000895d */ /* 0x004fea0003900000 */
[----:B------:R-:W2:Y:S02]  /*c4e0*/  @!P0 SYNCS.PHASECHK.TRANS64 P0, [R0+URZ+0x58], R10 ;  /* 0x0000580a000085a7 */ /* 0x000ea400080010ff */
[----:B--2---:R-:W-:Y:S05]  /*c4f0*/  @!P0 BRA `(.L_x_183) ;  /* 0xfffffffc00f08947 */ /* 0x004fea000383ffff */
[----:B------:R-:W-:Y:S05]  /*c500*/  BRA `(.L_x_184) ;  /* 0xffffff9800f47947 */ /* 0x000fea000383ffff */
.L_x_87:
[----:B------:R-:W-:Y:S07]  /*c510*/  MOV R0, UR5 ;  /* 0x0000000500007c02 */ /* 0x000fee0008000f00 */
.L_x_185:
[----:B-1----:R1:W2:Y:S02]  /*c520*/  SYNCS.PHASECHK.TRANS64.TRYWAIT P0, [R0+URZ+0x58], R10 ;  /* 0x0000580a000075a7 */ /* 0x0022a400080011ff */
[----:B--2---:R-:W-:Y:S05]  /*c530*/  @!P0 NANOSLEEP.SYNCS 0x989680 ;  /* 0x009896800000895d */ /* 0x004fea0003900000 */
[----:B------:R-:W2:Y:S02]  /*c540*/  @!P0 SYNCS.PHASECHK.TRANS64 P0, [R0+URZ+0x58], R10 ;  /* 0x0000580a000085a7 */ /* 0x000ea400080010ff */
[----:B--2---:R-:W-:Y:S05]  /*c550*/  @!P0 BRA `(.L_x_185) ;  /* 0xfffffffc00f08947 */ /* 0x004fea000383ffff */
[----:B------:R-:W-:Y:S05]  /*c560*/  BRA `(.L_x_186) ;  /* 0xffffff9c007c7947 */ /* 0x000fea000383ffff */
.L_x_88:
[----:B------:R-:W-:Y:S07]  /*c570*/  MOV R0, UR4 ;  /* 0x0000000400007c02 */ /* 0x000fee0008000f00 */
.L_x_187:
[----:B-1----:R1:W2:Y:S02]  /*c580*/  SYNCS.PHASECHK.TRANS64.TRYWAIT P0, [R0+URZ+0x58], R6 ;  /* 0x00005806000075a7 */ /* 0x0022a400080011ff */
[----:B--2---:R-:W-:Y:S05]  /*c590*/  @!P0 NANOSLEEP.SYNCS 0x989680 ;  /* 0x009896800000895d */ /* 0x004fea0003900000 */
[----:B------:R-:W2:Y:S02]  /*c5a0*/  @!P0 SYNCS.PHASECHK.TRANS64 P0, [R0+URZ+0x58], R6 ;  /* 0x00005806000085a7 */ /* 0x000ea400080010ff */
[----:B--2---:R-:W-:Y:S05]  /*c5b0*/  @!P0 BRA `(.L_x_187) ;  /* 0xfffffffc00f08947 */ /* 0x004fea000383ffff */
[----:B------:R-:W-:Y:S05]  /*c5c0*/  BRA `(.L_x_188) ;  /* 0xffffffa000007947 */ /* 0x000fea000383ffff */
.L_x_90:
[----:B------:R-:W-:-:S07]  /*c5d0*/  MOV R0, UR4 ;  /* 0x0000000400007c02 */ /* 0x000fce0008000f00 */
.L_x_189:
[----:B-1----:R1:W2:Y:S02]  /*c5e0*/  SYNCS.PHASECHK.TRANS64.TRYWAIT P0, [R0+URZ], R2 ;  /* 0x00000002000075a7 */ /* 0x0022a400080011ff */
[----:B--2---:R-:W-:Y:S05]  /*c5f0*/  @!P0 NANOSLEEP.SYNCS 0x989680 ;  /* 0x009896800000895d */ /* 0x004fea0003900000 */
[----:B------:R-:W2:Y:S02]  /*c600*/  @!P0 SYNCS.PHASECHK.TRANS64 P0, [R0+URZ], R2 ;  /* 0x00000002000085a7 */ /* 0x000ea400080010ff */
[----:B--2---:R-:W-:Y:S05]  /*c610*/  @!P0 BRA `(.L_x_189) ;  /* 0xfffffffc00f08947 */ /* 0x004fea000383ffff */
[----:B------:R-:W-:Y:S05]  /*c620*/  BRA `(.L_x_190) ;  /* 0xffffffa000b07947 */ /* 0x000fea000383ffff */
.L_x_91:
[----:B------:R-:W-:-:S07]  /*c630*/  MOV R0, UR5 ;  /* 0x0000000500007c02 */ /* 0x000fce0008000f00 */
.L_x_191:
[----:B-1----:R1:W2:Y:S02]  /*c640*/  SYNCS.PHASECHK.TRANS64.TRYWAIT P0, [R0+URZ], R2 ;  /* 0x00000002000075a7 */ /* 0x0022a400080011ff */
[----:B--2---:R-:W-:Y:S05]  /*c650*/  @!P0 NANOSLEEP.SYNCS 0x989680 ;  /* 0x009896800000895d */ /* 0x004fea0003900000 */
[----:B------:R-:W2:Y:S02]  /*c660*/  @!P0 SYNCS.PHASECHK.TRANS64 P0, [R0+URZ], R2 ;  /* 0x00000002000085a7 */ /* 0x000ea400080010ff */
[----:B--2---:R-:W-:Y:S05]  /*c670*/  @!P0 BRA `(.L_x_191) ;  /* 0xfffffffc00f08947 */ /* 0x004fea000383ffff */
[----:B------:R-:W-:Y:S05]  /*c680*/  BRA `(.L_x_192) ;  /* 0xffffffa000bc7947 */ /* 0x000fea000383ffff */
.L_x_93:
[----:B--2---:R2:W3:Y:S02]  /*c690*/  SYNCS.PHASECHK.TRANS64.TRYWAIT P0, [R0+URZ+0x80], R2 ;  /* 0x00008002000075a7 */ /* 0x0044e400080011ff */
[----:B---3--:R-:W-:Y:S05]  /*c6a0*/  @!P0 NANOSLEEP.SYNCS 0x989680 ;  /* 0x009896800000895d */ /* 0x008fea0003900000 */
[----:B------:R-:W3:Y:S02]  /*c6b0*/  @!P0 SYNCS.PHASECHK.TRANS64 P0, [R0+URZ+0x80], R2 ;  /* 0x00008002000085a7 */ /* 0x000ee400080010ff */
[----:B---3--:R-:W-:Y:S05]  /*c6c0*/  @!P0 BRA `(.L_x_93) ;  /* 0xfffffffc00f08947 */ /* 0x008fea000383ffff */
[----:B------:R-:W-:Y:S05]  /*c6d0*/  BRA `(.L_x_193) ;  /* 0xffffffa400a47947 */ /* 0x000fea000383ffff */
.L_x_103:
[----:B-1----:R1:W2:Y:S02]  /*c6e0*/  SYNCS.PHASECHK.TRANS64.TRYWAIT P0, [R0+URZ+0x40], R3 ;  /* 0x00004003000075a7 */ /* 0x0022a400080011ff */
[----:B--2---:R-:W-:Y:S05]  /*c6f0*/  @!P0 NANOSLEEP.SYNCS 0x989680 ;  /* 0x009896800000895d */ /* 0x004fea0003900000 */
[----:B------:R-:W2:Y:S02]  /*c700*/  @!P0 SYNCS.PHASECHK.TRANS64 P0, [R0+URZ+0x40], R3 ;  /* 0x00004003000085a7 */ /* 0x000ea400080010ff */
[----:B--2---:R-:W-:Y:S05]  /*c710*/  @!P0 BRA `(.L_x_103) ;  /* 0xfffffffc00f08947 */ /* 0x004fea000383ffff */
[----:B------:R-:W-:Y:S05]  /*c720*/  BRA `(.L_x_102) ;  /* 0xffffffb400347947 */ /* 0x000fea000383ffff */
.L_x_105:
[----:B-1----:R1:W4:Y:S02]  /*c730*/  SYNCS.PHASECHK.TRANS64.TRYWAIT P0, [R107+URZ+0xa0], R2 ;  /* 0x0000a0026b0075a7 */ /* 0x00232400080011ff */
[----:B----4-:R-:W-:Y:S05]  /*c740*/  @!P0 NANOSLEEP.SYNCS 0x989680 ;  /* 0x009896800000895d */ /* 0x010fea0003900000 */
[----:B------:R-:W4:Y:S02]  /*c750*/  @!P0 SYNCS.PHASECHK.TRANS64 P0, [R107+URZ+0xa0], R2 ;  /* 0x0000a0026b0085a7 */ /* 0x000f2400080010ff */
[----:B----4-:R-:W-:Y:S05]  /*c760*/  @!P0 BRA `(.L_x_105) ;  /* 0xfffffffc00f08947 */ /* 0x010fea000383ffff */
[----:B------:R-:W-:Y:S05]  /*c770*/  BRA `(.L_x_104) ;  /* 0xffffffb400687947 */ /* 0x000fea000383ffff */
.L_x_118:
[----:B-1----:R1:W3:Y:S02]  /*c780*/  SYNCS.PHASECHK.TRANS64.TRYWAIT P0, [R2+URZ+0x40], R0 ;  /* 0x00004000020075a7 */ /* 0x0022e400080011ff */
[----:B---3--:R-:W-:Y:S05]  /*c790*/  @!P0 NANOSLEEP.SYNCS 0x989680 ;  /* 0x009896800000895d */ /* 0x008fea0003900000 */
[----:B------:R-:W3:Y:S02]  /*c7a0*/  @!P0 SYNCS.PHASECHK.TRANS64 P0, [R2+URZ+0x40], R0 ;  /* 0x00004000020085a7 */ /* 0x000ee400080010ff */
[----:B---3--:R-:W-:Y:S05]  /*c7b0*/  @!P0 BRA `(.L_x_118) ;  /* 0xfffffffc00f08947 */ /* 0x008fea000383ffff */
[----:B------:R-:W-:Y:S05]  /*c7c0*/  BRA `(.L_x_117) ;  /* 0xffffffc4002c7947 */ /* 0x000fea000383ffff */
.L_x_130:
[----:B--2---:R2:W3:Y:S02]  /*c7d0*/  SYNCS.PHASECHK.TRANS64.TRYWAIT P0, [R21+URZ+0x40], R20 ;  /* 0x00004014150075a7 */ /* 0x0044e400080011ff */
[----:B---3--:R-:W-:Y:S05]  /*c7e0*/  @!P0 NANOSLEEP.SYNCS 0x989680 ;  /* 0x009896800000895d */ /* 0x008fea0003900000 */
[----:B------:R-:W3:Y:S02]  /*c7f0*/  @!P0 SYNCS.PHASECHK.TRANS64 P0, [R21+URZ+0x40], R20 ;  /* 0x00004014150085a7 */ /* 0x000ee400080010ff */
[----:B---3--:R-:W-:Y:S05]  /*c800*/  @!P0 BRA `(.L_x_130) ;  /* 0xfffffffc00f08947 */ /* 0x008fea000383ffff */
[----:B------:R-:W-:Y:S05]  /*c810*/  BRA `(.L_x_129) ;  /* 0xffffffd4000c7947 */ /* 0x000fea000383ffff */
.L_x_142:
[----:B--2---:R2:W3:Y:S02]  /*c820*/  SYNCS.PHASECHK.TRANS64.TRYWAIT P0, [R0+URZ+0x40], R115 ;  /* 0x00004073000075a7 */ /* 0x0044e400080011ff */
[----:B---3--:R-:W-:Y:S05]  /*c830*/  @!P0 NANOSLEEP.SYNCS 0x989680 ;  /* 0x009896800000895d */ /* 0x008fea0003900000 */
[----:B------:R-:W3:Y:S02]  /*c840*/  @!P0 SYNCS.PHASECHK.TRANS64 P0, [R0+URZ+0x40], R115 ;  /* 0x00004073000085a7 */ /* 0x000ee400080010ff */
[----:B---3--:R-:W-:Y:S05]  /*c850*/  @!P0 BRA `(.L_x_142) ;  /* 0xfffffffc00f08947 */ /* 0x008fea000383ffff */
[----:B------:R-:W-:Y:S05]  /*c860*/  BRA `(.L_x_141) ;  /* 0xffffffe000e07947 */ /* 0x000fea000383ffff */
        .weak           $__internal_0_$__cuda_sm10x_tcgen05_guardrail_trap_col_being_dealloced_not_returned_by_alloc
        .type           $__internal_0_$__cuda_sm10x_tcgen05_guardrail_trap_col_being_dealloced_not_returned_by_alloc,@function
        .size           $__internal_0_$__cuda_sm10x_tcgen05_guardrail_trap_col_being_dealloced_not_returned_by_alloc,($__internal_1_$__cuda_sm10x_tcgen05_guardrail_trap_phase_invalid_during_alloc - $__internal_0_$__cuda_sm10x_tcgen05_guardrail_trap_col_being_dealloced_not_returned_by_alloc)
$__internal_0_$__cuda_sm10x_tcgen05_guardrail_trap_col_being_dealloced_not_returned_by_alloc:
[----:B------:R-:W-:Y:S05]  /*c870*/  BPT.TRAP 0x1 ;  /* 0x000000040000795c */ /* 0x000fea0000300000 */
[----:B------:R-:W-:-:S04]  /*c880*/  HFMA2 R3, -RZ, RZ, 0, 0 ;  /* 0x00000000ff037431 */ /* 0x000fc800000001ff */
[----:B------:R-:W-:Y:S05]  /*c890*/  RET.REL.NODEC R2 `(_ZN7cutlass13device_kernelINS_4gemm6kernel13GemmUniversalIN4cute5tupleIJiiiiEEENS1_10collective13CollectiveMmaINS1_46MainloopSm100TmaUmmaWarpSpecializedBlockScaledILi4ELi2ELi2ENS5_IJNS4_1CILi4EEESB_NSA_ILi1EEEEEEEENS5_IJNSA_ILi128EEENSA_ILi64EEENSA_ILi256EEEEEENS5_IJNS_12float_e4m3_tENS_13float_ue8m0_tEEEENS5_IJNS5_IJlSC_lEEENS4_6LayoutINS5_IJNS5_IJNS5_IJNSA_ILi32EEESB_EEEiEEESQ_NS5_IJSC_iEEEEEENS5_IJNS5_IJNS5_IJNSA_ILi16EEESB_EEEiEEENS5_IJNS5_IJNSA_ILi0EEESC_EEENSA_ILi512EEEEEENS5_IJSW_iEEEEEEEEEEESL_S13_NS4_8TiledMMAINS4_8MMA_AtomIJNS4_21SM100_MMA_MXF8F6F4_SSISJ_SJ_fSK_Li128ELi64ELNS4_4UMMA5MajorE0ELS18_0ELNS17_7ScaleInE0ELS19_0EEEEEENSN_INS5_IJSC_SC_SC_EEENS5_IJSW_SW_SW_EEEEENS5_IJNS4_10UnderscoreES1F_S1F_EEEEENS5_IJNS4_23SM90_TMA_LOAD_MULTICASTES1I_EEENS5_IJNS4_14ComposedLayoutINS4_7SwizzleILi3ELi4ELi3EEENS4_18smem_ptr_flag_bitsILi8EEENSN_INS5_IJNSA_ILi8EEESF_EEENS5_IJSF_SC_EEEEEEENSN_INS5_IJNS5_IJNS5_IJSP_SC_EEENS5_IJSO_SC_EEEEEESC_NS5_IJSB_NSA_ILi2EEEEEEEEENS5_IJNS5_IJNS5_IJSU_SY_EEESX_EEESW_NS5_IJSC_SY_EEEEEEEEEEEvNS4_8identityES1J_S25_vS26_EENS_8epilogue10collective18CollectiveEpilogueINS28_23Sm100TmaWarpSpecializedILi3ELi2ELi16ELb1ELb0EEEJNS5_IJSG_SG_SH_EEENS5_IJNSN_ISG_SC_EENSN_INS5_IJST_S1X_EEENS5_IJSC_SO_EEEEEEEENS_10bfloat16_tESM_S2J_SM_NS28_6fusion15FusionCallbacksIS2C_NS2K_17LinearCombinationIS2J_fS2J_fLNS_15FloatRoundStyleE2EEES2D_S2I_JEEENS4_5SM1004TMEM4LOAD26SM100_TMEM_LOAD_32dp32b16xENS4_13SM90_TMA_LOADENS1K_INS1L_ILi1ELi4ELi3EEENS1N_ILi16EEENSN_INS5_IJS1P_ST_EEENS5_IJST_SC_EEEEEEENS4_39AutoVectorizingCopyWithAssumedAlignmentILi128EEENS4_14SM90_TMA_STOREES30_S32_S32_EEEvvEEEEvNT_6ParamsE) ;  /* 0xffffff3402d87950 */ /* 0x000fea0003c3ffff */
        .weak           $__internal_1_$__cuda_sm10x_tcgen05_guardrail_trap_phase_invalid_during_alloc
        .type           $__internal_1_$__cuda_sm10x_tcgen05_guardrail_trap_phase_invalid_during_alloc,@function
        .size           $__internal_1_$__cuda_sm10x_tcgen05_guardrail_trap_phase_invalid_during_alloc,($__internal_2_$__cuda_sm10x_tcgen05_guardrail_trap_unallocated_columns_being_dealloced - $__internal_1_$__cuda_sm10x_tcgen05_guardrail_trap_phase_invalid_during_alloc)
$__internal_1_$__cuda_sm10x_tcgen05_guardrail_trap_phase_invalid_during_alloc:
[----:B------:R-:W-:Y:S05]  /*c8a0*/  BPT.TRAP 0x1 ;  /* 0x000000040000795c */ /* 0x000fea0000300000 */
[----:B------:R-:W-:-:S04]  /*c8b0*/  MOV R3, 0x0 ;  /* 0x0000000000037802 */ /* 0x000fc80000000f00 */
[----:B------:R-:W-:Y:S05]  /*c8c0*/  RET.REL.NODEC R2 `(_ZN7cutlass13device_kernelINS_4gemm6kernel13GemmUniversalIN4cute5tupleIJiiiiEEENS1_10collective13CollectiveMmaINS1_46MainloopSm100TmaUmmaWarpSpecializedBlockScaledILi4ELi2ELi2ENS5_IJNS4_1CILi4EEESB_NSA_ILi1EEEEEEEENS5_IJNSA_ILi128EEENSA_ILi64EEENSA_ILi256EEEEEENS5_IJNS_12float_e4m3_tENS_13float_ue8m0_tEEEENS5_IJNS5_IJlSC_lEEENS4_6LayoutINS5_IJNS5_IJNS5_IJNSA_ILi32EEESB_EEEiEEESQ_NS5_IJSC_iEEEEEENS5_IJNS5_IJNS5_IJNSA_ILi16EEESB_EEEiEEENS5_IJNS5_IJNSA_ILi0EEESC_EEENSA_ILi512EEEEEENS5_IJSW_iEEEEEEEEEEESL_S13_NS4_8TiledMMAINS4_8MMA_AtomIJNS4_21SM100_MMA_MXF8F6F4_SSISJ_SJ_fSK_Li128ELi64ELNS4_4UMMA5MajorE0ELS18_0ELNS17_7ScaleInE0ELS19_0EEEEEENSN_INS5_IJSC_SC_SC_EEENS5_IJSW_SW_SW_EEEEENS5_IJNS4_10UnderscoreES1F_S1F_EEEEENS5_IJNS4_23SM90_TMA_LOAD_MULTICASTES1I_EEENS5_IJNS4_14ComposedLayoutINS4_7SwizzleILi3ELi4ELi3EEENS4_18smem_ptr_flag_bitsILi8EEENSN_INS5_IJNSA_ILi8EEESF_EEENS5_IJSF_SC_EEEEEEENSN_INS5_IJNS5_IJNS5_IJSP_SC_EEENS5_IJSO_SC_EEEEEESC_NS5_IJSB_NSA_ILi2EEEEEEEEENS5_IJNS5_IJNS5_IJSU_SY_EEESX_EEESW_NS5_IJSC_SY_EEEEEEEEEEEvNS4_8identityES1J_S25_vS26_EENS_8epilogue10collective18CollectiveEpilogueINS28_23Sm100TmaWarpSpecializedILi3ELi2ELi16ELb1ELb0EEEJNS5_IJSG_SG_SH_EEENS5_IJNSN_ISG_SC_EENSN_INS5_IJST_S1X_EEENS5_IJSC_SO_EEEEEEEENS_10bfloat16_tESM_S2J_SM_NS28_6fusion15FusionCallbacksIS2C_NS2K_17LinearCombinationIS2J_fS2J_fLNS_15FloatRoundStyleE2EEES2D_S2I_JEEENS4_5SM1004TMEM4LOAD26SM100_TMEM_LOAD_32dp32b16xENS4_13SM90_TMA_LOADENS1K_INS1L_ILi1ELi4ELi3EEENS1N_ILi16EEENSN_INS5_IJS1P_ST_EEENS5_IJST_SC_EEEEEEENS4_39AutoVectorizingCopyWithAssumedAlignmentILi128EEENS4_14SM90_TMA_STOREES30_S32_S32_EEEvvEEEEvNT_6ParamsE) ;  /* 0xffffff3402cc7950 */ /* 0x000fea0003c3ffff */
        .weak           $__internal_2_$__cuda_sm10x_tcgen05_guardrail_trap_unallocated_columns_being_dealloced
        .type           $__internal_2_$__cuda_sm10x_tcgen05_guardrail_trap_unallocated_columns_being_dealloced,@function
        .size           $__internal_2_$__cuda_sm10x_tcgen05_guardrail_trap_unallocated_columns_being_dealloced,(.L_x_195 - $__internal_2_$__cuda_sm10x_tcgen05_guardrail_trap_unallocated_columns_being_dealloced)
$__internal_2_$__cuda_sm10x_tcgen05_guardrail_trap_unallocated_columns_being_dealloced:
[----:B------:R-:W-:Y:S05]  /*c8d0*/  BPT.TRAP 0x1 ;  /* 0x000000040000795c */ /* 0x000fea0000300000 */
[----:B------:R-:W-:-:S04]  /*c8e0*/  HFMA2 R3, -RZ, RZ, 0, 0 ;  /* 0x00000000ff037431 */ /* 0x000fc800000001ff */
[----:B------:R-:W-:Y:S05]  /*c8f0*/  RET.REL.NODEC R2 `(_ZN7cutlass13device_kernelINS_4gemm6kernel13GemmUniversalIN4cute5tupleIJiiiiEEENS1_10collective13CollectiveMmaINS1_46MainloopSm100TmaUmmaWarpSpecializedBlockScaledILi4ELi2ELi2ENS5_IJNS4_1CILi4EEESB_NSA_ILi1EEEEEEEENS5_IJNSA_ILi128EEENSA_ILi64EEENSA_ILi256EEEEEENS5_IJNS_12float_e4m3_tENS_13float_ue8m0_tEEEENS5_IJNS5_IJlSC_lEEENS4_6LayoutINS5_IJNS5_IJNS5_IJNSA_ILi32EEESB_EEEiEEESQ_NS5_IJSC_iEEEEEENS5_IJNS5_IJNS5_IJNSA_ILi16EEESB_EEEiEEENS5_IJNS5_IJNSA_ILi0EEESC_EEENSA_ILi512EEEEEENS5_IJSW_iEEEEEEEEEEESL_S13_NS4_8TiledMMAINS4_8MMA_AtomIJNS4_21SM100_MMA_MXF8F6F4_SSISJ_SJ_fSK_Li128ELi64ELNS4_4UMMA5MajorE0ELS18_0ELNS17_7ScaleInE0ELS19_0EEEEEENSN_INS5_IJSC_SC_SC_EEENS5_IJSW_SW_SW_EEEEENS5_IJNS4_10UnderscoreES1F_S1F_EEEEENS5_IJNS4_23SM90_TMA_LOAD_MULTICASTES1I_EEENS5_IJNS4_14ComposedLayoutINS4_7SwizzleILi3ELi4ELi3EEENS4_18smem_ptr_flag_bitsILi8EEENSN_INS5_IJNSA_ILi8EEESF_EEENS5_IJSF_SC_EEEEEEENSN_INS5_IJNS5_IJNS5_IJSP_SC_EEENS5_IJSO_SC_EEEEEESC_NS5_IJSB_NSA_ILi2EEEEEEEEENS5_IJNS5_IJNS5_IJSU_SY_EEESX_EEESW_NS5_IJSC_SY_EEEEEEEEEEEvNS4_8identityES1J_S25_vS26_EENS_8epilogue10collective18CollectiveEpilogueINS28_23Sm100TmaWarpSpecializedILi3ELi2ELi16ELb1ELb0EEEJNS5_IJSG_SG_SH_EEENS5_IJNSN_ISG_SC_EENSN_INS5_IJST_S1X_EEENS5_IJSC_SO_EEEEEEEENS_10bfloat16_tESM_S2J_SM_NS28_6fusion15FusionCallbacksIS2C_NS2K_17LinearCombinationIS2J_fS2J_fLNS_15FloatRoundStyleE2EEES2D_S2I_JEEENS4_5SM1004TMEM4LOAD26SM100_TMEM_LOAD_32dp32b16xENS4_13SM90_TMA_LOADENS1K_INS1L_ILi1ELi4ELi3EEENS1N_ILi16EEENSN_INS5_IJS1P_ST_EEENS5_IJST_SC_EEEEEEENS4_39AutoVectorizingCopyWithAssumedAlignmentILi128EEENS4_14SM90_TMA_STOREES30_S32_S32_EEEvvEEEEvNT_6ParamsE) ;  /* 0xffffff3402c07950 */ /* 0x000fea0003c3ffff */
.L_x_194:
[----:B------:R-:W-:-:S00]  /*c900*/  BRA `(.L_x_194) ;  /* 0xfffffffc00fc7947 */ /* 0x000fc0000383ffff */
[----:B------:R-:W-:-:S00]  /*c910*/  NOP ;  /* 0x0000000000007918 */ /* 0x000fc00000000000 */
        /* <DEDUP_REMOVED lines=14> */
.L_x_195:


//--------------------- .nv.global.init           --------------------------
	.section	.nv.global.init,"aw",@progbits
.nv.global.init:
	.type		$str$27,@object
	.size		$str$27,($str$28 - $str$27)
$str$27:
        /*0000*/ 	.byte	0x28, 0x61, 0x64, 0x64, 0x72, 0x65, 0x73, 0x73, 0x20, 0x26, 0x20, 0x6d, 0x61, 0x73, 0x6b, 0x29
        /*0010*/ 	.byte	0x20, 0x3d, 0x3d, 0x20, 0x30, 0x00
	.type		$str$28,@object
	.size		$str$28,($str$26 - $str$28)
$str$28:
        /*0016*/ 	.byte	0x2f, 0x74, 0x6d, 0x70, 0x2f, 0x63, 0x75, 0x74, 0x6c, 0x61, 0x73, 0x73, 0x5f, 0x73, 0x77, 0x65
        /*0026*/ 	.byte	0x65, 0x70, 0x5f, 0x73, 0x72, 0x63, 0x2f, 0x69, 0x6e, 0x63, 0x6c, 0x75, 0x64, 0x65, 0x2f, 0x63
        /*0036*/ 	.byte	0x75, 0x74, 0x65, 0x2f, 0x70, 0x6f, 0x69, 0x6e, 0x74, 0x65, 0x72, 0x5f, 0x66, 0x6c, 0x61, 0x67
        /*0046*/ 	.byte	0x67, 0x65, 0x64, 0x2e, 0x68, 0x70, 0x70, 0x00
	.type		$str$26,@object
	.size		$str$26,($str$25 - $str$26)
$str$26:
        /*004e*/ 	.byte	0x2f, 0x74, 0x6d, 0x70, 0x2f, 0x63, 0x75, 0x74, 0x6c, 0x61, 0x73, 0x73, 0x5f, 0x73, 0x77, 0x65
        /*005e*/ 	.byte	0x65, 0x70, 0x5f, 0x73, 0x72, 0x63, 0x2f, 0x69, 0x6e, 0x63, 0x6c, 0x75, 0x64, 0x65, 0x2f, 0x63
        /*006e*/ 	.byte	0x75, 0x74, 0x65, 0x2f, 0x61, 0x74, 0x6f, 0x6d, 0x2f, 0x63, 0x6f, 0x70, 0x79, 0x5f, 0x74, 0x72
        /*007e*/ 	.byte	0x61, 0x69, 0x74, 0x73, 0x5f, 0x73, 0x6d, 0x31, 0x30, 0x30, 0x2e, 0x68, 0x70, 0x70, 0x00
	.type		$str$25,@object
	.size		$str$25,(__unnamed_1 - $str$25)
$str$25:
        /*008d*/ 	.byte	0x28, 0x28, 0x75, 0x69, 0x6e, 0x74, 0x33, 0x32, 0x5f, 0x74, 0x28, 0x74, 0x68, 0x72, 0x65, 0x61
        /*009d*/ 	.byte	0x64, 0x49, 0x64, 0x78, 0x2e, 0x78, 0x29, 0x20, 0x2f, 0x20, 0x33, 0x32, 0x29, 0x20, 0x25, 0x20
        /*00ad*/ 	.byte	0x34, 0x29, 0x20, 0x3d, 0x3d, 0x20, 0x28, 0x28, 0x28, 0x74, 0x6d, 0x65, 0x6d, 0x5f, 0x61, 0x64
        /*00bd*/ 	.byte	0x64, 0x72, 0x20, 0x3e, 0x3e, 0x20, 0x31, 0x36, 0x29, 0x20, 0x2f, 0x20, 0x33, 0x32, 0x29, 0x20
        /*00cd*/ 	.byte	0x25, 0x20, 0x34, 0x29, 0x00
	.type		__unnamed_1,@object
	.size		__unnamed_1,(__unnamed_2 - __unnamed_1)
__unnamed_1:
        /*00d2*/ 	.byte	0x61, 0x75, 0x74, 0x6f, 0x20, 0x63, 0x75, 0x74, 0x65, 0x3a, 0x3a, 0x61, 0x73, 0x5f, 0x70, 0x6f
        /* <DEDUP_REMOVED lines=24> */
        /*0262*/ 	.byte	0x43, 0x3c, 0x32, 0x30, 0x34, 0x38, 0x3e, 0x3e, 0x3e, 0x3e, 0x5d, 0x00
	.type		__unnamed_2,@object
	.size		__unnamed_2,(.L_2 - __unnamed_2)
__unnamed_2:
        /* <DEDUP_REMOVED lines=40> */
        /*04ee*/ 	.byte	0x3a, 0x3a, 0x43, 0x3c, 0x30, 0x3e, 0x3e, 0x3e, 0x3e, 0x5d, 0x00
.L_2:


//--------------------- .nv.shared._ZN7cutlass13device_kernelINS_4gemm6kernel13GemmUniversalIN4cute5tupleIJiiiiEEENS1_10collective13CollectiveMmaINS1_46MainloopSm100TmaUmmaWarpSpecializedBlockScaledILi4ELi2ELi2ENS5_IJNS4_1CILi4EEESB_NSA_ILi1EEEEEEEENS5_IJNSA_ILi128EEENSA_ILi64EEENSA_ILi256EEEEEENS5_IJNS_12float_e4m3_tENS_13float_ue8m0_tEEEENS5_IJNS5_IJlSC_lEEENS4_6LayoutINS5_IJNS5_IJNS5_IJNSA_ILi32EEESB_EEEiEEESQ_NS5_IJSC_iEEEEEENS5_IJNS5_IJNS5_IJNSA_ILi16EEESB_EEEiEEENS5_IJNS5_IJNSA_ILi0EEESC_EEENSA_ILi512EEEEEENS5_IJSW_iEEEEEEEEEEESL_S13_NS4_8TiledMMAINS4_8MMA_AtomIJNS4_21SM100_MMA_MXF8F6F4_SSISJ_SJ_fSK_Li128ELi64ELNS4_4UMMA5MajorE0ELS18_0ELNS17_7ScaleInE0ELS19_0EEEEEENSN_INS5_IJSC_SC_SC_EEENS5_IJSW_SW_SW_EEEEENS5_IJNS4_10UnderscoreES1F_S1F_EEEEENS5_IJNS4_23SM90_TMA_LOAD_MULTICASTES1I_EEENS5_IJNS4_14ComposedLayoutINS4_7SwizzleILi3ELi4ELi3EEENS4_18smem_ptr_flag_bitsILi8EEENSN_INS5_IJNSA_ILi8EEESF_EEENS5_IJSF_SC_EEEEEEENSN_INS5_IJNS5_IJNS5_IJSP_SC_EEENS5_IJSO_SC_EEEEEESC_NS5_IJSB_NSA_ILi2EEEEEEEEENS5_IJNS5_IJNS5_IJSU_SY_EEESX_EEESW_NS5_IJSC_SY_EEEEEEEEEEEvNS4_8identityES1J_S25_vS26_EENS_8epilogue10collective18CollectiveEpilogueINS28_23Sm100TmaWarpSpecializedILi3ELi2ELi16ELb1ELb0EEEJNS5_IJSG_SG_SH_EEENS5_IJNSN_ISG_SC_EENSN_INS5_IJST_S1X_EEENS5_IJSC_SO_EEEEEEEENS_10bfloat16_tESM_S2J_SM_NS28_6fusion15FusionCallbacksIS2C_NS2K_17LinearCombinationIS2J_fS2J_fLNS_15FloatRoundStyleE2EEES2D_S2I_JEEENS4_5SM1004TMEM4LOAD26SM100_TMEM_LOAD_32dp32b16xENS4_13SM90_TMA_LOADENS1K_INS1L_ILi1ELi4ELi3EEENS1N_ILi16EEENSN_INS5_IJS1P_ST_EEENS5_IJST_SC_EEEEEEENS4_39AutoVectorizingCopyWithAssumedAlignmentILi128EEENS4_14SM90_TMA_STOREES30_S32_S32_EEEvvEEEEvNT_6ParamsE --------------------------
	.section	.nv.shared._ZN7cutlass13device_kernelINS_4gemm6kernel13GemmUniversalIN4cute5tupleIJiiiiEEENS1_10collective13CollectiveMmaINS1_46MainloopSm100TmaUmmaWarpSpecializedBlockScaledILi4ELi2ELi2ENS5_IJNS4_1CILi4EEESB_NSA_ILi1EEEEEEEENS5_IJNSA_ILi128EEENSA_ILi64EEENSA_ILi256EEEEEENS5_IJNS_12float_e4m3_tENS_13float_ue8m0_tEEEENS5_IJNS5_IJlSC_lEEENS4_6LayoutINS5_IJNS5_IJNS5_IJNSA_ILi32EEESB_EEEiEEESQ_NS5_IJSC_iEEEEEENS5_IJNS5_IJNS5_IJNSA_ILi16EEESB_EEEiEEENS5_IJNS5_IJNSA_ILi0EEESC_EEENSA_ILi512EEEEEENS5_IJSW_iEEEEEEEEEEESL_S13_NS4_8TiledMMAINS4_8MMA_AtomIJNS4_21SM100_MMA_MXF8F6F4_SSISJ_SJ_fSK_Li128ELi64ELNS4_4UMMA5MajorE0ELS18_0ELNS17_7ScaleInE0ELS19_0EEEEEENSN_INS5_IJSC_SC_SC_EEENS5_IJSW_SW_SW_EEEEENS5_IJNS4_10UnderscoreES1F_S1F_EEEEENS5_IJNS4_23SM90_TMA_LOAD_MULTICASTES1I_EEENS5_IJNS4_14ComposedLayoutINS4_7SwizzleILi3ELi4ELi3EEENS4_18smem_ptr_flag_bitsILi8EEENSN_INS5_IJNSA_ILi8EEESF_EEENS5_IJSF_SC_EEEEEEENSN_INS5_IJNS5_IJNS5_IJSP_SC_EEENS5_IJSO_SC_EEEEEESC_NS5_IJSB_NSA_ILi2EEEEEEEEENS5_IJNS5_IJNS5_IJSU_SY_EEESX_EEESW_NS5_IJSC_SY_EEEEEEEEEEEvNS4_8identityES1J_S25_vS26_EENS_8epilogue10collective18CollectiveEpilogueINS28_23Sm100TmaWarpSpecializedILi3ELi2ELi16ELb1ELb0EEEJNS5_IJSG_SG_SH_EEENS5_IJNSN_ISG_SC_EENSN_INS5_IJST_S1X_EEENS5_IJSC_SO_EEEEEEEENS_10bfloat16_tESM_S2J_SM_NS28_6fusion15FusionCallbacksIS2C_NS2K_17LinearCombinationIS2J_fS2J_fLNS_15FloatRoundStyleE2EEES2D_S2I_JEEENS4_5SM1004TMEM4LOAD26SM100_TMEM_LOAD_32dp32b16xENS4_13SM90_TMA_LOADENS1K_INS1L_ILi1ELi4ELi3EEENS1N_ILi16EEENSN_INS5_IJS1P_ST_EEENS5_IJST_SC_EEEEEEENS4_39AutoVectorizingCopyWithAssumedAlignmentILi128EEENS4_14SM90_TMA_STOREES30_S32_S32_EEEvvEEEEvNT_6ParamsE,"aw",@nobits
	.sectionflags	@""
	.align	16
	.zero		1024


//--------------------- .nv.shared.reserved.0     --------------------------
	.section	.nv.shared.reserved.0,"aw",@nobits
	.weak		__nv_reservedSMEM_offset_0_alias
	.size		__nv_reservedSMEM_offset_0_alias, 0, 64
	.other		__nv_reservedSMEM_offset_0_alias,@"STO_CUDA_RESERVED_SHARED STV_DEFAULT"
__nv_reservedSMEM_offset_0_alias:
	.zero		0
.nv.shared.reserved.0:
	.zero		64
	.weak		__nv_reservedSMEM_tcgen05_partition
	.type		__nv_reservedSMEM_tcgen05_partition,@object
	.size		__nv_reservedSMEM_tcgen05_partition,(.L_0 - __nv_reservedSMEM_tcgen05_partition)
__nv_reservedSMEM_tcgen05_partition:
	.zero		32
.L_0:


//--------------------- .nv.global                --------------------------
	.section	.nv.global,"aw",@nobits
.nv.global:
	.type		_ZN40_INTERNAL_f8faa3df_4_k_cu_3741dbe8_335774cute1_E,@object
	.size		_ZN40_INTERNAL_f8faa3df_4_k_cu_3741dbe8_335774cute1_E,(_ZN40_INTERNAL_f8faa3df_4_k_cu_3741dbe8_335774cuda3std3__45__cpo6cbeginE - _ZN40_INTERNAL_f8faa3df_4_k_cu_3741dbe8_335774cute1_E)
_ZN40_INTERNAL_f8faa3df_4_k_cu_3741dbe8_335774cute1_E:
	.zero		1
	.type		_ZN40_INTERNAL_f8faa3df_4_k_cu_3741dbe8_335774cuda3std3__45__cpo6cbeginE,@object
	.size		_ZN40_INTERNAL_f8faa3df_4_k_cu_3741dbe8_335774cuda3std3__45__cpo6cbeginE,(_ZN40_INTERNAL_f8faa3df_4_k_cu_3741dbe8_335774cuda3std3__48in_placeE - _ZN40_INTERNAL_f8faa3df_4_k_cu_3741dbe8_335774cuda3std3__45__cpo6cbeginE)
_ZN40_INTERNAL_f8faa3df_4_k_cu_3741dbe8_335774cuda3std3__45__cpo6cbeginE:
	.zero		1
	.type		_ZN40_INTERNAL_f8faa3df_4_k_cu_3741dbe8_335774cuda3std3__48in_placeE,@object
	.size		_ZN40_INTERNAL_f8faa3df_4_k_cu_3741dbe8_335774cuda3std3__48in_placeE,(_ZN40_INTERNAL_f8faa3df_4_k_cu_3741dbe8_335774cuda3std6ranges3__45__cpo9iter_moveE - _ZN40_INTERNAL_f8faa3df_4_k_cu_3741dbe8_335774cuda3std3__48in_placeE)
_ZN40_INTERNAL_f8faa3df_4_k_cu_3741dbe8_335774cuda3std3__48in_placeE:
	.zero		1
	.type		_ZN40_INTERNAL_f8faa3df_4_k_cu_3741dbe8_335774cuda3std6ranges3__45__cpo9iter_moveE,@object
	.size		_ZN40_INTERNAL_f8faa3df_4_k_cu_3741dbe8_335774cuda3std6ranges3__45__cpo9iter_moveE,(_ZN40_INTERNAL_f8faa3df_4_k_cu_3741dbe8_335774cuda3std3__45__cpo5beginE - _ZN40_INTERNAL_f8faa3df_4_k_cu_3741dbe8_335774cuda3std6ranges3__45__cpo9iter_moveE)
_ZN40_INTERNAL_f8faa3df_4_k_cu_3741dbe8_335774cuda3std6ranges3__45__cpo9iter_moveE:
	.zero		1
	.type		_ZN40_INTERNAL_f8faa3df_4_k_cu_3741dbe8_335774cuda3std3__45__cpo5beginE,@object
	.size		_ZN40_INTERNAL_f8faa3df_4_k_cu_3741dbe8_335774cuda3std3__45__cpo5beginE,(_ZN40_INTERNAL_f8faa3df_4_k_cu_3741dbe8_335774cuda3std3__442_GLOBAL__N__f8faa3df_4_k_cu_3741dbe8_335776ignoreE - _ZN40_INTERNAL_f8faa3df_4_k_cu_3741dbe8_335774cuda3std3__45__cpo5beginE)
_ZN40_INTERNAL_f8faa3df_4_k_cu_3741dbe8_335774cuda3std3__45__cpo5beginE:
	.zero		1
	.type		_ZN40_INTERNAL_f8faa3df_4_k_cu_3741dbe8_335774cuda3std3__442_GLOBAL__N__f8faa3df_4_k_cu_3741dbe8_335776ignoreE,@object
	.size		_ZN40_INTERNAL_f8faa3df_4_k_cu_3741dbe8_335774cuda3std3__442_GLOBAL__N__f8faa3df_4_k_cu_3741dbe8_335776ignoreE,(_ZN40_INTERNAL_f8faa3df_4_k_cu_3741dbe8_335774cute7productE - _ZN40_INTERNAL_f8faa3df_4_k_cu_3741dbe8_335774cuda3std3__442_GLOBAL__N__f8faa3df_4_k_cu_3741dbe8_335776ignoreE)
_ZN40_INTERNAL_f8faa3df_4_k_cu_3741dbe8_335774cuda3std3__442_GLOBAL__N__f8faa3df_4_k_cu_3741dbe8_335776ignoreE:
	.zero		1
	.type		_ZN40_INTERNAL_f8faa3df_4_k_cu_3741dbe8_335774cute7productE,@object
	.size		_ZN40_INTERNAL_f8faa3df_4_k_cu_3741dbe8_335774cute7productE,(_ZN40_INTERNAL_f8faa3df_4_k_cu_3741dbe8_335774cuda3std3__45__cpo3endE - _ZN40_INTERNAL_f8faa3df_4_k_cu_3741dbe8_335774cute7productE)
_ZN40_INTERNAL_f8faa3df_4_k_cu_3741dbe8_335774cute7productE:
	.zero		1
	.type		_ZN40_INTERNAL_f8faa3df_4_k_cu_3741dbe8_335774cuda3std3__45__cpo3endE,@object
	.size		_ZN40_INTERNAL_f8faa3df_4_k_cu_3741dbe8_335774cuda3std3__45__cpo3endE,(_ZN40_INTERNAL_f8faa3df_4_k_cu_3741dbe8_335774cuda3std3__419piecewise_constructE - _ZN40_INTERNAL_f8faa3df_4_k_cu_3741dbe8_335774cuda3std3__45__cpo3endE)
_ZN40_INTERNAL_f8faa3df_4_k_cu_3741dbe8_335774cuda3std3__45__cpo3endE:
	.zero		1
	.type		_ZN40_INTERNAL_f8faa3df_4_k_cu_3741dbe8_335774cuda3std3__419piecewise_constructE,@object
	.size		_ZN40_INTERNAL_f8faa3df_4_k_cu_3741dbe8_335774cuda3std3__419piecewise_constructE,(_ZN40_INTERNAL_f8faa3df_4_k_cu_3741dbe8_335774cuda3std3__45__cpo4cendE - _ZN40_INTERNAL_f8faa3df_4_k_cu_3741dbe8_335774cuda3std3__419piecewise_constructE)
_ZN40_INTERNAL_f8faa3df_4_k_cu_3741dbe8_335774cuda3std3__419piecewise_constructE:
	.zero		1
	.type		_ZN40_INTERNAL_f8faa3df_4_k_cu_3741dbe8_335774cuda3std3__45__cpo4cendE,@object
	.size		_ZN40_INTERNAL_f8faa3df_4_k_cu_3741dbe8_335774cuda3std3__45__cpo4cendE,(_ZN40_INTERNAL_f8faa3df_4_k_cu_3741dbe8_335774cuda3std6ranges3__45__cpo4swapE - _ZN40_INTERNAL_f8faa3df_4_k_cu_3741dbe8_335774cuda3std3__45__cpo4cendE)
_ZN40_INTERNAL_f8faa3df_4_k_cu_3741dbe8_335774cuda3std3__45__cpo4cendE:
	.zero		1
	.type		_ZN40_INTERNAL_f8faa3df_4_k_cu_3741dbe8_335774cuda3std6ranges3__45__cpo4swapE,@object
	.size		_ZN40_INTERNAL_f8faa3df_4_k_cu_3741dbe8_335774cuda3std6ranges3__45__cpo4swapE,(.L_10 - _ZN40_INTERNAL_f8faa3df_4_k_cu_3741dbe8_335774cuda3std6ranges3__45__cpo4swapE)
_ZN40_INTERNAL_f8faa3df_4_k_cu_3741dbe8_335774cuda3std6ranges3__45__cpo4swapE:
	.zero		1
.L_10:


//--------------------- .nv.constant0._ZN7cutlass13device_kernelINS_4gemm6kernel13GemmUniversalIN4cute5tupleIJiiiiEEENS1_10collective13CollectiveMmaINS1_46MainloopSm100TmaUmmaWarpSpecializedBlockScaledILi4ELi2ELi2ENS5_IJNS4_1CILi4EEESB_NSA_ILi1EEEEEEEENS5_IJNSA_ILi128EEENSA_ILi64EEENSA_ILi256EEEEEENS5_IJNS_12float_e4m3_tENS_13float_ue8m0_tEEEENS5_IJNS5_IJlSC_lEEENS4_6LayoutINS5_IJNS5_IJNS5_IJNSA_ILi32EEESB_EEEiEEESQ_NS5_IJSC_iEEEEEENS5_IJNS5_IJNS5_IJNSA_ILi16EEESB_EEEiEEENS5_IJNS5_IJNSA_ILi0EEESC_EEENSA_ILi512EEEEEENS5_IJSW_iEEEEEEEEEEESL_S13_NS4_8TiledMMAINS4_8MMA_AtomIJNS4_21SM100_MMA_MXF8F6F4_SSISJ_SJ_fSK_Li128ELi64ELNS4_4UMMA5MajorE0ELS18_0ELNS17_7ScaleInE0ELS19_0EEEEEENSN_INS5_IJSC_SC_SC_EEENS5_IJSW_SW_SW_EEEEENS5_IJNS4_10UnderscoreES1F_S1F_EEEEENS5_IJNS4_23SM90_TMA_LOAD_MULTICASTES1I_EEENS5_IJNS4_14ComposedLayoutINS4_7SwizzleILi3ELi4ELi3EEENS4_18smem_ptr_flag_bitsILi8EEENSN_INS5_IJNSA_ILi8EEESF_EEENS5_IJSF_SC_EEEEEEENSN_INS5_IJNS5_IJNS5_IJSP_SC_EEENS5_IJSO_SC_EEEEEESC_NS5_IJSB_NSA_ILi2EEEEEEEEENS5_IJNS5_IJNS5_IJSU_SY_EEESX_EEESW_NS5_IJSC_SY_EEEEEEEEEEEvNS4_8identityES1J_S25_vS26_EENS_8epilogue10collective18CollectiveEpilogueINS28_23Sm100TmaWarpSpecializedILi3ELi2ELi16ELb1ELb0EEEJNS5_IJSG_SG_SH_EEENS5_IJNSN_ISG_SC_EENSN_INS5_IJST_S1X_EEENS5_IJSC_SO_EEEEEEEENS_10bfloat16_tESM_S2J_SM_NS28_6fusion15FusionCallbacksIS2C_NS2K_17LinearCombinationIS2J_fS2J_fLNS_15FloatRoundStyleE2EEES2D_S2I_JEEENS4_5SM1004TMEM4LOAD26SM100_TMEM_LOAD_32dp32b16xENS4_13SM90_TMA_LOADENS1K_INS1L_ILi1ELi4ELi3EEENS1N_ILi16EEENSN_INS5_IJS1P_ST_EEENS5_IJST_SC_EEEEEEENS4_39AutoVectorizingCopyWithAssumedAlignmentILi128EEENS4_14SM90_TMA_STOREES30_S32_S32_EEEvvEEEEvNT_6ParamsE --------------------------
	.section	.nv.constant0._ZN7cutlass13device_kernelINS_4gemm6kernel13GemmUniversalIN4cute5tupleIJiiiiEEENS1_10collective13CollectiveMmaINS1_46MainloopSm100TmaUmmaWarpSpecializedBlockScaledILi4ELi2ELi2ENS5_IJNS4_1CILi4EEESB_NSA_ILi1EEEEEEEENS5_IJNSA_ILi128EEENSA_ILi64EEENSA_ILi256EEEEEENS5_IJNS_12float_e4m3_tENS_13float_ue8m0_tEEEENS5_IJNS5_IJlSC_lEEENS4_6LayoutINS5_IJNS5_IJNS5_IJNSA_ILi32EEESB_EEEiEEESQ_NS5_IJSC_iEEEEEENS5_IJNS5_IJNS5_IJNSA_ILi16EEESB_EEEiEEENS5_IJNS5_IJNSA_ILi0EEESC_EEENSA_ILi512EEEEEENS5_IJSW_iEEEEEEEEEEESL_S13_NS4_8TiledMMAINS4_8MMA_AtomIJNS4_21SM100_MMA_MXF8F6F4_SSISJ_SJ_fSK_Li128ELi64ELNS4_4UMMA5MajorE0ELS18_0ELNS17_7ScaleInE0ELS19_0EEEEEENSN_INS5_IJSC_SC_SC_EEENS5_IJSW_SW_SW_EEEEENS5_IJNS4_10UnderscoreES1F_S1F_EEEEENS5_IJNS4_23SM90_TMA_LOAD_MULTICASTES1I_EEENS5_IJNS4_14ComposedLayoutINS4_7SwizzleILi3ELi4ELi3EEENS4_18smem_ptr_flag_bitsILi8EEENSN_INS5_IJNSA_ILi8EEESF_EEENS5_IJSF_SC_EEEEEEENSN_INS5_IJNS5_IJNS5_IJSP_SC_EEENS5_IJSO_SC_EEEEEESC_NS5_IJSB_NSA_ILi2EEEEEEEEENS5_IJNS5_IJNS5_IJSU_SY_EEESX_EEESW_NS5_IJSC_SY_EEEEEEEEEEEvNS4_8identityES1J_S25_vS26_EENS_8epilogue10collective18CollectiveEpilogueINS28_23Sm100TmaWarpSpecializedILi3ELi2ELi16ELb1ELb0EEEJNS5_IJSG_SG_SH_EEENS5_IJNSN_ISG_SC_EENSN_INS5_IJST_S1X_EEENS5_IJSC_SO_EEEEEEEENS_10bfloat16_tESM_S2J_SM_NS28_6fusion15FusionCallbacksIS2C_NS2K_17LinearCombinationIS2J_fS2J_fLNS_15FloatRoundStyleE2EEES2D_S2I_JEEENS4_5SM1004TMEM4LOAD26SM100_TMEM_LOAD_32dp32b16xENS4_13SM90_TMA_LOADENS1K_INS1L_ILi1ELi4ELi3EEENS1N_ILi16EEENSN_INS5_IJS1P_ST_EEENS5_IJST_SC_EEEEEEENS4_39AutoVectorizingCopyWithAssumedAlignmentILi128EEENS4_14SM90_TMA_STOREES30_S32_S32_EEEvvEEEEvNT_6ParamsE,"a",@progbits
	.sectionflags	@""
	.align	4
.nv.constant0._ZN7cutlass13device_kernelINS_4gemm6kernel13GemmUniversalIN4cute5tupleIJiiiiEEENS1_10collective13CollectiveMmaINS1_46MainloopSm100TmaUmmaWarpSpecializedBlockScaledILi4ELi2ELi2ENS5_IJNS4_1CILi4EEESB_NSA_ILi1EEEEEEEENS5_IJNSA_ILi128EEENSA_ILi64EEENSA_ILi256EEEEEENS5_IJNS_12float_e4m3_tENS_13float_ue8m0_tEEEENS5_IJNS5_IJlSC_lEEENS4_6LayoutINS5_IJNS5_IJNS5_IJNSA_ILi32EEESB_EEEiEEESQ_NS5_IJSC_iEEEEEENS5_IJNS5_IJNS5_IJNSA_ILi16EEESB_EEEiEEENS5_IJNS5_IJNSA_ILi0EEESC_EEENSA_ILi512EEEEEENS5_IJSW_iEEEEEEEEEEESL_S13_NS4_8TiledMMAINS4_8MMA_AtomIJNS4_21SM100_MMA_MXF8F6F4_SSISJ_SJ_fSK_Li128ELi64ELNS4_4UMMA5MajorE0ELS18_0ELNS17_7ScaleInE0ELS19_0EEEEEENSN_INS5_IJSC_SC_SC_EEENS5_IJSW_SW_SW_EEEEENS5_IJNS4_10UnderscoreES1F_S1F_EEEEENS5_IJNS4_23SM90_TMA_LOAD_MULTICASTES1I_EEENS5_IJNS4_14ComposedLayoutINS4_7SwizzleILi3ELi4ELi3EEENS4_18smem_ptr_flag_bitsILi8EEENSN_INS5_IJNSA_ILi8EEESF_EEENS5_IJSF_SC_EEEEEEENSN_INS5_IJNS5_IJNS5_IJSP_SC_EEENS5_IJSO_SC_EEEEEESC_NS5_IJSB_NSA_ILi2EEEEEEEEENS5_IJNS5_IJNS5_IJSU_SY_EEESX_EEESW_NS5_IJSC_SY_EEEEEEEEEEEvNS4_8identityES1J_S25_vS26_EENS_8epilogue10collective18CollectiveEpilogueINS28_23Sm100TmaWarpSpecializedILi3ELi2ELi16ELb1ELb0EEEJNS5_IJSG_SG_SH_EEENS5_IJNSN_ISG_SC_EENSN_INS5_IJST_S1X_EEENS5_IJSC_SO_EEEEEEEENS_10bfloat16_tESM_S2J_SM_NS28_6fusion15FusionCallbacksIS2C_NS2K_17LinearCombinationIS2J_fS2J_fLNS_15FloatRoundStyleE2EEES2D_S2I_JEEENS4_5SM1004TMEM4LOAD26SM100_TMEM_LOAD_32dp32b16xENS4_13SM90_TMA_LOADENS1K_INS1L_ILi1ELi4ELi3EEENS1N_ILi16EEENSN_INS5_IJS1P_ST_EEENS5_IJST_SC_EEEEEEENS4_39AutoVectorizingCopyWithAssumedAlignmentILi128EEENS4_14SM90_TMA_STOREES30_S32_S32_EEEvvEEEEvNT_6ParamsE:
	.zero		3968


//--------------------- SYMBOLS --------------------------

	.type		.nv.reservedSmem.offset0,@object
	.size		.nv.reservedSmem.offset0,0x4
	.type		.nv.reservedSmem.cap,@object
	.size		.nv.reservedSmem.cap,0x4
	.type		__assertfail,@function
